def matmul_kernel(
    a_ptr,
    b_ptr,
    c_ptr,
    M,
    N,
    K,
    stride_am,
    stride_ak,
    stride_bk,
    stride_bn,
    stride_cm,
    stride_cn,
    BLOCK_M: tl.constexpr,
    BLOCK_N: tl.constexpr,
    BLOCK_K: tl.constexpr,
    GROUP_M: tl.constexpr,
):
    pid = tl.program_id(axis=0)
    num_pid_m = tl.cdiv(M, BLOCK_M)
    num_pid_n = tl.cdiv(N, BLOCK_N)
    num_pid_in_group = GROUP_M * num_pid_n
    group_id = pid // num_pid_in_group
    first_pid_m = group_id * GROUP_M
    group_size_m = min(num_pid_m - first_pid_m, GROUP_M)
    pid_m = first_pid_m + ((pid % num_pid_in_group) % group_size_m)
    pid_n = (pid % num_pid_in_group) // group_size_m

    offs_am = (pid_m * BLOCK_M + tl.arange(0, BLOCK_M)) % M
    offs_bn = (pid_n * BLOCK_N + tl.arange(0, BLOCK_N)) % N
    offs_k = tl.arange(0, BLOCK_K)
    a_ptrs = a_ptr + offs_am[:, None] * stride_am + offs_k[None, :] * stride_ak
    b_ptrs = b_ptr + offs_k[:, None] * stride_bk + offs_bn[None, :] * stride_bn

    acc = tl.zeros((BLOCK_M, BLOCK_N), dtype=tl.float32)
    for kk in range(0, tl.cdiv(K, BLOCK_K)):
        a = tl.load(a_ptrs, mask=offs_k[None, :] < K - kk * BLOCK_K, other=0.0)
        b = tl.load(b_ptrs, mask=offs_k[:, None] < K - kk * BLOCK_K, other=0.0)
        acc = tl.dot(a, b, acc)
        a_ptrs += BLOCK_K * stride_ak
        b_ptrs += BLOCK_K * stride_bk

    c = acc.to(c_ptr.dtype.element_ty)
    offs_cm = pid_m * BLOCK_M + tl.arange(0, BLOCK_M)
    offs_cn = pid_n * BLOCK_N + tl.arange(0, BLOCK_N)
    c_ptrs = c_ptr + offs_cm[:, None] * stride_cm + offs_cn[None, :] * stride_cn
    mask = (offs_cm[:, None] < M) & (offs_cn[None, :] < N)
    tl.store(c_ptrs, c, mask=mask)

# config = {"BLOCK_K": 128, "BLOCK_M": 64, "BLOCK_N": 512, "GROUP_M": 4, "arch": "sm_100", "dtype": "fp8e4m3", "num_ctas": 1, "num_stages": 3, "num_warps": 4}
# arch = sm_100


// ===== COMPILED SASS (sm_100a) =====

	.target	sm_100a

	.elftype	@"ET_EXEC"


//--------------------- .note.nv.tkinfo           --------------------------
	.section	.note.nv.tkinfo,"",@"SHT_NOTE"
	.sectionflags	@"SHF_NOTE_NV_TKINFO"
	.tkinfo
        /*0018*/ 	.word	0x00000081
        /*0030*/ 	.string	""
        /*0030*/ 	.string	"ptxas-blackwell"
        /*0030*/ 	.string	"Cuda compilation tools, release 12.9, V12.9.86"
        /*0030*/ 	.string	"Build cuda_12.9.r12.9/compiler.36037853_0"
        /*0030*/ 	.string	"-v  -suppress-debug-info  -lineinfo  -arch sm_100a "



//--------------------- .note.nv.cuver            --------------------------
	.section	.note.nv.cuver,"",@"SHT_NOTE"
	.sectionflags	@"SHF_NOTE_NV_CUVER"
        /*0018*/ 	.short	0x0001
        /*001a*/ 	.short	0x0064
        /*001c*/ 	.short	0x0001
        /*001e*/ 	.short	0x0000
        /*0020*/ 	.short	0x0001
        /*0022*/ 	.short	0x0000


//--------------------- .nv.info                  --------------------------
	.section	.nv.info,"",@"SHT_CUDA_INFO"
	.align	4


	//----- nvinfo : EIATTR_REGCOUNT
	.align		4
        /*0000*/ 	.byte	0x04, 0x2f
        /*0002*/ 	.short	(.L_4 - .L_3)
	.align		4
.L_3:
        /*0004*/ 	.word	index@(matmul_kernel)
        /*0008*/ 	.word	0x00000060


	//----- nvinfo : EIATTR_FRAME_SIZE
	.align		4
.L_4:
        /*000c*/ 	.byte	0x04, 0x11
        /*000e*/ 	.short	(.L_6 - .L_5)
	.align		4
.L_5:
        /*0010*/ 	.word	index@($__internal_2_$__cuda_sm10x_tcgen05_guardrail_trap_unallocated_columns_being_dealloced)
        /*0014*/ 	.word	0x00001e38


	//----- nvinfo : EIATTR_FRAME_SIZE
	.align		4
.L_6:
        /*0018*/ 	.byte	0x04, 0x11
        /*001a*/ 	.short	(.L_8 - .L_7)
	.align		4
.L_7:
        /*001c*/ 	.word	index@($__internal_1_$__cuda_sm10x_tcgen05_guardrail_trap_phase_invalid_during_alloc)
        /*0020*/ 	.word	0x00001e38


	//----- nvinfo : EIATTR_FRAME_SIZE
	.align		4
.L_8:
        /*0024*/ 	.byte	0x04, 0x11
        /*0026*/ 	.short	(.L_10 - .L_9)
	.align		4
.L_9:
        /*0028*/ 	.word	index@($__internal_0_$__cuda_sm10x_tcgen05_guardrail_trap_col_being_dealloced_not_returned_by_alloc)
        /*002c*/ 	.word	0x00001e38


	//----- nvinfo : EIATTR_FRAME_SIZE
	.align		4
.L_10:
        /*0030*/ 	.byte	0x04, 0x11
        /*0032*/ 	.short	(.L_12 - .L_11)
	.align		4
.L_11:
        /*0034*/ 	.word	index@(matmul_kernel)
        /*0038*/ 	.word	0x00001e38


	//----- nvinfo : EIATTR_MIN_STACK_SIZE
	.align		4
.L_12:
        /*003c*/ 	.byte	0x04, 0x12
        /*003e*/ 	.short	(.L_14 - .L_13)
	.align		4
.L_13:
        /*0040*/ 	.word	index@(matmul_kernel)
        /*0044*/ 	.word	0x00001e38
.L_14:


//--------------------- .nv.info.matmul_kernel    --------------------------
	.section	.nv.info.matmul_kernel,"",@"SHT_CUDA_INFO"
	.sectionflags	@""
	.align	4


	//----- nvinfo : EIATTR_CUDA_API_VERSION
	.align		4
        /*0000*/ 	.byte	0x04, 0x37
        /*0002*/ 	.short	(.L_16 - .L_15)
.L_15:
        /*0004*/ 	.word	0x00000081


	//----- nvinfo : EIATTR_KPARAM_INFO
	.align		4
.L_16:
        /*0008*/ 	.byte	0x04, 0x17
        /*000a*/ 	.short	(.L_18 - .L_17)
.L_17:
        /*000c*/ 	.word	0x00000000
        /*0010*/ 	.short	0x000d
        /*0012*/ 	.short	0x0048
        /*0014*/ 	.byte	0x00, 0xf4, 0x21, 0x00


	//----- nvinfo : EIATTR_KPARAM_INFO
	.align		4
.L_18:
        /*0018*/ 	.byte	0x04, 0x17
        /*001a*/ 	.short	(.L_20 - .L_19)
.L_19:
        /*001c*/ 	.word	0x00000000
        /*0020*/ 	.short	0x000c
        /*0022*/ 	.short	0x0040
        /*0024*/ 	.byte	0x00, 0xf4, 0x21, 0x00


	//----- nvinfo : EIATTR_KPARAM_INFO
	.align		4
.L_20:
        /*0028*/ 	.byte	0x04, 0x17
        /*002a*/ 	.short	(.L_22 - .L_21)
.L_21:
        /*002c*/ 	.word	0x00000000
        /*0030*/ 	.short	0x000b
        /*0032*/ 	.short	0x0038
        /*0034*/ 	.byte	0x00, 0xf0, 0x11, 0x00


	//----- nvinfo : EIATTR_KPARAM_INFO
	.align		4
.L_22:
        /*0038*/ 	.byte	0x04, 0x17
        /*003a*/ 	.short	(.L_24 - .L_23)
.L_23:
        /*003c*/ 	.word	0x00000000
        /*0040*/ 	.short	0x000a
        /*0042*/ 	.short	0x0034
        /*0044*/ 	.byte	0x00, 0xf0, 0x11, 0x00


	//----- nvinfo : EIATTR_KPARAM_INFO
	.align		4
.L_24:
        /*0048*/ 	.byte	0x04, 0x17
        /*004a*/ 	.short	(.L_26 - .L_25)
.L_25:
        /*004c*/ 	.word	0x00000000
        /*0050*/ 	.short	0x0009
        /*0052*/ 	.short	0x0030
        /*0054*/ 	.byte	0x00, 0xf0, 0x11, 0x00


	//----- nvinfo : EIATTR_KPARAM_INFO
	.align		4
.L_26:
        /*0058*/ 	.byte	0x04, 0x17
        /*005a*/ 	.short	(.L_28 - .L_27)
.L_27:
        /*005c*/ 	.word	0x00000000
        /*0060*/ 	.short	0x0008
        /*0062*/ 	.short	0x002c
        /*0064*/ 	.byte	0x00, 0xf0, 0x11, 0x00


	//----- nvinfo : EIATTR_KPARAM_INFO
	.align		4
.L_28:
        /*0068*/ 	.byte	0x04, 0x17
        /*006a*/ 	.short	(.L_30 - .L_29)
.L_29:
        /*006c*/ 	.word	0x00000000
        /*0070*/ 	.short	0x0007
        /*0072*/ 	.short	0x0028
        /*0074*/ 	.byte	0x00, 0xf0, 0x11, 0x00


	//----- nvinfo : EIATTR_KPARAM_INFO
	.align		4
.L_30:
        /*0078*/ 	.byte	0x04, 0x17
        /*007a*/ 	.short	(.L_32 - .L_31)
.L_31:
        /*007c*/ 	.word	0x00000000
        /*0080*/ 	.short	0x0006
        /*0082*/ 	.short	0x0024
        /*0084*/ 	.byte	0x00, 0xf0, 0x11, 0x00


	//----- nvinfo : EIATTR_KPARAM_INFO
	.align		4
.L_32:
        /*0088*/ 	.byte	0x04, 0x17
        /*008a*/ 	.short	(.L_34 - .L_33)
.L_33:
        /*008c*/ 	.word	0x00000000
        /*0090*/ 	.short	0x0005
        /*0092*/ 	.short	0x0020
        /*0094*/ 	.byte	0x00, 0xf0, 0x11, 0x00


	//----- nvinfo : EIATTR_KPARAM_INFO
	.align		4
.L_34:
        /*0098*/ 	.byte	0x04, 0x17
        /*009a*/ 	.short	(.L_36 - .L_35)
.L_35:
        /*009c*/ 	.word	0x00000000
        /*00a0*/ 	.short	0x0004
        /*00a2*/ 	.short	0x001c
        /*00a4*/ 	.byte	0x00, 0xf0, 0x11, 0x00


	//----- nvinfo : EIATTR_KPARAM_INFO
	.align		4
.L_36:
        /*00a8*/ 	.byte	0x04, 0x17
        /*00aa*/ 	.short	(.L_38 - .L_37)
.L_37:
        /*00ac*/ 	.word	0x00000000
        /*00b0*/ 	.short	0x0003
        /*00b2*/ 	.short	0x0018
        /*00b4*/ 	.byte	0x00, 0xf0, 0x11, 0x00


	//----- nvinfo : EIATTR_KPARAM_INFO
	.align		4
.L_38:
        /*00b8*/ 	.byte	0x04, 0x17
        /*00ba*/ 	.short	(.L_40 - .L_39)
.L_39:
        /*00bc*/ 	.word	0x00000000
        /*00c0*/ 	.short	0x0002
        /*00c2*/ 	.short	0x0010
        /*00c4*/ 	.byte	0x00, 0xf4, 0x21, 0x00


	//----- nvinfo : EIATTR_KPARAM_INFO
	.align		4
.L_40:
        /*00c8*/ 	.byte	0x04, 0x17
        /*00ca*/ 	.short	(.L_42 - .L_41)
.L_41:
        /*00cc*/ 	.word	0x00000000
        /*00d0*/ 	.short	0x0001
        /*00d2*/ 	.short	0x0008
        /*00d4*/ 	.byte	0x00, 0xf4, 0x21, 0x00


	//----- nvinfo : EIATTR_KPARAM_INFO
	.align		4
.L_42:
        /*00d8*/ 	.byte	0x04, 0x17
        /*00da*/ 	.short	(.L_44 - .L_43)
.L_43:
        /*00dc*/ 	.word	0x00000000
        /*00e0*/ 	.short	0x0000
        /*00e2*/ 	.short	0x0000
        /*00e4*/ 	.byte	0x00, 0xf4, 0x21, 0x00


	//----- nvinfo : EIATTR_AT_ENTRY_FRAGMENTS
	.align		4
.L_44:
        /*00e8*/ 	.byte	0x04, 0x4f
        /*00ea*/ 	.short	(.L_46 - .L_45)


	//   ....[0]....
.L_45:
        /*00ec*/ 	.word	0x00000004


	//----- nvinfo : EIATTR_RESERVED_SMEM_USED
	.align		4
.L_46:
        /*00f0*/ 	.byte	0x01, 0x41
	.zero		2


	//----- nvinfo : EIATTR_SPARSE_MMA_MASK
	.align		4
        /*00f4*/ 	.byte	0x03, 0x50
        /*00f6*/ 	.short	0x0000


	//----- nvinfo : EIATTR_TCGEN05_1CTA_USED
	.align		4
        /*00f8*/ 	.byte	0x01, 0x51
	.zero		2


	//----- nvinfo : EIATTR_MAXREG_COUNT
	.align		4
        /*00fc*/ 	.byte	0x03, 0x1b
        /*00fe*/ 	.short	0x00ff


	//----- nvinfo : EIATTR_NUM_BARRIERS
	.align		4
        /*0100*/ 	.byte	0x02, 0x4c
        /*0102*/ 	.byte	0x01
	.zero		1


	//----- nvinfo : EIATTR_ANNOTATIONS
	.align		4
        /*0104*/ 	.byte	0x04, 0x55
        /*0106*/ 	.short	(.L_48 - .L_47)


	//   ....[0]....
.L_47:
        /*0108*/ 	.word	0x00000001
        /*010c*/ 	.byte	0x60, 0x0d, 0x00, 0x00, 0x01, 0x00, 0x00, 0x00, 0xf0, 0x11, 0x00, 0x00, 0x01, 0x00, 0x00, 0x00
        /* <DEDUP_REMOVED lines=1238> */
        /*4e7c*/ 	.byte	0xc0, 0xb9, 0x02, 0x00


	//----- nvinfo : EIATTR_INT_WARP_WIDE_INSTR_OFFSETS
	.align		4
.L_48:
        /*4e80*/ 	.byte	0x04, 0x31
        /*4e82*/ 	.short	(.L_50 - .L_49)


	//   ....[0]....
.L_49:
        /*4e84*/ 	.word	0x0001a220


	//   ....[1]....
        /*4e88*/ 	.word	0x0001a230


	//   ....[2]....
        /*4e8c*/ 	.word	0x000315a0


	//   ....[3]....
        /*4e90*/ 	.word	0x000784f0


	//   ....[4]....
        /*4e94*/ 	.word	0x00078540


	//----- nvinfo : EIATTR_COOP_GROUP_MASK_REGIDS
	.align		4
.L_50:
        /*4e98*/ 	.byte	0x04, 0x29
        /*4e9a*/ 	.short	(.L_52 - .L_51)


	//   ....[0]....
.L_51:
        /*4e9c*/ 	.word	0xffffffff


	//   ....[1]....
        /*4ea0*/ 	.word	0xffffffff


	//   ....[2]....
        /*4ea4*/ 	.word	0xffffffff


	//   ....[3]....
        /*4ea8*/ 	.word	0xffffffff


	//----- nvinfo : EIATTR_COOP_GROUP_INSTR_OFFSETS
	.align		4
.L_52:
        /*4eac*/ 	.byte	0x04, 0x28
        /*4eae*/ 	.short	(.L_54 - .L_53)


	//   ....[0]....
.L_53:
        /*4eb0*/ 	.word	0x00000070


	//   ....[1]....
        /*4eb4*/ 	.word	0x00000330


	//   ....[2]....
        /*4eb8*/ 	.word	0x00078380


	//   ....[3]....
        /*4ebc*/ 	.word	0x000785f0


	//----- nvinfo : EIATTR_VRC_CTA_INIT_COUNT
	.align		4
.L_54:
        /*4ec0*/ 	.byte	0x02, 0x4a
        /*4ec2*/ 	.byte	0x80
	.zero		1


	//----- nvinfo : EIATTR_MBARRIER_INSTR_OFFSETS
	.align		4
        /*4ec4*/ 	.byte	0x04, 0x39
        /*4ec6*/ 	.short	(.L_56 - .L_55)


	//   ....[0]....
.L_55:
        /*4ec8*/ 	.word	0x0001a420
        /*4ecc*/ 	.word	0x000000ff
        /*4ed0*/ 	.word	0x00000000
        /*4ed4*/ 	.short	0x0100
        /*4ed6*/ 	.byte	0x0e
	.zero		1


	//   ....[1]....
        /*4ed8*/ 	.word	0x000315e0
        /*4edc*/ 	.word	0x000000ff
        /*4ee0*/ 	.word	0x00024008
        /*4ee4*/ 	.short	0x0100
        /*4ee6*/ 	.byte	0x0a
	.zero		1


	//   ....[2]....
        /*4ee8*/ 	.word	0x000526b0
        /*4eec*/ 	.word	0x000000ff
        /*4ef0*/ 	.word	0x00000000
        /*4ef4*/ 	.short	0x010a
        /*4ef6*/ 	.byte	0x0e
	.zero		1


	//   ....[3]....
        /*4ef8*/ 	.word	0x0006b710
        /*4efc*/ 	.word	0x000000ff
        /*4f00*/ 	.word	0x00000000
        /*4f04*/ 	.short	0x010a
        /*4f06*/ 	.byte	0x0e
	.zero		1


	//   ....[4]....
        /*4f08*/ 	.word	0x0006b7c0
        /*4f0c*/ 	.word	0x000000ff
        /*4f10*/ 	.word	0x00024000
        /*4f14*/ 	.short	0x0108
        /*4f16*/ 	.byte	0x0a
	.zero		1


	//   ....[5]....
        /*4f18*/ 	.word	0x0006b860
        /*4f1c*/ 	.word	0x000000ff
        /*4f20*/ 	.word	0x00024008
        /*4f24*/ 	.short	0x0108
        /*4f26*/ 	.byte	0x0a
	.zero		1


	//   ....[6]....
        /*4f28*/ 	.word	0x00078610
        /*4f2c*/ 	.word	0x000000ff
        /*4f30*/ 	.word	0x00000000
        /*4f34*/ 	.short	0x010a
        /*4f36*/ 	.byte	0x0e
	.zero		1


	//   ....[7]....
        /*4f38*/ 	.word	0x00078640
        /*4f3c*/ 	.word	0x000000ff
        /*4f40*/ 	.word	0x00000000
        /*4f44*/ 	.short	0x010a
        /*4f46*/ 	.byte	0x0e
	.zero		1


	//----- nvinfo : EIATTR_NUM_MBARRIERS
	.align		4
.L_56:
        /*4f48*/ 	.byte	0x03, 0x38
        /*4f4a*/ 	.short	0x0002


	//----- nvinfo : EIATTR_EXIT_INSTR_OFFSETS
	.align		4
        /*4f4c*/ 	.byte	0x04, 0x1c
        /*4f4e*/ 	.short	(.L_58 - .L_57)


	//   ....[0]....
.L_57:
        /*4f50*/ 	.word	0x00078600


	//----- nvinfo : EIATTR_REQNTID
	.align		4
.L_58:
        /*4f54*/ 	.byte	0x04, 0x10
        /*4f56*/ 	.short	(.L_60 - .L_59)
.L_59:
        /*4f58*/ 	.word	0x00000080
        /*4f5c*/ 	.word	0x00000001
        /*4f60*/ 	.word	0x00000001


	//----- nvinfo : EIATTR_CRS_STACK_SIZE
	.align		4
.L_60:
        /*4f64*/ 	.byte	0x04, 0x1e
        /*4f66*/ 	.short	(.L_62 - .L_61)
.L_61:
        /*4f68*/ 	.word	0x00000000


	//----- nvinfo : EIATTR_CBANK_PARAM_SIZE
	.align		4
.L_62:
        /*4f6c*/ 	.byte	0x03, 0x19
        /*4f6e*/ 	.short	0x0050


	//----- nvinfo : EIATTR_PARAM_CBANK
	.align		4
        /*4f70*/ 	.byte	0x04, 0x0a
        /*4f72*/ 	.short	(.L_64 - .L_63)
	.align		4
.L_63:
        /*4f74*/ 	.word	index@(.nv.constant0.matmul_kernel)
        /*4f78*/ 	.short	0x0380
        /*4f7a*/ 	.short	0x0050


	//----- nvinfo : EIATTR_SW_WAR
	.align		4
.L_64:
        /*4f7c*/ 	.byte	0x04, 0x36
        /*4f7e*/ 	.short	(.L_66 - .L_65)
.L_65:
        /*4f80*/ 	.word	0x00000008
.L_66:


//--------------------- .nv.compat                --------------------------
	.section	.nv.compat,"",@"SHT_CUDA_COMPAT_INFO"
	.align	4
        /*0000*/ 	.byte	0x02, 0x02, 0x02, 0x00, 0x02, 0x05, 0x05, 0x00, 0x02, 0x03, 0x00, 0x00, 0x02, 0x06, 0x01, 0x00


//--------------------- .nv.callgraph             --------------------------
	.section	.nv.callgraph,"",@"SHT_CUDA_CALLGRAPH"
	.align	4
	.sectionentsize	8
	.align		4
        /*0000*/ 	.word	0x00000000
	.align		4
        /*0004*/ 	.word	0xffffffff
	.align		4
        /*0008*/ 	.word	0x00000000
	.align		4
        /*000c*/ 	.word	0xfffffffe
	.align		4
        /*0010*/ 	.word	0x00000000
	.align		4
        /*0014*/ 	.word	0xfffffffd
	.align		4
        /*0018*/ 	.word	0x00000000
	.align		4
        /*001c*/ 	.word	0xfffffffc


//--------------------- .text.matmul_kernel       --------------------------
	.section	.text.matmul_kernel,"ax",@progbits
	.align	128
        .global         matmul_kernel
        .type           matmul_kernel,@function
        .size           matmul_kernel,(.L_x_20 - matmul_kernel)
        .other          matmul_kernel,@"STO_CUDA_ENTRY STV_DEFAULT"
matmul_kernel:
.text.matmul_kernel:
[----:B------:R-:W0:Y:S01]  /*0000*/  LDC R1, c[0x0][0x37c] ;  /* 0x0000df00ff017b82 */ /* 0x000e220000000800 */
[----:B------:R-:W1:Y:S01]  /*0010*/  S2R R0, SR_TID.X ;  /* 0x0000000000007919 */ /* 0x000e620000002100 */
[----:B0-----:R-:W-:Y:S01]  /*0020*/  VIADD R1, R1, 0xffffe1c8 ;  /* 0xffffe1c801017836 */ /* 0x001fe20000000000 */
[----:B-1----:R-:W-:-:S13]  /*0030*/  ISETP.GE.U32.AND P0, PT, R0, 0x20, PT ;  /* 0x000000200000780c */ /* 0x002fda0003f06070 */
[----:B------:R-:W-:Y:S02]  /*0040*/  VOTEU.ANY UP0, P0 ;  /* 0x0000000000ff7886 */ /* 0x000fe40000000100 */
[----:B------:R-:W-:Y:S05]  /*0050*/  BRA.U UP0, `(.L_x_0) ;  /* 0x0000000100b87547 */ /* 0x000fea000b800000 */
[----:B------:R-:W0:Y:S01]  /*0060*/  S2UR UR6, SR_CgaCtaId ;  /* 0x00000000000679c3 */ /* 0x000e220000008800 */
[----:B------:R-:W-:Y:S01]  /*0070*/  NOP ;  /* 0x0000000000007918 */ /* 0x000fe20000000000 */
[----:B------:R-:W-:Y:S02]  /*0080*/  UMOV UR4, 0x40 ;  /* 0x0000004000047882 */ /* 0x000fe40000000000 */
[----:B0-----:R-:W-:-:S09]  /*0090*/  ULEA UR4, UR6, UR4, 0x18 ;  /* 0x0000000406047291 */ /* 0x001fd2000f8ec0ff */
[----:B------:R-:W0:Y:S01]  /*00a0*/  LDS.U8 R0, [UR4] ;  /* 0x00000004ff007984 */ /* 0x000e220008000000 */
[----:B------:R-:W-:Y:S02]  /*00b0*/  UMOV UR4, 0x400 ;  /* 0x0000040000047882 */ /* 0x000fe40000000000 */
[----:B------:R-:W-:Y:S01]  /*00c0*/  ULEA UR4, UR6, UR4, 0x18 ;  /* 0x0000000406047291 */ /* 0x000fe2000f8ec0ff */
[----:B0-----:R-:W-:-:S13]  /*00d0*/  ISETP.NE.AND P0, PT, R0, RZ, PT ;  /* 0x000000ff0000720c */ /* 0x001fda0003f05270 */
[----:B------:R-:W-:Y:S05]  /*00e0*/  @P0 BRA `(.L_x_1) ;  /* 0x00000000007c0947 */ /* 0x000fea0003800000 */
[----:B------:R-:W-:-:S13]  /*00f0*/  ELECT P0, URZ, PT ;  /* 0x0000000000ff782f */ /* 0x000fda0003800000 */
[----:B------:R-:W-:Y:S05]  /*0100*/  @!P0 BRA `(.L_x_2) ;  /* 0x0000000000848947 */ /* 0x000fea0003800000 */
[----:B------:R-:W-:Y:S01]  /*0110*/  UMOV UR5, 0x8 ;  /* 0x0000000800057882 */ /* 0x000fe20000000000 */
[----:B------:R-:W-:Y:S02]  /*0120*/  IMAD.MOV.U32 R4, RZ, RZ, 0x1 ;  /* 0x00000001ff047424 */ /* 0x000fe400078e00ff */
[----:B------:R-:W-:Y:S02]  /*0130*/  IMAD.MOV.U32 R5, RZ, RZ, 0xff ;  /* 0x000000ffff057424 */ /* 0x000fe400078e00ff */
[----:B------:R-:W-:Y:S04]  /*0140*/  DEPBAR.LE SB0, 0x36 ;  /* 0x00008d800000791a */ /* 0x000fe80000000000 */
[----:B------:R-:W0:Y:S02]  /*0150*/  UTCATOMSWS.FIND_AND_SET.ALIGN UP1, UR5, UR5 ;  /* 0x00000005000575e3 */ /* 0x000e240008020800 */
[----:B0-----:R-:W-:-:S04]  /*0160*/  PLOP3.LUT P0, PT, PT, PT, UP1, 0x80, 0x8 ;  /* 0x000000000008781c */ /* 0x001fc80003f0f018 */
[----:B------:R-:W-:-:S04]  /*0170*/  SEL R0, RZ, 0xffffffff, !P0 ;  /* 0xffffffffff007807 */ /* 0x000fc80004000000 */
[----:B------:R-:W-:Y:S01]  /*0180*/  ISETP.NE.AND P0, PT, R0, RZ, PT ;  /* 0x000000ff0000720c */ /* 0x000fe20003f05270 */
[----:B------:R-:W-:-:S12]  /*0190*/  IMAD.U32 R0, RZ, RZ, UR5 ;  /* 0x00000005ff007e24 */ /* 0x000fd8000f8e00ff */
[----:B------:R-:W-:Y:S05]  /*01a0*/  @P0 BRA `(.L_x_3) ;  /* 0x0000000000240947 */ /* 0x000fea0003800000 */
.L_x_4:
[----:B------:R-:W-:Y:S05]  /*01b0*/  NANOSLEEP 0x64 ;  /* 0x000000640000795d */ /* 0x000fea0003800000 */
[----:B------:R-:W-:-:S05]  /*01c0*/  UMOV UR5, 0x8 ;  /* 0x0000000800057882 */ /* 0x000fca0000000000 */
[----:B------:R-:W-:Y:S04]  /*01d0*/  DEPBAR.LE SB0, 0x36 ;  /* 0x00008d800000791a */ /* 0x000fe80000000000 */
[----:B------:R-:W0:Y:S02]  /*01e0*/  UTCATOMSWS.FIND_AND_SET.ALIGN UP1, UR5, UR5 ;  /* 0x00000005000575e3 */ /* 0x000e240008020800 */
[----:B0-----:R-:W-:-:S04]  /*01f0*/  PLOP3.LUT P0, PT, PT, PT, UP1, 0x80, 0x8 ;  /* 0x000000000008781c */ /* 0x001fc80003f0f018 */
[----:B------:R-:W-:-:S04]  /*0200*/  SEL R0, RZ, 0xffffffff, !P0 ;  /* 0xffffffffff007807 */ /* 0x000fc80004000000 */
[----:B------:R-:W-:Y:S01]  /*0210*/  ISETP.NE.AND P0, PT, R0, RZ, PT ;  /* 0x000000ff0000720c */ /* 0x000fe20003f05270 */
[----:B------:R-:W-:-:S12]  /*0220*/  IMAD.U32 R0, RZ, RZ, UR5 ;  /* 0x00000005ff007e24 */ /* 0x000fd8000f8e00ff */
[----:B------:R-:W-:Y:S05]  /*0230*/  @!P0 BRA `(.L_x_4) ;  /* 0xfffffffc00dc8947 */ /* 0x000fea000383ffff */
.L_x_3:
[C---:B------:R-:W-:Y:S01]  /*0240*/  VIADD R3, R0.reuse, 0x10 ;  /* 0x0000001000037836 */ /* 0x040fe20000000000 */
[----:B------:R-:W-:Y:S01]  /*0250*/  UMOV UR5, 0x50 ;  /* 0x0000005000057882 */ /* 0x000fe20000000000 */
[----:B------:R-:W-:Y:S01]  /*0260*/  SHF.L.U32 R2, R5, R0, RZ ;  /* 0x0000000005027219 */ /* 0x000fe200000006ff */
[----:B------:R-:W-:Y:S01]  /*0270*/  ULEA UR5, UR6, UR5, 0x18 ;  /* 0x0000000506057291 */ /* 0x000fe2000f8ec0ff */
[----:B------:R-:W-:Y:S01]  /*0280*/  IMAD.SHL.U32 R0, R0, 0x20, RZ ;  /* 0x0000002000007824 */ /* 0x000fe200078e00ff */
[----:B------:R-:W-:-:S04]  /*0290*/  SHF.L.U32 R3, R4, R3, RZ ;  /* 0x0000000304037219 */ /* 0x000fc800000006ff */
[----:B------:R-:W-:-:S05]  /*02a0*/  LOP3.LUT R2, R3, R2, RZ, 0xfc, !PT ;  /* 0x0000000203027212 */ /* 0x000fca00078efcff */
[----:B------:R0:W-:Y:S04]  /*02b0*/  ATOMS.OR RZ, [UR5], R2 ;  /* 0x00000002ffff798c */ /* 0x0001e8000b000005 */
[----:B------:R0:W-:Y:S01]  /*02c0*/  STS [UR4], R0 ;  /* 0x00000000ff007988 */ /* 0x0001e20008000804 */
[----:B------:R-:W-:Y:S05]  /*02d0*/  BRA `(.L_x_2) ;  /* 0x0000000000107947 */ /* 0x000fea0003800000 */
.L_x_1:
[----:B------:R-:W-:Y:S01]  /*02e0*/  IMAD.MOV.U32 R0, RZ, RZ, -0x1 ;  /* 0xffffffffff007424 */ /* 0x000fe200078e00ff */
[----:B------:R-:W-:-:S04]  /*02f0*/  MOV R2, 0x320 ;  /* 0x0000032000027802 */ /* 0x000fc80000000f00 */
[----:B------:R0:W-:Y:S03]  /*0300*/  STS [UR4], R0 ;  /* 0x00000000ff007988 */ /* 0x0001e60008000804 */
[----:B0-----:R-:W-:Y:S05]  /*0310*/  CALL.REL.NOINC `($__internal_1_$__cuda_sm10x_tcgen05_guardrail_trap_phase_invalid_during_alloc) ;  /* 0x0000078000e07944 */ /* 0x001fea0003c00000 */
.L_x_2:
[----:B------:R-:W-:Y:S05]  /*0320*/  WARPSYNC.ALL ;  /* 0x0000000000007948 */ /* 0x000fea0003800000 */
[----:B------:R-:W-:Y:S01]  /*0330*/  NOP ;  /* 0x0000000000007918 */ /* 0x000fe20000000000 */
.L_x_0:
[----:B------:R-:W1:Y:S01]  /*0340*/  LDC.64 R6, c[0x0][0x398] ;  /* 0x0000e600ff067b82 */ /* 0x000e620000000a00 */
[----:B------:R-:W2:Y:S01]  /*0350*/  S2R R5, SR_CTAID.X ;  /* 0x0000000000057919 */ /* 0x000ea20000002500 */
[----:B------:R-:W-:Y:S01]  /*0360*/  UMOV UR10, 0x400 ;  /* 0x00000400000a7882 */ /* 0x000fe20000000000 */
[----:B------:R-:W3:Y:S01]  /*0370*/  LDCU UR30, c[0x0][0x3a4] ;  /* 0x00007480ff1e77ac */ /* 0x000ee20008000800 */
[----:B------:R-:W4:Y:S01]  /*0380*/  S2R R25, SR_TID.X ;  /* 0x0000000000197919 */ /* 0x000f220000002100 */
[----:B------:R-:W5:Y:S03]  /*0390*/  LDCU.64 UR8, c[0x0][0x3a8] ;  /* 0x00007500ff0877ac */ /* 0x000f660008000a00 */
[----:B------:R-:W0:Y:S01]  /*03a0*/  S2UR UR5, SR_CgaCtaId ;  /* 0x00000000000579c3 */ /* 0x000e220000008800 */
[----:B------:R-:W0:Y:S01]  /*03b0*/  LDCU.128 UR16, c[0x0][0x380] ;  /* 0x00007000ff1077ac */ /* 0x000e220008000c00 */
[----:B------:R-:W0:Y:S02]  /*03c0*/  LDCU UR39, c[0x0][0x3b0] ;  /* 0x00007600ff2777ac */ /* 0x000e240008000800 */
[----:B01----:R-:W-:Y:S01]  /*03d0*/  VIADD R0, R7, 0x1ff ;  /* 0x000001ff07007836 */ /* 0x003fe20000000000 */
[----:B------:R-:W-:Y:S01]  /*03e0*/  ISETP.NE.AND P5, PT, R6, RZ, PT ;  /* 0x000000ff0600720c */ /* 0x000fe20003fa5270 */
[----:B-----5:R-:W-:-:S02]  /*03f0*/  IMAD.U32 R75, RZ, RZ, UR8 ;  /* 0x00000008ff4b7e24 */ /* 0x020fc4000f8e00ff */
[----:B------:R-:W-:Y:S01]  /*0400*/  IMAD.U32 R73, RZ, RZ, UR8 ;  /* 0x00000008ff497e24 */ /* 0x000fe2000f8e00ff */
[----:B------:R-:W-:Y:S01]  /*0410*/  SHF.R.S32.HI R3, RZ, 0x1f, R0 ;  /* 0x0000001fff037819 */ /* 0x000fe20000011400 */
[----:B------:R-:W-:Y:S01]  /*0420*/  IMAD.U32 R71, RZ, RZ, UR8 ;  /* 0x00000008ff477e24 */ /* 0x000fe2000f8e00ff */
[----:B------:R-:W-:Y:S02]  /*0430*/  ULEA UR10, UR5, UR10, 0x18 ;  /* 0x0000000a050a7291 */ /* 0x000fe4000f8ec0ff */
[----:B------:R-:W-:Y:S01]  /*0440*/  LEA.HI R3, R3, R0, RZ, 0x9 ;  /* 0x0000000003037211 */ /* 0x000fe200078f48ff */
[----:B------:R-:W-:Y:S01]  /*0450*/  IMAD.U32 R69, RZ, RZ, UR8 ;  /* 0x00000008ff457e24 */ /* 0x000fe2000f8e00ff */
[----:B--2---:R-:W-:Y:S01]  /*0460*/  IABS R10, R5 ;  /* 0x00000005000a7213 */ /* 0x004fe20000000000 */
[----:B------:R-:W-:Y:S01]  /*0470*/  IMAD.U32 R67, RZ, RZ, UR8 ;  /* 0x00000008ff437e24 */ /* 0x000fe2000f8e00ff */
[----:B------:R-:W-:Y:S01]  /*0480*/  SHF.R.S32.HI R3, RZ, 0x9, R3 ;  /* 0x00000009ff037819 */ /* 0x000fe20000011403 */
[----:B------:R-:W-:Y:S01]  /*0490*/  IMAD.U32 R65, RZ, RZ, UR8 ;  /* 0x00000008ff417e24 */ /* 0x000fe2000f8e00ff */
[--C-:B----4-:R-:W-:Y:S01]  /*04a0*/  SHF.R.U32.HI R14, RZ, 0x6, R25.reuse ;  /* 0x00000006ff0e7819 */ /* 0x110fe20000011619 */
[----:B------:R-:W-:Y:S01]  /*04b0*/  IMAD.U32 R63, RZ, RZ, UR8 ;  /* 0x00000008ff3f7e24 */ /* 0x000fe2000f8e00ff */
[----:B------:R-:W-:Y:S01]  /*04c0*/  SHF.R.U32.HI R15, RZ, 0x5, R25 ;  /* 0x00000005ff0f7819 */ /* 0x000fe20000011619 */
[----:B------:R-:W-:Y:S01]  /*04d0*/  IMAD.SHL.U32 R4, R3, 0x4, RZ ;  /* 0x0000000403047824 */ /* 0x000fe200078e00ff */
[----:B------:R-:W-:Y:S01]  /*04e0*/  R2UR UR12, R14 ;  /* 0x000000000e0c72ca */ /* 0x000fe200000e0000 */
[----:B------:R-:W-:Y:S01]  /*04f0*/  IMAD.U32 R61, RZ, RZ, UR8 ;  /* 0x00000008ff3d7e24 */ /* 0x000fe2000f8e00ff */
[----:B------:R-:W-:Y:S01]  /*0500*/  R2UR UR6, R15 ;  /* 0x000000000f0672ca */ /* 0x000fe200000e0000 */
[----:B------:R-:W-:Y:S01]  /*0510*/  IMAD.U32 R59, RZ, RZ, UR8 ;  /* 0x00000008ff3b7e24 */ /* 0x000fe2000f8e00ff */
[-C--:B------:R-:W-:Y:S01]  /*0520*/  IABS R9, R4.reuse ;  /* 0x0000000400097213 */ /* 0x080fe20000000000 */
[----:B------:R-:W-:Y:S01]  /*0530*/  IMAD.U32 R57, RZ, RZ, UR8 ;  /* 0x00000008ff397e24 */ /* 0x000fe2000f8e00ff */
[----:B------:R-:W-:Y:S01]  /*0540*/  IABS R12, R4 ;  /* 0x00000004000c7213 */ /* 0x000fe20000000000 */
[----:B------:R-:W-:Y:S01]  /*0550*/  IMAD.U32 R55, RZ, RZ, UR8 ;  /* 0x00000008ff377e24 */ /* 0x000fe2000f8e00ff */
[----:B------:R-:W0:Y:S01]  /*0560*/  I2F.RP R0, R9 ;  /* 0x0000000900007306 */ /* 0x000e220000209400 */
[----:B------:R-:W-:-:S02]  /*0570*/  IMAD.U32 R53, RZ, RZ, UR8 ;  /* 0x00000008ff357e24 */ /* 0x000fc4000f8e00ff */
[----:B------:R-:W-:Y:S02]  /*0580*/  IMAD.U32 R51, RZ, RZ, UR8 ;  /* 0x00000008ff337e24 */ /* 0x000fe4000f8e00ff */
[----:B------:R-:W-:Y:S01]  /*0590*/  UIADD3 UR15, UPT, UPT, UR12, 0xe, URZ ;  /* 0x0000000e0c0f7890 */ /* 0x000fe2000fffe0ff */
[----:B------:R-:W-:Y:S01]  /*05a0*/  IMAD.U32 R49, RZ, RZ, UR8 ;  /* 0x00000008ff317e24 */ /* 0x000fe2000f8e00ff */
[----:B------:R-:W-:Y:S01]  /*05b0*/  UIADD3 UR22, UPT, UPT, UR12, 0x1e, URZ ;  /* 0x0000001e0c167890 */ /* 0x000fe2000fffe0ff */
[----:B------:R-:W-:Y:S01]  /*05c0*/  IMAD.U32 R48, RZ, RZ, UR8 ;  /* 0x00000008ff307e24 */ /* 0x000fe2000f8e00ff */
[----:B------:R-:W-:Y:S02]  /*05d0*/  UIMAD UR4, UR15, UR8, URZ ;  /* 0x000000080f0472a4 */ /* 0x000fe4000f8e02ff */
[----:B------:R-:W-:Y:S01]  /*05e0*/  IMAD.U32 R47, RZ, RZ, UR8 ;  /* 0x00000008ff2f7e24 */ /* 0x000fe2000f8e00ff */
[----:B------:R-:W-:Y:S02]  /*05f0*/  UIMAD UR7, UR22, UR8, URZ ;  /* 0x00000008160772a4 */ /* 0x000fe4000f8e02ff */
[----:B------:R-:W-:Y:S01]  /*0600*/  IMAD.U32 R46, RZ, RZ, UR8 ;  /* 0x00000008ff2e7e24 */ /* 0x000fe2000f8e00ff */
[----:B------:R-:W-:Y:S01]  /*0610*/  UIADD3 UR23, UPT, UPT, UR12, 0x2e, URZ ;  /* 0x0000002e0c177890 */ /* 0x000fe2000fffe0ff */
[----:B------:R-:W-:Y:S01]  /*0620*/  IMAD.U32 R45, RZ, RZ, UR8 ;  /* 0x00000008ff2d7e24 */ /* 0x000fe2000f8e00ff */
[----:B0-----:R-:W0:Y:S01]  /*0630*/  MUFU.RCP R0, R0 ;  /* 0x0000000000007308 */ /* 0x001e220000001000 */
[----:B------:R-:W-:Y:S01]  /*0640*/  IMAD.U32 R91, RZ, RZ, UR4 ;  /* 0x00000004ff5b7e24 */ /* 0x000fe2000f8e00ff */
[----:B------:R-:W-:Y:S01]  /*0650*/  UIMAD UR13, UR23, UR8, URZ ;  /* 0x00000008170d72a4 */ /* 0x000fe2000f8e02ff */
[----:B------:R-:W-:Y:S01]  /*0660*/  IMAD.U32 R89, RZ, RZ, UR7 ;  /* 0x00000007ff597e24 */ /* 0x000fe2000f8e00ff */
[----:B------:R-:W-:Y:S01]  /*0670*/  UIADD3 UR24, UPT, UPT, UR12, 0x3e, URZ ;  /* 0x0000003e0c187890 */ /* 0x000fe2000fffe0ff */
[----:B------:R-:W-:Y:S01]  /*0680*/  IMAD.U32 R44, RZ, RZ, UR8 ;  /* 0x00000008ff2c7e24 */ /* 0x000fe2000f8e00ff */
[----:B------:R-:W-:Y:S01]  /*0690*/  UIADD3 UR25, UPT, UPT, UR12, 0x4e, URZ ;  /* 0x0000004e0c197890 */ /* 0x000fe2000fffe0ff */
[----:B------:R-:W-:Y:S01]  /*06a0*/  IMAD.U32 R43, RZ, RZ, UR8 ;  /* 0x00000008ff2b7e24 */ /* 0x000fe2000f8e00ff */
[----:B------:R-:W-:Y:S01]  /*06b0*/  UIMAD UR14, UR24, UR8, URZ ;  /* 0x00000008180e72a4 */ /* 0x000fe2000f8e02ff */
[----:B------:R-:W-:Y:S01]  /*06c0*/  IMAD.U32 R87, RZ, RZ, UR13 ;  /* 0x0000000dff577e24 */ /* 0x000fe2000f8e00ff */
[----:B------:R-:W-:Y:S01]  /*06d0*/  UIADD3 UR26, UPT, UPT, UR12, 0x5e, URZ ;  /* 0x0000005e0c1a7890 */ /* 0x000fe2000fffe0ff */
[----:B------:R-:W-:Y:S01]  /*06e0*/  IMAD.U32 R42, RZ, RZ, UR8 ;  /* 0x00000008ff2a7e24 */ /* 0x000fe2000f8e00ff */
[----:B------:R-:W-:-:S02]  /*06f0*/  UIMAD UR20, UR25, UR8, URZ ;  /* 0x00000008191472a4 */ /* 0x000fc4000f8e02ff */
[----:B------:R-:W-:Y:S01]  /*0700*/  IMAD.U32 R41, RZ, RZ, UR8 ;  /* 0x00000008ff297e24 */ /* 0x000fe2000f8e00ff */
[----:B------:R-:W-:Y:S01]  /*0710*/  UIMAD UR21, UR26, UR8, URZ ;  /* 0x000000081a1572a4 */ /* 0x000fe2000f8e02ff */
[----:B------:R-:W-:Y:S01]  /*0720*/  IMAD.U32 R85, RZ, RZ, UR14 ;  /* 0x0000000eff557e24 */ /* 0x000fe2000f8e00ff */
[----:B------:R-:W-:Y:S01]  /*0730*/  UIADD3 UR27, UPT, UPT, UR12, 0x6e, URZ ;  /* 0x0000006e0c1b7890 */ /* 0x000fe2000fffe0ff */
[----:B0-----:R-:W-:Y:S01]  /*0740*/  VIADD R2, R0, 0xffffffe ;  /* 0x0ffffffe00027836 */ /* 0x001fe20000000000 */
[----:B------:R-:W-:Y:S01]  /*0750*/  UIADD3 UR12, UPT, UPT, UR12, 0x7e, URZ ;  /* 0x0000007e0c0c7890 */ /* 0x000fe2000fffe0ff */
[----:B------:R-:W-:Y:S01]  /*0760*/  IMAD.MOV R0, RZ, RZ, -R12 ;  /* 0x000000ffff007224 */ /* 0x000fe200078e0a0c */
[----:B------:R-:W-:Y:S01]  /*0770*/  UIMAD UR28, UR27, UR8, URZ ;  /* 0x000000081b1c72a4 */ /* 0x000fe2000f8e02ff */
[----:B------:R0:W1:Y:S01]  /*0780*/  F2I.FTZ.U32.TRUNC.NTZ R3, R2 ;  /* 0x0000000200037305 */ /* 0x000062000021f000 */
[----:B------:R-:W-:Y:S01]  /*0790*/  IMAD.U32 R83, RZ, RZ, UR20 ;  /* 0x00000014ff537e24 */ /* 0x000fe2000f8e00ff */
[----:B------:R-:W-:Y:S01]  /*07a0*/  UIMAD UR29, UR12, UR8, URZ ;  /* 0x000000080c1d72a4 */ /* 0x000fe2000f8e02ff */
[----:B------:R-:W-:-:S02]  /*07b0*/  IMAD.U32 R81, RZ, RZ, UR21 ;  /* 0x00000015ff517e24 */ /* 0x000fc4000f8e00ff */
[----:B------:R-:W-:Y:S02]  /*07c0*/  IMAD.U32 R79, RZ, RZ, UR28 ;  /* 0x0000001cff4f7e24 */ /* 0x000fe4000f8e00ff */
[----:B------:R-:W-:Y:S02]  /*07d0*/  IMAD.U32 R40, RZ, RZ, UR8 ;  /* 0x00000008ff287e24 */ /* 0x000fe4000f8e00ff */
[----:B0-----:R-:W-:Y:S02]  /*07e0*/  IMAD.MOV.U32 R2, RZ, RZ, RZ ;  /* 0x000000ffff027224 */ /* 0x001fe400078e00ff */
[----:B------:R-:W-:Y:S02]  /*07f0*/  IMAD.U32 R39, RZ, RZ, UR8 ;  /* 0x00000008ff277e24 */ /* 0x000fe4000f8e00ff */
[----:B------:R-:W-:Y:S02]  /*0800*/  IMAD.U32 R30, RZ, RZ, UR8 ;  /* 0x00000008ff1e7e24 */ /* 0x000fe4000f8e00ff */
[----:B-1----:R-:W-:-:S02]  /*0810*/  IMAD.MOV R8, RZ, RZ, -R3 ;  /* 0x000000ffff087224 */ /* 0x002fc400078e0a03 */
[----:B------:R-:W-:Y:S02]  /*0820*/  IMAD.U32 R38, RZ, RZ, UR8 ;  /* 0x00000008ff267e24 */ /* 0x000fe4000f8e00ff */
[----:B------:R-:W-:Y:S02]  /*0830*/  IMAD R11, R8, R9, RZ ;  /* 0x00000009080b7224 */ /* 0x000fe400078e02ff */
[----:B------:R-:W-:Y:S02]  /*0840*/  IMAD.MOV.U32 R8, RZ, RZ, R10 ;  /* 0x000000ffff087224 */ /* 0x000fe400078e000a */
[----:B------:R-:W-:-:S04]  /*0850*/  IMAD.HI.U32 R3, R3, R11, R2 ;  /* 0x0000000b03037227 */ /* 0x000fc800078e0002 */
[----:B------:R-:W-:Y:S02]  /*0860*/  IMAD.U32 R37, RZ, RZ, UR8 ;  /* 0x00000008ff257e24 */ /* 0x000fe4000f8e00ff */
[----:B------:R-:W-:-:S04]  /*0870*/  IMAD.HI.U32 R3, R3, R8, RZ ;  /* 0x0000000803037227 */ /* 0x000fc800078e00ff */
[----:B------:R-:W-:Y:S02]  /*0880*/  IMAD R0, R3, R0, R8 ;  /* 0x0000000003007224 */ /* 0x000fe400078e0208 */
[----:B------:R-:W-:Y:S02]  /*0890*/  IMAD.U32 R29, RZ, RZ, UR8 ;  /* 0x00000008ff1d7e24 */ /* 0x000fe4000f8e00ff */
[----:B------:R-:W-:Y:S01]  /*08a0*/  IMAD.U32 R36, RZ, RZ, UR8 ;  /* 0x00000008ff247e24 */ /* 0x000fe2000f8e00ff */
[----:B------:R-:W-:Y:S01]  /*08b0*/  ISETP.GT.U32.AND P1, PT, R9, R0, PT ;  /* 0x000000000900720c */ /* 0x000fe20003f24070 */
[----:B------:R-:W-:Y:S02]  /*08c0*/  IMAD.U32 R35, RZ, RZ, UR8 ;  /* 0x00000008ff237e24 */ /* 0x000fe4000f8e00ff */
[----:B------:R-:W-:Y:S02]  /*08d0*/  IMAD.U32 R34, RZ, RZ, UR8 ;  /* 0x00000008ff227e24 */ /* 0x000fe4000f8e00ff */
[----:B------:R-:W-:-:S02]  /*08e0*/  IMAD.U32 R33, RZ, RZ, UR8 ;  /* 0x00000008ff217e24 */ /* 0x000fc4000f8e00ff */
[----:B------:R-:W-:Y:S02]  /*08f0*/  IMAD.U32 R32, RZ, RZ, UR8 ;  /* 0x00000008ff207e24 */ /* 0x000fe4000f8e00ff */
[----:B------:R-:W-:Y:S02]  /*0900*/  IMAD.U32 R31, RZ, RZ, UR8 ;  /* 0x00000008ff1f7e24 */ /* 0x000fe4000f8e00ff */
[----:B------:R-:W-:Y:S02]  /*0910*/  IMAD.U32 R50, RZ, RZ, UR8 ;  /* 0x00000008ff327e24 */ /* 0x000fe4000f8e00ff */
[----:B------:R-:W-:Y:S02]  /*0920*/  @!P1 IMAD.IADD R0, R0, 0x1, -R9 ;  /* 0x0000000100009824 */ /* 0x000fe400078e0a09 */
[----:B------:R-:W-:Y:S01]  /*0930*/  @!P1 VIADD R3, R3, 0x1 ;  /* 0x0000000103039836 */ /* 0x000fe20000000000 */
[----:B------:R-:W-:Y:S01]  /*0940*/  BAR.SYNC.DEFER_BLOCKING 0x0 ;  /* 0x0000000000007b1d */ /* 0x000fe20000010000 */
[----:B------:R-:W-:Y:S01]  /*0950*/  ISETP.NE.AND P1, PT, R4, RZ, PT ;  /* 0x000000ff0400720c */ /* 0x000fe20003f25270 */
[----:B------:R-:W-:Y:S01]  /*0960*/  IMAD.U32 R52, RZ, RZ, UR8 ;  /* 0x00000008ff347e24 */ /* 0x000fe2000f8e00ff */
[----:B------:R-:W-:Y:S01]  /*0970*/  ISETP.GE.U32.AND P0, PT, R0, R9, PT ;  /* 0x000000090000720c */ /* 0x000fe20003f06070 */
[----:B------:R-:W-:Y:S01]  /*0980*/  IMAD.U32 R56, RZ, RZ, UR8 ;  /* 0x00000008ff387e24 */ /* 0x000fe2000f8e00ff */
[----:B------:R-:W-:Y:S01]  /*0990*/  LOP3.LUT R0, R5, R4, RZ, 0x3c, !PT ;  /* 0x0000000405007212 */ /* 0x000fe200078e3cff */
[----:B------:R-:W-:-:S03]  /*09a0*/  IMAD.U32 R58, RZ, RZ, UR8 ;  /* 0x00000008ff3a7e24 */ /* 0x000fc6000f8e00ff */
[----:B------:R-:W-:Y:S01]  /*09b0*/  ISETP.GE.AND P2, PT, R0, RZ, PT ;  /* 0x000000ff0000720c */ /* 0x000fe20003f46270 */
[----:B------:R-:W-:-:S06]  /*09c0*/  VIADD R0, R6, 0x3f ;  /* 0x0000003f06007836 */ /* 0x000fcc0000000000 */
[----:B------:R-:W-:-:S04]  /*09d0*/  @P0 VIADD R3, R3, 0x1 ;  /* 0x0000000103030836 */ /* 0x000fc80000000000 */
[----:B------:R-:W-:Y:S01]  /*09e0*/  IMAD.MOV.U32 R2, RZ, RZ, R3 ;  /* 0x000000ffff027224 */ /* 0x000fe200078e0003 */
[----:B------:R-:W-:-:S03]  /*09f0*/  SHF.R.S32.HI R3, RZ, 0x1f, R0 ;  /* 0x0000001fff037819 */ /* 0x000fc60000011400 */
[----:B------:R-:W-:Y:S01]  /*0a00*/  @!P2 IMAD.MOV R2, RZ, RZ, -R2 ;  /* 0x000000ffff02a224 */ /* 0x000fe200078e0a02 */
[----:B------:R-:W-:Y:S02]  /*0a10*/  @!P1 LOP3.LUT R2, RZ, R4, RZ, 0x33, !PT ;  /* 0x00000004ff029212 */ /* 0x000fe400078e33ff */
[----:B------:R-:W-:-:S03]  /*0a20*/  LEA.HI R3, R3, R0, RZ, 0x6 ;  /* 0x0000000003037211 */ /* 0x000fc600078f30ff */
[----:B------:R-:W-:Y:S02]  /*0a30*/  IMAD.SHL.U32 R10, R2, 0x4, RZ ;  /* 0x00000004020a7824 */ /* 0x000fe400078e00ff */
[----:B------:R-:W-:-:S03]  /*0a40*/  IMAD.MOV R2, RZ, RZ, -R2 ;  /* 0x000000ffff027224 */ /* 0x000fc600078e0a02 */
[----:B------:R-:W-:Y:S01]  /*0a50*/  LEA.HI.SX32 R3, R3, -R10, 0x1a ;  /* 0x8000000a03037211 */ /* 0x000fe200078fd2ff */
[----:B------:R-:W-:-:S03]  /*0a60*/  IMAD R12, R4, R2, R5 ;  /* 0x00000002040c7224 */ /* 0x000fc600078e0205 */
[----:B------:R-:W-:Y:S02]  /*0a70*/  VIMNMX R13, PT, PT, R3, 0x4, PT ;  /* 0x00000004030d7848 */ /* 0x000fe40003fe0100 */
[----:B------:R-:W-:Y:S02]  /*0a80*/  IABS R11, R12 ;  /* 0x0000000c000b7213 */ /* 0x000fe40000000000 */
[-C--:B------:R-:W-:Y:S02]  /*0a90*/  IABS R9, R13.reuse ;  /* 0x0000000d00097213 */ /* 0x080fe40000000000 */
[----:B------:R-:W-:Y:S02]  /*0aa0*/  IABS R4, R13 ;  /* 0x0000000d00047213 */ /* 0x000fe40000000000 */
[----:B------:R-:W0:Y:S08]  /*0ab0*/  I2F.RP R0, R9 ;  /* 0x0000000900007306 */ /* 0x000e300000209400 */
[----:B0-----:R-:W0:Y:S02]  /*0ac0*/  MUFU.RCP R0, R0 ;  /* 0x0000000000007308 */ /* 0x001e240000001000 */
[----:B0-----:R-:W-:-:S02]  /*0ad0*/  VIADD R3, R0, 0xffffffe ;  /* 0x0ffffffe00037836 */ /* 0x001fc40000000000 */
[----:B------:R-:W-:-:S04]  /*0ae0*/  IMAD.MOV R0, RZ, RZ, -R4 ;  /* 0x000000ffff007224 */ /* 0x000fc800078e0a04 */
[----:B------:R-:W0:Y:S02]  /*0af0*/  F2I.FTZ.U32.TRUNC.NTZ R3, R3 ;  /* 0x0000000300037305 */ /* 0x000e24000021f000 */
[----:B0-----:R-:W-:-:S04]  /*0b00*/  IMAD.MOV R8, RZ, RZ, -R3 ;  /* 0x000000ffff087224 */ /* 0x001fc800078e0a03 */
[----:B------:R-:W-:Y:S01]  /*0b10*/  IMAD.MOV.U32 R2, RZ, RZ, R8 ;  /* 0x000000ffff027224 */ /* 0x000fe200078e0008 */
[----:B------:R-:W-:-:S03]  /*0b20*/  IABS R8, R7 ;  /* 0x0000000700087213 */ /* 0x000fc60000000000 */
[----:B------:R-:W-:Y:S01]  /*0b30*/  IMAD R5, R2, R9, RZ ;  /* 0x0000000902057224 */ /* 0x000fe200078e02ff */
[----:B------:R-:W0:Y:S01]  /*0b40*/  I2F.RP R4, R8 ;  /* 0x0000000800047306 */ /* 0x000e220000209400 */
[----:B------:R-:W-:-:S04]  /*0b50*/  IMAD.MOV.U32 R2, RZ, RZ, RZ ;  /* 0x000000ffff027224 */ /* 0x000fc800078e00ff */
[----:B------:R-:W-:Y:S01]  /*0b60*/  IMAD.HI.U32 R2, R3, R5, R2 ;  /* 0x0000000503027227 */ /* 0x000fe200078e0002 */
[----:B------:R-:W-:-:S05]  /*0b70*/  LOP3.LUT R5, R25, 0x3f, RZ, 0xc0, !PT ;  /* 0x0000003f19057812 */ /* 0x000fca00078ec0ff */
[----:B------:R-:W-:-:S04]  /*0b80*/  IMAD.HI.U32 R2, R2, R11, RZ ;  /* 0x0000000b02027227 */ /* 0x000fc800078e00ff */
[----:B------:R-:W-:Y:S01]  /*0b90*/  IMAD R0, R2, R0, R11 ;  /* 0x0000000002007224 */ /* 0x000fe200078e020b */
[----:B------:R-:W-:Y:S01]  /*0ba0*/  IABS R11, R6 ;  /* 0x00000006000b7213 */ /* 0x000fe20000000000 */
[----:B0-----:R-:W0:Y:S03]  /*0bb0*/  MUFU.RCP R4, R4 ;  /* 0x0000000400047308 */ /* 0x001e260000001000 */
[----:B------:R-:W-:-:S05]  /*0bc0*/  ISETP.GT.U32.AND P1, PT, R9, R0, PT ;  /* 0x000000000900720c */ /* 0x000fca0003f24070 */
[----:B------:R-:W1:Y:S08]  /*0bd0*/  I2F.RP R3, R11 ;  /* 0x0000000b00037306 */ /* 0x000e700000209400 */
[----:B------:R-:W-:Y:S02]  /*0be0*/  @!P1 IMAD.IADD R0, R0, 0x1, -R9 ;  /* 0x0000000100009824 */ /* 0x000fe400078e0a09 */
[----:B------:R-:W-:Y:S01]  /*0bf0*/  @!P1 VIADD R2, R2, 0x1 ;  /* 0x0000000102029836 */ /* 0x000fe20000000000 */
[----:B------:R-:W-:Y:S01]  /*0c00*/  ISETP.NE.AND P1, PT, R13, RZ, PT ;  /* 0x000000ff0d00720c */ /* 0x000fe20003f25270 */
[----:B0-----:R-:W-:Y:S01]  /*0c10*/  VIADD R4, R4, 0xffffffe ;  /* 0x0ffffffe04047836 */ /* 0x001fe20000000000 */
[----:B------:R-:W-:Y:S01]  /*0c20*/  ISETP.GE.U32.AND P0, PT, R0, R9, PT ;  /* 0x000000090000720c */ /* 0x000fe20003f06070 */
[----:B-1----:R-:W0:Y:S01]  /*0c30*/  MUFU.RCP R3, R3 ;  /* 0x0000000300037308 */ /* 0x002e220000001000 */
[----:B------:R-:W-:-:S04]  /*0c40*/  LOP3.LUT R0, R12, R13, RZ, 0x3c, !PT ;  /* 0x0000000d0c007212 */ /* 0x000fc800078e3cff */
[----:B------:R-:W-:-:S07]  /*0c50*/  ISETP.GE.AND P2, PT, R0, RZ, PT ;  /* 0x000000ff0000720c */ /* 0x000fce0003f46270 */
[----:B------:R-:W-:-:S04]  /*0c60*/  @P0 VIADD R2, R2, 0x1 ;  /* 0x0000000102020836 */ /* 0x000fc80000000000 */
[----:B------:R-:W-:Y:S02]  /*0c70*/  IMAD.MOV.U32 R9, RZ, RZ, R2 ;  /* 0x000000ffff097224 */ /* 0x000fe400078e0002 */
[----:B0-----:R-:W-:Y:S02]  /*0c80*/  VIADD R2, R3, 0xffffffe ;  /* 0x0ffffffe03027836 */ /* 0x001fe40000000000 */
[----:B------:R-:W-:Y:S01]  /*0c90*/  @!P2 IMAD.MOV R9, RZ, RZ, -R9 ;  /* 0x000000ffff09a224 */ /* 0x000fe200078e0a09 */
[----:B------:R-:W-:Y:S01]  /*0ca0*/  @!P1 LOP3.LUT R9, RZ, R13, RZ, 0x33, !PT ;  /* 0x0000000dff099212 */ /* 0x000fe200078e33ff */
[----:B------:R0:W1:Y:S04]  /*0cb0*/  F2I.FTZ.U32.TRUNC.NTZ R3, R2 ;  /* 0x0000000200037305 */ /* 0x000068000021f000 */
[----:B------:R-:W-:-:S04]  /*0cc0*/  IMAD.MOV R0, RZ, RZ, -R9 ;  /* 0x000000ffff007224 */ /* 0x000fc800078e0a09 */
[----:B------:R-:W-:Y:S02]  /*0cd0*/  IMAD R0, R13, R0, R12 ;  /* 0x000000000d007224 */ /* 0x000fe400078e020c */
[----:B0-----:R-:W-:Y:S02]  /*0ce0*/  IMAD.MOV.U32 R2, RZ, RZ, RZ ;  /* 0x000000ffff027224 */ /* 0x001fe400078e00ff */
[----:B------:R-:W-:Y:S02]  /*0cf0*/  IMAD.IADD R0, R10, 0x1, R0 ;  /* 0x000000010a007824 */ /* 0x000fe400078e0200 */
[----:B------:R-:W0:Y:S01]  /*0d00*/  LDS R10, [UR10] ;  /* 0x0000000aff0a7984 */ /* 0x000e220008000800 */
[----:B-1----:R-:W-:Y:S02]  /*0d10*/  IMAD.MOV R7, RZ, RZ, -R3 ;  /* 0x000000ffff077224 */ /* 0x002fe400078e0a03 */
[----:B------:R-:W-:Y:S02]  /*0d20*/  IMAD R16, R0, 0x40, R5 ;  /* 0x0000004000107824 */ /* 0x000fe400078e0205 */
[----:B------:R-:W1:Y:S01]  /*0d30*/  F2I.FTZ.U32.TRUNC.NTZ R5, R4 ;  /* 0x0000000400057305 */ /* 0x000e62000021f000 */
[----:B------:R-:W-:-:S02]  /*0d40*/  IMAD.MOV.U32 R0, RZ, RZ, R7 ;  /* 0x000000ffff007224 */ /* 0x000fc400078e0007 */
[----:B------:R-:W-:Y:S01]  /*0d50*/  IABS R20, R16 ;  /* 0x0000001000147213 */ /* 0x000fe20000000000 */
[----:B------:R2:W-:Y:S01]  /*0d60*/  STL [R1+0x1794], R16 ;  /* 0x0017941001007387 */ /* 0x0005e20000100800 */
[----:B------:R-:W-:Y:S01]  /*0d70*/  IMAD R7, R0, R11, RZ ;  /* 0x0000000b00077224 */ /* 0x000fe200078e02ff */
[----:B------:R-:W-:Y:S03]  /*0d80*/  BAR.SYNC.DEFER_BLOCKING 0x0 ;  /* 0x0000000000007b1d */ /* 0x000fe60000010000 */
[----:B------:R-:W-:Y:S01]  /*0d90*/  IMAD.HI.U32 R2, R3, R7, R2 ;  /* 0x0000000703027227 */ /* 0x000fe200078e0002 */
[----:B------:R-:W-:-:S03]  /*0da0*/  ISETP.GE.AND P2, PT, R16, RZ, PT ;  /* 0x000000ff1000720c */ /* 0x000fc60003f46270 */
[----:B------:R-:W-:Y:S02]  /*0db0*/  IMAD.SHL.U32 R0, R9, 0x200, RZ ;  /* 0x0000020009007824 */ /* 0x000fe400078e00ff */
[----:B------:R-:W-:-:S04]  /*0dc0*/  IMAD.HI.U32 R2, R2, R20, RZ ;  /* 0x0000001402027227 */ /* 0x000fc800078e00ff */
[----:B-1----:R-:W-:Y:S02]  /*0dd0*/  IMAD.MOV R3, RZ, RZ, -R5 ;  /* 0x000000ffff037224 */ /* 0x002fe400078e0a05 */
[----:B------:R-:W-:Y:S02]  /*0de0*/  IMAD.MOV R2, RZ, RZ, -R2 ;  /* 0x000000ffff027224 */ /* 0x000fe400078e0a02 */
[----:B------:R-:W-:Y:S02]  /*0df0*/  IMAD.MOV.U32 R9, RZ, RZ, R3 ;  /* 0x000000ffff097224 */ /* 0x000fe400078e0003 */
[C---:B------:R-:W-:Y:S02]  /*0e00*/  VIADD R12, R0.reuse, 0x1 ;  /* 0x00000001000c7836 */ /* 0x040fe40000000000 */
[----:B------:R-:W-:Y:S02]  /*0e10*/  IMAD R20, R11, R2, R20 ;  /* 0x000000020b147224 */ /* 0x000fe400078e0214 */
[----:B------:R-:W-:Y:S01]  /*0e20*/  IMAD R9, R9, R8, RZ ;  /* 0x0000000809097224 */ /* 0x000fe200078e02ff */
[----:B------:R-:W-:Y:S01]  /*0e30*/  IABS R2, R12 ;  /* 0x0000000c00027213 */ /* 0x000fe20000000000 */
[----:B------:R-:W-:Y:S01]  /*0e40*/  IMAD.MOV.U32 R4, RZ, RZ, RZ ;  /* 0x000000ffff047224 */ /* 0x000fe200078e00ff */
[----:B------:R-:W-:Y:S01]  /*0e50*/  ISETP.GT.U32.AND P0, PT, R11, R20, PT ;  /* 0x000000140b00720c */ /* 0x000fe20003f04070 */
[----:B------:R-:W-:Y:S01]  /*0e60*/  VIADD R13, R0, 0x2 ;  /* 0x00000002000d7836 */ /* 0x000fe20000000000 */
[----:B------:R-:W-:Y:S01]  /*0e70*/  ISETP.GE.AND P3, PT, R12, RZ, PT ;  /* 0x000000ff0c00720c */ /* 0x000fe20003f66270 */
[----:B------:R-:W-:Y:S01]  /*0e80*/  IMAD.HI.U32 R9, R5, R9, R4 ;  /* 0x0000000905097227 */ /* 0x000fe200078e0004 */
[----:B0-----:R-:W-:-:S02]  /*0e90*/  R2UR UR11, R10 ;  /* 0x000000000a0b72ca */ /* 0x001fc400000e0000 */
[----:B------:R-:W-:Y:S01]  /*0ea0*/  IABS R7, R13 ;  /* 0x0000000d00077213 */ /* 0x000fe20000000000 */
[----:B------:R-:W-:Y:S02]  /*0eb0*/  IMAD.MOV.U32 R4, RZ, RZ, R2 ;  /* 0x000000ffff047224 */ /* 0x000fe400078e0002 */
[----:B------:R-:W-:Y:S02]  /*0ec0*/  VIADD R14, R0, 0x3 ;  /* 0x00000003000e7836 */ /* 0x000fe40000000000 */
[----:B------:R-:W-:-:S04]  /*0ed0*/  IMAD.HI.U32 R2, R9, R4, RZ ;  /* 0x0000000409027227 */ /* 0x000fc800078e00ff */
[----:B------:R-:W-:-:S04]  /*0ee0*/  IMAD.HI.U32 R3, R9, R7, RZ ;  /* 0x0000000709037227 */ /* 0x000fc800078e00ff */
[----:B------:R-:W-:Y:S02]  /*0ef0*/  IMAD.MOV R5, RZ, RZ, -R2 ;  /* 0x000000ffff057224 */ /* 0x000fe400078e0a02 */
[----:B------:R-:W-:Y:S02]  /*0f00*/  IMAD.MOV R2, RZ, RZ, -R3 ;  /* 0x000000ffff027224 */ /* 0x000fe400078e0a03 */
[----:B------:R-:W-:Y:S02]  /*0f10*/  IMAD R3, R8, R5, R4 ;  /* 0x0000000508037224 */ /* 0x000fe400078e0204 */
[----:B------:R-:W-:Y:S01]  /*0f20*/  @!P0 IMAD.IADD R20, R20, 0x1, -R11 ;  /* 0x0000000114148824 */ /* 0x000fe200078e0a0b */
[----:B------:R-:W-:Y:S01]  /*0f30*/  ISETP.GE.AND P0, PT, R13, RZ, PT ;  /* 0x000000ff0d00720c */ /* 0x000fe20003f06270 */
[C---:B------:R-:W-:Y:S01]  /*0f40*/  IMAD R5, R8.reuse, R2, R7 ;  /* 0x0000000208057224 */ /* 0x040fe200078e0207 */
[----:B------:R-:W-:Y:S01]  /*0f50*/  ISETP.GT.U32.AND P4, PT, R8, R3, PT ;  /* 0x000000030800720c */ /* 0x000fe20003f84070 */
[C---:B------:R-:W-:Y:S01]  /*0f60*/  VIADD R15, R0.reuse, 0x4 ;  /* 0x00000004000f7836 */ /* 0x040fe20000000000 */
[----:B------:R-:W-:Y:S01]  /*0f70*/  ISETP.GT.U32.AND P1, PT, R11, R20, PT ;  /* 0x000000140b00720c */ /* 0x000fe20003f24070 */
[C---:B--2---:R-:W-:Y:S01]  /*0f80*/  VIADD R16, R0.reuse, 0xb ;  /* 0x0000000b00107836 */ /* 0x044fe20000000000 */
[----:B------:R-:W-:Y:S01]  /*0f90*/  IABS R7, R14 ;  /* 0x0000000e00077213 */ /* 0x000fe20000000000 */
[----:B------:R-:W-:Y:S01]  /*0fa0*/  VIADD R18, R0, 0xe ;  /* 0x0000000e00127836 */ /* 0x000fe20000000000 */
[----:B------:R-:W-:Y:S01]  /*0fb0*/  ISETP.GT.U32.AND P6, PT, R8, R5, PT ;  /* 0x000000050800720c */ /* 0x000fe20003fc4070 */
[----:B------:R-:W-:Y:S01]  /*0fc0*/  VIADD R24, R0, 0x2e ;  /* 0x0000002e00187836 */ /* 0x000fe20000000000 */
[----:B------:R-:W-:Y:S01]  /*0fd0*/  IABS R10, R15 ;  /* 0x0000000f000a7213 */ /* 0x000fe20000000000 */
[----:B------:R-:W-:Y:S01]  /*0fe0*/  IMAD.HI.U32 R2, R9, R7, RZ ;  /* 0x0000000709027227 */ /* 0x000fe200078e00ff */
[----:B------:R-:W-:-:S03]  /*0ff0*/  IABS R19, R18 ;  /* 0x0000001200137213 */ /* 0x000fc60000000000 */
[----:B------:R-:W-:Y:S02]  /*1000*/  @!P4 IMAD.IADD R3, R3, 0x1, -R8 ;  /* 0x000000010303c824 */ /* 0x000fe400078e0a08 */
[----:B------:R-:W-:-:S04]  /*1010*/  IMAD.HI.U32 R4, R9, R10, RZ ;  /* 0x0000000a09047227 */ /* 0x000fc800078e00ff */
[----:B------:R-:W-:Y:S02]  /*1020*/  IMAD.MOV R2, RZ, RZ, -R2 ;  /* 0x000000ffff027224 */ /* 0x000fe400078e0a02 */
[----:B------:R-:W-:Y:S01]  /*1030*/  @!P1 IMAD.IADD R20, R20, 0x1, -R11 ;  /* 0x0000000114149824 */ /* 0x000fe200078e0a0b */
[C---:B------:R-:W-:Y:S01]  /*1040*/  ISETP.GT.U32.AND P1, PT, R8.reuse, R3, PT ;  /* 0x000000030800720c */ /* 0x040fe20003f24070 */
[----:B------:R-:W-:Y:S02]  /*1050*/  IMAD.MOV R11, RZ, RZ, -R4 ;  /* 0x000000ffff0b7224 */ /* 0x000fe400078e0a04 */
[----:B------:R-:W-:Y:S02]  /*1060*/  IMAD R7, R8, R2, R7 ;  /* 0x0000000208077224 */ /* 0x000fe400078e0207 */
[----:B------:R-:W-:Y:S01]  /*1070*/  @!P6 IMAD.IADD R5, R5, 0x1, -R8 ;  /* 0x000000010505e824 */ /* 0x000fe200078e0a08 */
[----:B------:R-:W-:Y:S01]  /*1080*/  ISETP.GE.AND P6, PT, R14, RZ, PT ;  /* 0x000000ff0e00720c */ /* 0x000fe20003fc6270 */
[----:B------:R-:W-:Y:S01]  /*1090*/  @!P2 IMAD.MOV R20, RZ, RZ, -R20 ;  /* 0x000000ffff14a224 */ /* 0x000fe200078e0a14 */
[C---:B------:R-:W-:Y:S01]  /*10a0*/  ISETP.GT.U32.AND P2, PT, R8.reuse, R7, PT ;  /* 0x000000070800720c */ /* 0x040fe20003f44070 */
[----:B------:R-:W-:Y:S01]  /*10b0*/  IMAD R11, R8, R11, R10 ;  /* 0x0000000b080b7224 */ /* 0x000fe200078e020a */
[----:B------:R-:W-:Y:S01]  /*10c0*/  @!P5 LOP3.LUT R20, RZ, R6, RZ, 0x33, !PT ;  /* 0x00000006ff14d212 */ /* 0x000fe200078e33ff */
[----:B------:R-:W-:Y:S01]  /*10d0*/  VIADD R2, R0, 0x5 ;  /* 0x0000000500027836 */ /* 0x000fe20000000000 */
[C---:B------:R-:W-:Y:S01]  /*10e0*/  ISETP.GT.U32.AND P4, PT, R8.reuse, R5, PT ;  /* 0x000000050800720c */ /* 0x040fe20003f84070 */
[--C-:B------:R-:W-:Y:S01]  /*10f0*/  @!P1 IMAD.IADD R3, R3, 0x1, -R8.reuse ;  /* 0x0000000103039824 */ /* 0x100fe200078e0a08 */
[----:B------:R-:W-:Y:S01]  /*1100*/  ISETP.GT.U32.AND P5, PT, R8, R11, PT ;  /* 0x0000000b0800720c */ /* 0x000fe20003fa4070 */
[C---:B------:R-:W-:Y:S01]  /*1110*/  VIADD R10, R0.reuse, 0x6 ;  /* 0x00000006000a7836 */ /* 0x040fe20000000000 */
[----:B------:R-:W-:Y:S01]  /*1120*/  IABS R4, R2 ;  /* 0x0000000200047213 */ /* 0x000fe20000000000 */
[----:B------:R-:W-:Y:S01]  /*1130*/  IMAD.MOV.U32 R12, RZ, RZ, R3 ;  /* 0x000000ffff0c7224 */ /* 0x000fe200078e0003 */
[----:B------:R-:W-:Y:S01]  /*1140*/  ISETP.GE.AND P1, PT, R15, RZ, PT ;  /* 0x000000ff0f00720c */ /* 0x000fe20003f26270 */
[----:B------:R-:W-:Y:S01]  /*1150*/  VIADD R14, R0, 0xa ;  /* 0x0000000a000e7836 */ /* 0x000fe20000000000 */
[----:B------:R-:W-:Y:S01]  /*1160*/  IABS R6, R10 ;  /* 0x0000000a00067213 */ /* 0x000fe20000000000 */
[----:B------:R-:W-:Y:S01]  /*1170*/  @!P2 IMAD.IADD R7, R7, 0x1, -R8 ;  /* 0x000000010707a824 */ /* 0x000fe200078e0a08 */
[----:B------:R-:W-:Y:S01]  /*1180*/  ISETP.GE.AND P2, PT, R10, RZ, PT ;  /* 0x000000ff0a00720c */ /* 0x000fe20003f46270 */
[----:B------:R-:W-:-:S02]  /*1190*/  @!P3 IMAD.MOV R12, RZ, RZ, -R12 ;  /* 0x000000ffff0cb224 */ /* 0x000fc400078e0a0c */
[--C-:B------:R-:W-:Y:S01]  /*11a0*/  @!P4 IMAD.IADD R5, R5, 0x1, -R8.reuse ;  /* 0x000000010505c824 */ /* 0x100fe200078e0a08 */
[----:B------:R-:W-:Y:S01]  /*11b0*/  ISETP.GE.AND P4, PT, R2, RZ, PT ;  /* 0x000000ff0200720c */ /* 0x000fe20003f86270 */
[----:B------:R-:W-:Y:S01]  /*11c0*/  @!P5 IMAD.IADD R11, R11, 0x1, -R8 ;  /* 0x000000010b0bd824 */ /* 0x000fe200078e0a08 */
[C---:B------:R-:W-:Y:S01]  /*11d0*/  ISETP.GT.U32.AND P5, PT, R8.reuse, R7, PT ;  /* 0x000000070800720c */ /* 0x040fe20003fa4070 */
[C---:B------:R-:W-:Y:S01]  /*11e0*/  IMAD.HI.U32 R2, R9.reuse, R4, RZ ;  /* 0x0000000409027227 */ /* 0x040fe200078e00ff */
[----:B------:R0:W-:Y:S02]  /*11f0*/  STL [R1+0x78], R12 ;  /* 0x0000780c01007387 */ /* 0x0001e40000100800 */
[----:B------:R-:W-:Y:S01]  /*1200*/  ISETP.GT.U32.AND P3, PT, R8, R11, PT ;  /* 0x0000000b0800720c */ /* 0x000fe20003f64070 */
[----:B------:R-:W-:-:S04]  /*1210*/  IMAD.HI.U32 R3, R9, R6, RZ ;  /* 0x0000000609037227 */ /* 0x000fc800078e00ff */
[----:B------:R-:W-:Y:S02]  /*1220*/  IMAD.MOV R13, RZ, RZ, -R3 ;  /* 0x000000ffff0d7224 */ /* 0x000fe400078e0a03 */
[----:B------:R-:W-:Y:S02]  /*1230*/  VIADD R10, R0, 0x7 ;  /* 0x00000007000a7836 */ /* 0x000fe40000000000 */
[----:B0-----:R-:W-:Y:S02]  /*1240*/  IMAD.MOV.U32 R12, RZ, RZ, R5 ;  /* 0x000000ffff0c7224 */ /* 0x001fe400078e0005 */
[----:B------:R-:W-:Y:S02]  /*1250*/  IMAD.MOV R5, RZ, RZ, -R2 ;  /* 0x000000ffff057224 */ /* 0x000fe400078e0a02 */
[----:B------:R-:W-:Y:S02]  /*1260*/  @!P5 IMAD.IADD R7, R7, 0x1, -R8 ;  /* 0x000000010707d824 */ /* 0x000fe400078e0a08 */
[----:B------:R-:W-:-:S02]  /*1270*/  IMAD R3, R8, R5, R4 ;  /* 0x0000000508037224 */ /* 0x000fc400078e0204 */
[C---:B------:R-:W-:Y:S02]  /*1280*/  IMAD R5, R8.reuse, R13, R6 ;  /* 0x0000000d08057224 */ /* 0x040fe400078e0206 */
[----:B------:R-:W-:Y:S01]  /*1290*/  IMAD.MOV.U32 R15, RZ, RZ, R7 ;  /* 0x000000ffff0f7224 */ /* 0x000fe200078e0007 */
[----:B------:R-:W-:Y:S01]  /*12a0*/  ISETP.GT.U32.AND P5, PT, R8, R3, PT ;  /* 0x000000030800720c */ /* 0x000fe20003fa4070 */
[----:B------:R-:W-:Y:S01]  /*12b0*/  @!P0 IMAD.MOV R12, RZ, RZ, -R12 ;  /* 0x000000ffff0c8224 */ /* 0x000fe200078e0a0c */
[----:B------:R-:W-:Y:S01]  /*12c0*/  ISETP.GE.AND P0, PT, R10, RZ, PT ;  /* 0x000000ff0a00720c */ /* 0x000fe20003f06270 */
[----:B------:R-:W-:Y:S01]  /*12d0*/  @!P6 IMAD.MOV R15, RZ, RZ, -R15 ;  /* 0x000000ffff0fe224 */ /* 0x000fe200078e0a0f */
[----:B------:R-:W-:Y:S01]  /*12e0*/  IABS R10, R10 ;  /* 0x0000000a000a7213 */ /* 0x000fe20000000000 */
[----:B------:R-:W-:Y:S01]  /*12f0*/  VIADD R2, R0, 0x8 ;  /* 0x0000000800027836 */ /* 0x000fe20000000000 */
[----:B------:R-:W-:Y:S01]  /*1300*/  ISETP.GT.U32.AND P6, PT, R8, R5, PT ;  /* 0x000000050800720c */ /* 0x000fe20003fc4070 */
[----:B------:R-:W-:Y:S01]  /*1310*/  @!P3 IMAD.IADD R11, R11, 0x1, -R8 ;  /* 0x000000010b0bb824 */ /* 0x000fe200078e0a08 */
[----:B------:R0:W-:Y:S01]  /*1320*/  STL [R1+0x74], R12 ;  /* 0x0000740c01007387 */ /* 0x0001e20000100800 */
[----:B------:R-:W-:Y:S01]  /*1330*/  IMAD.MOV.U32 R4, RZ, RZ, R10 ;  /* 0x000000ffff047224 */ /* 0x000fe200078e000a */
[----:B------:R-:W-:Y:S01]  /*1340*/  ISETP.GE.AND P3, PT, R2, RZ, PT ;  /* 0x000000ff0200720c */ /* 0x000fe20003f66270 */
[----:B------:R-:W-:Y:S01]  /*1350*/  VIADD R10, R0, 0x9 ;  /* 0x00000009000a7836 */ /* 0x000fe20000000000 */
[----:B------:R-:W-:Y:S01]  /*1360*/  IABS R6, R2 ;  /* 0x0000000200067213 */ /* 0x000fe20000000000 */
[----:B------:R-:W-:Y:S01]  /*1370*/  @!P5 IMAD.IADD R3, R3, 0x1, -R8 ;  /* 0x000000010303d824 */ /* 0x000fe200078e0a08 */
[----:B------:R-:W-:Y:S01]  /*1380*/  STL [R1+0x254], R15 ;  /* 0x0002540f01007387 */ /* 0x000fe20000100800 */
[----:B------:R-:W-:-:S03]  /*1390*/  IMAD.HI.U32 R2, R9, R4, RZ ;  /* 0x0000000409027227 */ /* 0x000fc600078e00ff */
[----:B------:R-:W-:Y:S01]  /*13a0*/  ISETP.GT.U32.AND P5, PT, R8, R3, PT ;  /* 0x000000030800720c */ /* 0x000fe20003fa4070 */
[----:B0-----:R-:W-:Y:S02]  /*13b0*/  IMAD.MOV.U32 R12, RZ, RZ, R11 ;  /* 0x000000ffff0c7224 */ /* 0x001fe400078e000b */
[----:B------:R-:W-:Y:S02]  /*13c0*/  IMAD.MOV R7, RZ, RZ, -R2 ;  /* 0x000000ffff077224 */ /* 0x000fe400078e0a02 */
[----:B------:R-:W-:Y:S01]  /*13d0*/  @!P1 IMAD.MOV R12, RZ, RZ, -R12 ;  /* 0x000000ffff0c9224 */ /* 0x000fe200078e0a0c */
[----:B------:R-:W-:Y:S01]  /*13e0*/  ISETP.GE.AND P1, PT, R10, RZ, PT ;  /* 0x000000ff0a00720c */ /* 0x000fe20003f26270 */
[----:B------:R-:W-:Y:S01]  /*13f0*/  @!P6 IMAD.IADD R5, R5, 0x1, -R8 ;  /* 0x000000010505e824 */ /* 0x000fe200078e0a08 */
[----:B------:R-:W-:Y:S01]  /*1400*/  IABS R10, R10 ;  /* 0x0000000a000a7213 */ /* 0x000fe20000000000 */
[----:B------:R-:W-:Y:S01]  /*1410*/  IMAD.HI.U32 R2, R9, R6, RZ ;  /* 0x0000000609027227 */ /* 0x000fe200078e00ff */
[----:B------:R0:W-:Y:S02]  /*1420*/  STL [R1+0x258], R12 ;  /* 0x0002580c01007387 */ /* 0x0001e40000100800 */
[C---:B------:R-:W-:Y:S01]  /*1430*/  ISETP.GT.U32.AND P6, PT, R8.reuse, R5, PT ;  /* 0x000000050800720c */ /* 0x040fe20003fc4070 */
[----:B------:R-:W-:-:S02]  /*1440*/  IMAD R7, R8, R7, R4 ;  /* 0x0000000708077224 */ /* 0x000fc400078e0204 */
[----:B------:R-:W-:Y:S02]  /*1450*/  IMAD.MOV R11, RZ, RZ, -R2 ;  /* 0x000000ffff0b7224 */ /* 0x000fe400078e0a02 */
[----:B------:R-:W-:Y:S01]  /*1460*/  IMAD.HI.U32 R2, R9, R10, RZ ;  /* 0x0000000a09027227 */ /* 0x000fe200078e00ff */
[----:B0-----:R-:W-:-:S03]  /*1470*/  IABS R12, R14 ;  /* 0x0000000e000c7213 */ /* 0x001fc60000000000 */
[----:B------:R-:W-:Y:S01]  /*1480*/  @!P5 IMAD.IADD R3, R3, 0x1, -R8 ;  /* 0x000000010303d824 */ /* 0x000fe200078e0a08 */
[----:B------:R-:W-:Y:S01]  /*1490*/  ISETP.GT.U32.AND P5, PT, R8, R7, PT ;  /* 0x000000070800720c */ /* 0x000fe20003fa4070 */
[----:B------:R-:W-:Y:S02]  /*14a0*/  IMAD.MOV R13, RZ, RZ, -R2 ;  /* 0x000000ffff0d7224 */ /* 0x000fe400078e0a02 */
[----:B------:R-:W-:-:S04]  /*14b0*/  IMAD.HI.U32 R4, R9, R12, RZ ;  /* 0x0000000c09047227 */ /* 0x000fc800078e00ff */
[----:B------:R-:W-:Y:S02]  /*14c0*/  IMAD.MOV.U32 R17, RZ, RZ, R3 ;  /* 0x000000ffff117224 */ /* 0x000fe400078e0003 */
[----:B------:R-:W-:Y:S02]  /*14d0*/  IMAD.MOV R15, RZ, RZ, -R4 ;  /* 0x000000ffff0f7224 */ /* 0x000fe400078e0a04 */
[C---:B------:R-:W-:Y:S02]  /*14e0*/  IMAD R3, R8.reuse, R13, R10 ;  /* 0x0000000d08037224 */ /* 0x040fe400078e020a */
[C---:B------:R-:W-:Y:S02]  /*14f0*/  IMAD R13, R8.reuse, R15, R12 ;  /* 0x0000000f080d7224 */ /* 0x040fe400078e020c */
[----:B------:R-:W-:Y:S01]  /*1500*/  @!P6 IMAD.IADD R5, R5, 0x1, -R8 ;  /* 0x000000010505e824 */ /* 0x000fe200078e0a08 */
[C---:B------:R-:W-:Y:S01]  /*1510*/  ISETP.GT.U32.AND P6, PT, R8.reuse, R3, PT ;  /* 0x000000030800720c */ /* 0x040fe20003fc4070 */
[C---:B------:R-:W-:Y:S01]  /*1520*/  IMAD R11, R8.reuse, R11, R6 ;  /* 0x0000000b080b7224 */ /* 0x040fe200078e0206 */
[----:B------:R-:W-:Y:S01]  /*1530*/  IABS R6, R16 ;  /* 0x0000001000067213 */ /* 0x000fe20000000000 */
[----:B------:R-:W-:Y:S01]  /*1540*/  @!P5 IMAD.IADD R7, R7, 0x1, -R8 ;  /* 0x000000010707d824 */ /* 0x000fe200078e0a08 */
[C---:B------:R-:W-:Y:S01]  /*1550*/  ISETP.GT.U32.AND P5, PT, R8.reuse, R13, PT ;  /* 0x0000000d0800720c */ /* 0x040fe20003fa4070 */
[----:B------:R-:W-:Y:S01]  /*1560*/  @!P4 IMAD.MOV R17, RZ, RZ, -R17 ;  /* 0x000000ffff11c224 */ /* 0x000fe200078e0a11 */
[----:B------:R-:W-:Y:S01]  /*1570*/  ISETP.GT.U32.AND P4, PT, R8, R11, PT ;  /* 0x0000000b0800720c */ /* 0x000fe20003f84070 */
[----:B------:R-:W-:-:S02]  /*1580*/  VIADD R10, R0, 0xc ;  /* 0x0000000c000a7836 */ /* 0x000fc40000000000 */
[----:B------:R-:W-:Y:S01]  /*1590*/  IMAD.HI.U32 R2, R9, R6, RZ ;  /* 0x0000000609027227 */ /* 0x000fe200078e00ff */
[----:B------:R0:W-:Y:S02]  /*15a0*/  STL [R1+0x25c], R17 ;  /* 0x00025c1101007387 */ /* 0x0001e40000100800 */
[----:B------:R-:W-:Y:S01]  /*15b0*/  IABS R4, R10 ;  /* 0x0000000a00047213 */ /* 0x000fe20000000000 */
[----:B------:R-:W-:Y:S02]  /*15c0*/  @!P6 IMAD.IADD R3, R3, 0x1, -R8 ;  /* 0x000000010303e824 */ /* 0x000fe400078e0a08 */
[----:B------:R-:W-:Y:S02]  /*15d0*/  IMAD.MOV R15, RZ, RZ, -R2 ;  /* 0x000000ffff0f7224 */ /* 0x000fe400078e0a02 */
[----:B------:R-:W-:Y:S01]  /*15e0*/  @!P5 IMAD.IADD R13, R13, 0x1, -R8 ;  /* 0x000000010d0dd824 */ /* 0x000fe200078e0a08 */
[----:B------:R-:W-:Y:S01]  /*15f0*/  ISETP.GT.U32.AND P5, PT, R8, R3, PT ;  /* 0x000000030800720c */ /* 0x000fe20003fa4070 */
[----:B------:R-:W-:-:S04]  /*1600*/  IMAD.HI.U32 R2, R9, R4, RZ ;  /* 0x0000000409027227 */ /* 0x000fc800078e00ff */
[----:B------:R-:W-:Y:S01]  /*1610*/  @!P4 IMAD.IADD R11, R11, 0x1, -R8 ;  /* 0x000000010b0bc824 */ /* 0x000fe200078e0a08 */
[C---:B------:R-:W-:Y:S01]  /*1620*/  ISETP.GT.U32.AND P4, PT, R8.reuse, R7, PT ;  /* 0x000000070800720c */ /* 0x040fe20003f84070 */
[----:B------:R-:W-:Y:S02]  /*1630*/  IMAD.MOV.U32 R21, RZ, RZ, R5 ;  /* 0x000000ffff157224 */ /* 0x000fe400078e0005 */
[----:B------:R-:W-:Y:S01]  /*1640*/  IMAD.MOV R5, RZ, RZ, -R2 ;  /* 0x000000ffff057224 */ /* 0x000fe200078e0a02 */
[----:B------:R-:W-:Y:S01]  /*1650*/  ISETP.GT.U32.AND P6, PT, R8, R11, PT ;  /* 0x0000000b0800720c */ /* 0x000fe20003fc4070 */
[----:B------:R-:W-:Y:S02]  /*1660*/  VIADD R12, R0, 0xd ;  /* 0x0000000d000c7836 */ /* 0x000fe40000000000 */
[C---:B------:R-:W-:Y:S02]  /*1670*/  IMAD R5, R8.reuse, R5, R4 ;  /* 0x0000000508057224 */ /* 0x040fe400078e0204 */
[----:B------:R-:W-:Y:S01]  /*1680*/  @!P5 IMAD.IADD R3, R3, 0x1, -R8 ;  /* 0x000000010303d824 */ /* 0x000fe200078e0a08 */
[----:B0-----:R-:W-:Y:S01]  /*1690*/  IABS R17, R12 ;  /* 0x0000000c00117213 */ /* 0x001fe20000000000 */
[C---:B------:R-:W-:Y:S01]  /*16a0*/  IMAD R15, R8.reuse, R15, R6 ;  /* 0x0000000f080f7224 */ /* 0x040fe200078e0206 */
[----:B------:R-:W-:Y:S01]  /*16b0*/  ISETP.GT.U32.AND P5, PT, R8, R5, PT ;  /* 0x000000050800720c */ /* 0x000fe20003fa4070 */
[----:B------:R-:W-:-:S02]  /*16c0*/  @!P4 IMAD.IADD R7, R7, 0x1, -R8 ;  /* 0x000000010707c824 */ /* 0x000fc400078e0a08 */
[----:B------:R-:W-:Y:S01]  /*16d0*/  @!P2 IMAD.MOV R21, RZ, RZ, -R21 ;  /* 0x000000ffff15a224 */ /* 0x000fe200078e0a15 */
[----:B------:R-:W-:Y:S01]  /*16e0*/  ISETP.GT.U32.AND P4, PT, R8, R15, PT ;  /* 0x0000000f0800720c */ /* 0x000fe20003f84070 */
[--C-:B------:R-:W-:Y:S01]  /*16f0*/  @!P6 IMAD.IADD R11, R11, 0x1, -R8.reuse ;  /* 0x000000010b0be824 */ /* 0x100fe200078e0a08 */
[----:B------:R-:W-:Y:S01]  /*1700*/  ISETP.GE.AND P6, PT, R14, RZ, PT ;  /* 0x000000ff0e00720c */ /* 0x000fe20003fc6270 */
[----:B------:R-:W-:Y:S01]  /*1710*/  VIADD R14, R0, 0xf ;  /* 0x0000000f000e7836 */ /* 0x000fe20000000000 */
[----:B------:R0:W-:Y:S01]  /*1720*/  STL [R1+0x26c], R21 ;  /* 0x00026c1501007387 */ /* 0x0001e20000100800 */
[----:B------:R-:W-:Y:S01]  /*1730*/  IMAD.HI.U32 R2, R9, R17, RZ ;  /* 0x0000001109027227 */ /* 0x000fe200078e00ff */
[----:B------:R-:W-:Y:S02]  /*1740*/  ISETP.GT.U32.AND P2, PT, R8, R13, PT ;  /* 0x0000000d0800720c */ /* 0x000fe40003f44070 */
[----:B------:R-:W-:Y:S01]  /*1750*/  IABS R6, R14 ;  /* 0x0000000e00067213 */ /* 0x000fe20000000000 */
[----:B------:R-:W-:-:S02]  /*1760*/  @!P5 IMAD.IADD R5, R5, 0x1, -R8 ;  /* 0x000000010505d824 */ /* 0x000fc400078e0a08 */
[----:B------:R-:W-:Y:S02]  /*1770*/  IMAD.MOV R2, RZ, RZ, -R2 ;  /* 0x000000ffff027224 */ /* 0x000fe400078e0a02 */
[----:B------:R-:W-:Y:S01]  /*1780*/  IMAD.MOV.U32 R22, RZ, RZ, R7 ;  /* 0x000000ffff167224 */ /* 0x000fe200078e0007 */
[----:B------:R-:W-:Y:S01]  /*1790*/  ISETP.GT.U32.AND P5, PT, R8, R5, PT ;  /* 0x000000050800720c */ /* 0x000fe20003fa4070 */
[----:B0-----:R-:W-:Y:S02]  /*17a0*/  IMAD.MOV.U32 R21, RZ, RZ, R11 ;  /* 0x000000ffff157224 */ /* 0x001fe400078e000b */
[----:B------:R-:W-:Y:S01]  /*17b0*/  @!P4 IMAD.IADD R15, R15, 0x1, -R8 ;  /* 0x000000010f0fc824 */ /* 0x000fe200078e0a08 */
[----:B------:R-:W-:Y:S01]  /*17c0*/  ISETP.GE.AND P4, PT, R10, RZ, PT ;  /* 0x000000ff0a00720c */ /* 0x000fe20003f86270 */
[----:B------:R-:W-:Y:S02]  /*17d0*/  IMAD R17, R8, R2, R17 ;  /* 0x0000000208117224 */ /* 0x000fe400078e0211 */
[----:B------:R-:W-:-:S04]  /*17e0*/  IMAD.HI.U32 R2, R9, R6, RZ ;  /* 0x0000000609027227 */ /* 0x000fc800078e00ff */
[----:B------:R-:W-:Y:S01]  /*17f0*/  @!P0 IMAD.MOV R22, RZ, RZ, -R22 ;  /* 0x000000ffff168224 */ /* 0x000fe200078e0a16 */
[C---:B------:R-:W-:Y:S01]  /*1800*/  ISETP.GT.U32.AND P0, PT, R8.reuse, R15, PT ;  /* 0x0000000f0800720c */ /* 0x040fe20003f04070 */
[----:B------:R-:W-:Y:S01]  /*1810*/  @!P3 IMAD.MOV R21, RZ, RZ, -R21 ;  /* 0x000000ffff15b224 */ /* 0x000fe200078e0a15 */
[----:B------:R-:W-:Y:S01]  /*1820*/  ISETP.GT.U32.AND P3, PT, R8, R17, PT ;  /* 0x000000110800720c */ /* 0x000fe20003f64070 */
[----:B------:R-:W-:Y:S01]  /*1830*/  @!P1 IMAD.MOV R3, RZ, RZ, -R3 ;  /* 0x000000ffff039224 */ /* 0x000fe200078e0a03 */
[----:B------:R-:W-:Y:S01]  /*1840*/  STL [R1+0x274], R22 ;  /* 0x0002741601007387 */ /* 0x000fe20000100800 */
[----:B------:R-:W-:Y:S01]  /*1850*/  IMAD.MOV R7, RZ, RZ, -R2 ;  /* 0x000000ffff077224 */ /* 0x000fe200078e0a02 */
[----:B------:R-:W-:Y:S01]  /*1860*/  ISETP.GE.AND P1, PT, R12, RZ, PT ;  /* 0x000000ff0c00720c */ /* 0x000fe20003f26270 */
[----:B------:R-:W-:Y:S01]  /*1870*/  IMAD.HI.U32 R4, R9, R19, RZ ;  /* 0x0000001309047227 */ /* 0x000fe200078e00ff */
[----:B------:R-:W-:Y:S03]  /*1880*/  STL [R1+0x70], R21 ;  /* 0x0000701501007387 */ /* 0x000fe60000100800 */
[----:B------:R-:W-:Y:S01]  /*1890*/  @!P2 IMAD.IADD R13, R13, 0x1, -R8 ;  /* 0x000000010d0da824 */ /* 0x000fe200078e0a08 */
[----:B------:R0:W-:Y:S01]  /*18a0*/  STL [R1+0x6c], R3 ;  /* 0x00006c0301007387 */ /* 0x0001e20000100800 */
[----:B------:R-:W-:Y:S01]  /*18b0*/  ISETP.GE.AND P2, PT, R16, RZ, PT ;  /* 0x000000ff1000720c */ /* 0x000fe20003f46270 */
[----:B------:R-:W-:-:S02]  /*18c0*/  IMAD.MOV R4, RZ, RZ, -R4 ;  /* 0x000000ffff047224 */ /* 0x000fc400078e0a04 */
[----:B------:R-:W-:Y:S02]  /*18d0*/  @!P5 IMAD.IADD R5, R5, 0x1, -R8 ;  /* 0x000000010505d824 */ /* 0x000fe400078e0a08 */
[C---:B------:R-:W-:Y:S02]  /*18e0*/  IMAD R19, R8.reuse, R4, R19 ;  /* 0x0000000408137224 */ /* 0x040fe400078e0213 */
[----:B------:R-:W-:Y:S02]  /*18f0*/  IMAD.MOV.U32 R2, RZ, RZ, R13 ;  /* 0x000000ffff027224 */ /* 0x000fe400078e000d */
[----:B0-----:R-:W-:Y:S02]  /*1900*/  IMAD R3, R8, R7, R6 ;  /* 0x0000000708037224 */ /* 0x001fe400078e0206 */
[----:B------:R-:W-:Y:S02]  /*1910*/  VIADD R10, R0, 0x10 ;  /* 0x00000010000a7836 */ /* 0x000fe40000000000 */
[----:B------:R-:W-:Y:S01]  /*1920*/  @!P0 IMAD.IADD R15, R15, 0x1, -R8 ;  /* 0x000000010f0f8824 */ /* 0x000fe200078e0a08 */
[C---:B------:R-:W-:Y:S01]  /*1930*/  ISETP.GT.U32.AND P5, PT, R8.reuse, R3, PT ;  /* 0x000000030800720c */ /* 0x040fe20003fa4070 */
[----:B------:R-:W-:Y:S01]  /*1940*/  @!P6 IMAD.MOV R2, RZ, RZ, -R2 ;  /* 0x000000ffff02e224 */ /* 0x000fe200078e0a02 */
[----:B------:R-:W-:Y:S01]  /*1950*/  ISETP.GT.U32.AND P6, PT, R8, R19, PT ;  /* 0x000000130800720c */ /* 0x000fe20003fc4070 */
[----:B------:R-:W-:Y:S01]  /*1960*/  IMAD.MOV.U32 R4, RZ, RZ, R15 ;  /* 0x000000ffff047224 */ /* 0x000fe200078e000f */
[----:B------:R-:W-:Y:S01]  /*1970*/  IABS R7, R10 ;  /* 0x0000000a00077213 */ /* 0x000fe20000000000 */
[----:B------:R-:W-:Y:S01]  /*1980*/  VIADD R12, R0, 0x11 ;  /* 0x00000011000c7836 */ /* 0x000fe20000000000 */
[----:B------:R0:W-:Y:S01]  /*1990*/  STL [R1+0x68], R2 ;  /* 0x0000680201007387 */ /* 0x0001e20000100800 */
[----:B------:R-:W-:Y:S01]  /*19a0*/  @!P2 IMAD.MOV R4, RZ, RZ, -R4 ;  /* 0x000000ffff04a224 */ /* 0x000fe200078e0a04 */
[----:B------:R-:W-:Y:S01]  /*19b0*/  ISETP.GE.AND P0, PT, R18, RZ, PT ;  /* 0x000000ff1200720c */ /* 0x000fe20003f06270 */
[--C-:B------:R-:W-:Y:S01]  /*19c0*/  @!P3 IMAD.IADD R17, R17, 0x1, -R8.reuse ;  /* 0x000000011111b824 */ /* 0x100fe200078e0a08 */
[----:B------:R-:W-:Y:S01]  /*19d0*/  IABS R11, R12 ;  /* 0x0000000c000b7213 */ /* 0x000fe20000000000 */
[----:B------:R-:W-:Y:S01]  /*19e0*/  VIADD R16, R0, 0x13 ;  /* 0x0000001300107836 */ /* 0x000fe20000000000 */
[----:B------:R1:W-:Y:S01]  /*19f0*/  STL [R1+0x27c], R4 ;  /* 0x00027c0401007387 */ /* 0x0003e20000100800 */
[--C-:B------:R-:W-:Y:S01]  /*1a00*/  @!P5 IMAD.IADD R3, R3, 0x1, -R8.reuse ;  /* 0x000000010303d824 */ /* 0x100fe200078e0a08 */
[----:B------:R-:W-:Y:S01]  /*1a10*/  ISETP.GE.AND P3, PT, R14, RZ, PT ;  /* 0x000000ff0e00720c */ /* 0x000fe20003f66270 */
[----:B------:R-:W-:Y:S01]  /*1a20*/  @!P6 IMAD.IADD R19, R19, 0x1, -R8 ;  /* 0x000000011313e824 */ /* 0x000fe200078e0a08 */
[C---:B------:R-:W-:Y:S01]  /*1a30*/  ISETP.GT.U32.AND P6, PT, R8.reuse, R17, PT ;  /* 0x000000110800720c */ /* 0x040fe20003fc4070 */
[----:B0-----:R-:W-:Y:S01]  /*1a40*/  IMAD.HI.U32 R2, R9, R7, RZ ;  /* 0x0000000709027227 */ /* 0x001fe200078e00ff */
[----:B------:R-:W-:-:S02]  /*1a50*/  ISETP.GT.U32.AND P5, PT, R8, R3, PT ;  /* 0x000000030800720c */ /* 0x000fc40003fa4070 */
[----:B------:R-:W-:Y:S01]  /*1a60*/  ISETP.GT.U32.AND P2, PT, R8, R19, PT ;  /* 0x000000130800720c */ /* 0x000fe20003f44070 */
[----:B------:R-:W-:Y:S01]  /*1a70*/  VIADD R14, R0, 0x12 ;  /* 0x00000012000e7836 */ /* 0x000fe20000000000 */
[----:B------:R-:W-:Y:S01]  /*1a80*/  IABS R15, R16 ;  /* 0x00000010000f7213 */ /* 0x000fe20000000000 */
[----:B-1----:R-:W-:Y:S02]  /*1a90*/  IMAD.MOV R4, RZ, RZ, -R2 ;  /* 0x000000ffff047224 */ /* 0x002fe400078e0a02 */
[----:B------:R-:W-:Y:S01]  /*1aa0*/  IMAD.HI.U32 R2, R9, R11, RZ ;  /* 0x0000000b09027227 */ /* 0x000fe200078e00ff */
[----:B------:R-:W-:-:S03]  /*1ab0*/  IABS R13, R14 ;  /* 0x0000000e000d7213 */ /* 0x000fc60000000000 */
[----:B------:R-:W-:Y:S02]  /*1ac0*/  IMAD.MOV R2, RZ, RZ, -R2 ;  /* 0x000000ffff027224 */ /* 0x000fe400078e0a02 */
[--C-:B------:R-:W-:Y:S02]  /*1ad0*/  @!P5 IMAD.IADD R3, R3, 0x1, -R8.reuse ;  /* 0x000000010303d824 */ /* 0x100fe400078e0a08 */
[C---:B------:R-:W-:Y:S02]  /*1ae0*/  IMAD R11, R8.reuse, R2, R11 ;  /* 0x00000002080b7224 */ /* 0x040fe400078e020b */
[C---:B------:R-:W-:Y:S02]  /*1af0*/  IMAD R7, R8.reuse, R4, R7 ;  /* 0x0000000408077224 */ /* 0x040fe400078e0207 */
[--C-:B------:R-:W-:Y:S01]  /*1b00*/  @!P2 IMAD.IADD R19, R19, 0x1, -R8.reuse ;  /* 0x000000011313a824 */ /* 0x100fe200078e0a08 */
[----:B------:R-:W-:Y:S01]  /*1b10*/  ISETP.GT.U32.AND P5, PT, R8, R11, PT ;  /* 0x0000000b0800720c */ /* 0x000fe20003fa4070 */
[----:B------:R-:W-:Y:S01]  /*1b20*/  @!P6 IMAD.IADD R17, R17, 0x1, -R8 ;  /* 0x000000011111e824 */ /* 0x000fe200078e0a08 */
[----:B------:R-:W-:Y:S01]  /*1b30*/  ISETP.GE.AND P2, PT, R10, RZ, PT ;  /* 0x000000ff0a00720c */ /* 0x000fe20003f46270 */
[----:B------:R-:W-:Y:S01]  /*1b40*/  VIADD R10, R0, 0x14 ;  /* 0x00000014000a7836 */ /* 0x000fe20000000000 */
[----:B------:R-:W-:Y:S01]  /*1b50*/  ISETP.GT.U32.AND P6, PT, R8, R7, PT ;  /* 0x000000070800720c */ /* 0x000fe20003fc4070 */
[----:B------:R-:W-:-:S03]  /*1b60*/  IMAD.HI.U32 R2, R9, R13, RZ ;  /* 0x0000000d09027227 */ /* 0x000fc600078e00ff */
[----:B------:R-:W-:Y:S01]  /*1b70*/  IABS R6, R10 ;  /* 0x0000000a00067213 */ /* 0x000fe20000000000 */
[----:B------:R-:W-:Y:S02]  /*1b80*/  IMAD.MOV R2, RZ, RZ, -R2 ;  /* 0x000000ffff027224 */ /* 0x000fe400078e0a02 */
[----:B------:R-:W-:Y:S02]  /*1b90*/  @!P4 IMAD.MOV R5, RZ, RZ, -R5 ;  /* 0x000000ffff05c224 */ /* 0x000fe400078e0a05 */
[----:B------:R-:W-:Y:S02]  /*1ba0*/  @!P5 IMAD.IADD R11, R11, 0x1, -R8 ;  /* 0x000000010b0bd824 */ /* 0x000fe400078e0a08 */
[C---:B------:R-:W-:Y:S01]  /*1bb0*/  IMAD R13, R8.reuse, R2, R13 ;  /* 0x00000002080d7224 */ /* 0x040fe200078e020d */
[----:B------:R0:W-:Y:S01]  /*1bc0*/  STL [R1+0x280], R5 ;  /* 0x0002800501007387 */ /* 0x0001e20000100800 */
[----:B------:R-:W-:Y:S01]  /*1bd0*/  IMAD.HI.U32 R2, R9, R6, RZ ;  /* 0x0000000609027227 */ /* 0x000fe200078e00ff */
[----:B------:R-:W-:-:S03]  /*1be0*/  ISETP.GT.U32.AND P5, PT, R8, R11, PT ;  /* 0x0000000b0800720c */ /* 0x000fc60003fa4070 */
[----:B------:R-:W-:Y:S01]  /*1bf0*/  @!P6 IMAD.IADD R7, R7, 0x1, -R8 ;  /* 0x000000010707e824 */ /* 0x000fe200078e0a08 */
[----:B------:R-:W-:Y:S01]  /*1c00*/  ISETP.GE.AND P6, PT, R12, RZ, PT ;  /* 0x000000ff0c00720c */ /* 0x000fe20003fc6270 */
[----:B------:R-:W-:-:S03]  /*1c10*/  IMAD.HI.U32 R4, R9, R15, RZ ;  /* 0x0000000f09047227 */ /* 0x000fc600078e00ff */
[C---:B------:R-:W-:Y:S01]  /*1c20*/  ISETP.GT.U32.AND P4, PT, R8.reuse, R7, PT ;  /* 0x000000070800720c */ /* 0x040fe20003f84070 */
[----:B0-----:R-:W-:Y:S02]  /*1c30*/  IMAD.MOV R5, RZ, RZ, -R2 ;  /* 0x000000ffff057224 */ /* 0x001fe400078e0a02 */
[----:B------:R-:W-:Y:S02]  /*1c40*/  IMAD.MOV.U32 R2, RZ, RZ, R3 ;  /* 0x000000ffff027224 */ /* 0x000fe400078e0003 */
[----:B------:R-:W-:Y:S02]  /*1c50*/  IMAD R3, R8, R5, R6 ;  /* 0x0000000508037224 */ /* 0x000fe400078e0206 */
[----:B------:R-:W-:Y:S02]  /*1c60*/  IMAD.MOV R4, RZ, RZ, -R4 ;  /* 0x000000ffff047224 */ /* 0x000fe400078e0a04 */
[----:B------:R-:W-:Y:S02]  /*1c70*/  VIADD R12, R0, 0x15 ;  /* 0x00000015000c7836 */ /* 0x000fe40000000000 */
[----:B------:R-:W-:-:S02]  /*1c80*/  IMAD.MOV.U32 R18, RZ, RZ, R17 ;  /* 0x000000ffff127224 */ /* 0x000fc400078e0011 */
[----:B------:R-:W-:Y:S02]  /*1c90*/  IMAD.MOV.U32 R17, RZ, RZ, R19 ;  /* 0x000000ffff117224 */ /* 0x000fe400078e0013 */
[----:B------:R-:W-:Y:S01]  /*1ca0*/  @!P5 IMAD.IADD R11, R11, 0x1, -R8 ;  /* 0x000000010b0bd824 */ /* 0x000fe200078e0a08 */
[C---:B------:R-:W-:Y:S01]  /*1cb0*/  ISETP.GT.U32.AND P5, PT, R8.reuse, R3, PT ;  /* 0x000000030800720c */ /* 0x040fe20003fa4070 */
[C---:B------:R-:W-:Y:S01]  /*1cc0*/  IMAD R15, R8.reuse, R4, R15 ;  /* 0x00000004080f7224 */ /* 0x040fe200078e020f */
[----:B------:R-:W-:Y:S01]  /*1cd0*/  IABS R4, R12 ;  /* 0x0000000c00047213 */ /* 0x000fe20000000000 */
[----:B------:R-:W-:Y:S01]  /*1ce0*/  @!P1 IMAD.MOV R18, RZ, RZ, -R18 ;  /* 0x000000ffff129224 */ /* 0x000fe200078e0a12 */
[----:B------:R-:W-:Y:S01]  /*1cf0*/  ISETP.GT.U32.AND P1, PT, R8, R13, PT ;  /* 0x0000000d0800720c */ /* 0x000fe20003f24070 */
[----:B------:R-:W-:Y:S01]  /*1d00*/  @!P0 IMAD.MOV R17, RZ, RZ, -R17 ;  /* 0x000000ffff118224 */ /* 0x000fe200078e0a11 */
[----:B------:R-:W-:Y:S01]  /*1d10*/  ISETP.GE.AND P0, PT, R14, RZ, PT ;  /* 0x000000ff0e00720c */ /* 0x000fe20003f06270 */
[----:B------:R-:W-:Y:S01]  /*1d20*/  @!P3 IMAD.MOV R2, RZ, RZ, -R2 ;  /* 0x000000ffff02b224 */ /* 0x000fe200078e0a02 */
[----:B------:R-:W-:Y:S01]  /*1d30*/  STL [R1+0x28c], R18 ;  /* 0x00028c1201007387 */ /* 0x000fe20000100800 */
[----:B------:R-:W-:Y:S01]  /*1d40*/  IMAD.MOV.U32 R5, RZ, RZ, R4 ;  /* 0x000000ffff057224 */ /* 0x000fe200078e0004 */
[----:B------:R-:W-:Y:S01]  /*1d50*/  ISETP.GT.U32.AND P3, PT, R8, R15, PT ;  /* 0x0000000f0800720c */ /* 0x000fe20003f64070 */
[--C-:B------:R-:W-:Y:S01]  /*1d60*/  @!P4 IMAD.IADD R7, R7, 0x1, -R8.reuse ;  /* 0x000000010707c824 */ /* 0x100fe200078e0a08 */
[----:B------:R-:W-:Y:S01]  /*1d70*/  STL [R1+0x290], R17 ;  /* 0x0002901101007387 */ /* 0x000fe20000100800 */
[----:B------:R-:W-:Y:S01]  /*1d80*/  VIADD R4, R0, 0x16 ;  /* 0x0000001600047836 */ /* 0x000fe20000000000 */
[----:B------:R-:W-:Y:S01]  /*1d90*/  ISETP.GE.AND P4, PT, R16, RZ, PT ;  /* 0x000000ff1000720c */ /* 0x000fe20003f86270 */
[----:B------:R-:W-:Y:S01]  /*1da0*/  IMAD.MOV.U32 R6, RZ, RZ, R7 ;  /* 0x000000ffff067224 */ /* 0x000fe200078e0007 */
[----:B------:R0:W-:Y:S01]  /*1db0*/  STL [R1+0x298], R2 ;  /* 0x0002980201007387 */ /* 0x0001e20000100800 */
[--C-:B------:R-:W-:Y:S01]  /*1dc0*/  @!P5 IMAD.IADD R3, R3, 0x1, -R8.reuse ;  /* 0x000000010303d824 */ /* 0x100fe200078e0a08 */
[----:B------:R-:W-:Y:S01]  /*1dd0*/  IABS R7, R4 ;  /* 0x0000000400077213 */ /* 0x000fe20000000000 */
[----:B------:R-:W-:Y:S01]  /*1de0*/  @!P1 IMAD.IADD R13, R13, 0x1, -R8 ;  /* 0x000000010d0d9824 */ /* 0x000fe200078e0a08 */
[----:B------:R-:W-:Y:S01]  /*1df0*/  ISETP.GE.AND P1, PT, R10, RZ, PT ;  /* 0x000000ff0a00720c */ /* 0x000fe20003f26270 */
[----:B------:R-:W-:Y:S01]  /*1e00*/  @!P2 IMAD.MOV R6, RZ, RZ, -R6 ;  /* 0x000000ffff06a224 */ /* 0x000fe200078e0a06 */
[C---:B------:R-:W-:Y:S01]  /*1e10*/  ISETP.GT.U32.AND P5, PT, R8.reuse, R3, PT ;  /* 0x000000030800720c */ /* 0x040fe20003fa4070 */
[----:B------:R-:W-:Y:S01]  /*1e20*/  @!P3 IMAD.IADD R15, R15, 0x1, -R8 ;  /* 0x000000010f0fb824 */ /* 0x000fe200078e0a08 */
[----:B------:R-:W-:Y:S01]  /*1e30*/  ISETP.GT.U32.AND P2, PT, R8, R13, PT ;  /* 0x0000000d0800720c */ /* 0x000fe20003f44070 */
[----:B------:R-:W-:Y:S01]  /*1e40*/  VIADD R10, R0, 0x17 ;  /* 0x00000017000a7836 */ /* 0x000fe20000000000 */
[----:B------:R1:W-:Y:S01]  /*1e50*/  STL [R1+0x64], R6 ;  /* 0x0000640601007387 */ /* 0x0003e20000100800 */
[----:B0-----:R-:W-:Y:S01]  /*1e60*/  IMAD.HI.U32 R2, R9, R5, RZ ;  /* 0x0000000509027227 */ /* 0x001fe200078e00ff */
[----:B------:R-:W-:-:S03]  /*1e70*/  ISETP.GT.U32.AND P3, PT, R8, R15, PT ;  /* 0x0000000f0800720c */ /* 0x000fc60003f64070 */
[----:B------:R-:W-:Y:S02]  /*1e80*/  IMAD.MOV R2, RZ, RZ, -R2 ;  /* 0x000000ffff027224 */ /* 0x000fe400078e0a02 */
[----:B------:R-:W-:Y:S02]  /*1e90*/  VIADD R14, R0, 0x19 ;  /* 0x00000019000e7836 */ /* 0x000fe40000000000 */
[----:B------:R-:W-:Y:S02]  /*1ea0*/  IMAD R5, R8, R2, R5 ;  /* 0x0000000208057224 */ /* 0x000fe400078e0205 */
[----:B------:R-:W-:-:S04]  /*1eb0*/  IMAD.HI.U32 R2, R9, R7, RZ ;  /* 0x0000000709027227 */ /* 0x000fc800078e00ff */
[----:B------:R-:W-:Y:S02]  /*1ec0*/  IMAD.MOV R2, RZ, RZ, -R2 ;  /* 0x000000ffff027224 */ /* 0x000fe400078e0a02 */
[--C-:B------:R-:W-:Y:S02]  /*1ed0*/  @!P5 IMAD.IADD R3, R3, 0x1, -R8.reuse ;  /* 0x000000010303d824 */ /* 0x100fe400078e0a08 */
[C---:B------:R-:W-:Y:S02]  /*1ee0*/  IMAD R7, R8.reuse, R2, R7 ;  /* 0x0000000208077224 */ /* 0x040fe400078e0207 */
[----:B------:R-:W-:Y:S01]  /*1ef0*/  @!P2 IMAD.IADD R13, R13, 0x1, -R8 ;  /* 0x000000010d0da824 */ /* 0x000fe200078e0a08 */
[C---:B------:R-:W-:Y:S01]  /*1f00*/  ISETP.GT.U32.AND P2, PT, R8.reuse, R5, PT ;  /* 0x000000050800720c */ /* 0x040fe20003f44070 */
[----:B-1----:R-:W-:Y:S01]  /*1f10*/  IMAD.MOV.U32 R6, RZ, RZ, R11 ;  /* 0x000000ffff067224 */ /* 0x002fe200078e000b */
[----:B------:R-:W-:Y:S01]  /*1f20*/  ISETP.GT.U32.AND P5, PT, R8, R7, PT ;  /* 0x000000070800720c */ /* 0x000fe20003fa4070 */
[----:B------:R-:W-:Y:S01]  /*1f30*/  IMAD.MOV.U32 R16, RZ, RZ, R13 ;  /* 0x000000ffff107224 */ /* 0x000fe200078e000d */
[----:B------:R-:W-:Y:S01]  /*1f40*/  IABS R11, R10 ;  /* 0x0000000a000b7213 */ /* 0x000fe20000000000 */
[----:B------:R-:W-:Y:S01]  /*1f50*/  @!P6 IMAD.MOV R6, RZ, RZ, -R6 ;  /* 0x000000ffff06e224 */ /* 0x000fe200078e0a06 */
[----:B------:R-:W-:Y:S01]  /*1f60*/  ISETP.GE.AND P6, PT, R12, RZ, PT ;  /* 0x000000ff0c00720c */ /* 0x000fe20003fc6270 */
[----:B------:R-:W-:-:S02]  /*1f70*/  VIADD R12, R0, 0x18 ;  /* 0x00000018000c7836 */ /* 0x000fc40000000000 */
[----:B------:R-:W-:Y:S01]  /*1f80*/  IMAD.HI.U32 R2, R9, R11, RZ ;  /* 0x0000000b09027227 */ /* 0x000fe200078e00ff */
[----:B------:R0:W-:Y:S03]  /*1f90*/  STL [R1+0x60], R6 ;  /* 0x0000600601007387 */ /* 0x0001e60000100800 */
[--C-:B------:R-:W-:Y:S01]  /*1fa0*/  @!P3 IMAD.IADD R15, R15, 0x1, -R8.reuse ;  /* 0x000000010f0fb824 */ /* 0x100fe200078e0a08 */
[----:B------:R-:W-:Y:S01]  /*1fb0*/  ISETP.GE.AND P3, PT, R4, RZ, PT ;  /* 0x000000ff0400720c */ /* 0x000fe20003f66270 */
[----:B------:R-:W-:Y:S01]  /*1fc0*/  @!P5 IMAD.IADD R7, R7, 0x1, -R8 ;  /* 0x000000010707d824 */ /* 0x000fe200078e0a08 */
[----:B------:R-:W-:Y:S01]  /*1fd0*/  IABS R4, R14 ;  /* 0x0000000e00047213 */ /* 0x000fe20000000000 */
[----:B------:R-:W-:Y:S02]  /*1fe0*/  IMAD.MOV R2, RZ, RZ, -R2 ;  /* 0x000000ffff027224 */ /* 0x000fe400078e0a02 */
[----:B------:R-:W-:Y:S01]  /*1ff0*/  @!P2 IMAD.IADD R5, R5, 0x1, -R8 ;  /* 0x000000010505a824 */ /* 0x000fe200078e0a08 */
[----:B0-----:R-:W-:Y:S01]  /*2000*/  IABS R6, R12 ;  /* 0x0000000c00067213 */ /* 0x001fe20000000000 */
[----:B------:R-:W-:Y:S01]  /*2010*/  @!P0 IMAD.MOV R16, RZ, RZ, -R16 ;  /* 0x000000ffff108224 */ /* 0x000fe200078e0a10 */
[C---:B------:R-:W-:Y:S01]  /*2020*/  ISETP.GT.U32.AND P5, PT, R8.reuse, R7, PT ;  /* 0x000000070800720c */ /* 0x040fe20003fa4070 */
[----:B------:R-:W-:Y:S01]  /*2030*/  @!P4 IMAD.MOV R15, RZ, RZ, -R15 ;  /* 0x000000ffff0fc224 */ /* 0x000fe200078e0a0f */
[C---:B------:R-:W-:Y:S01]  /*2040*/  ISETP.GT.U32.AND P0, PT, R8.reuse, R5, PT ;  /* 0x000000050800720c */ /* 0x040fe20003f04070 */
[----:B------:R-:W-:Y:S01]  /*2050*/  @!P1 IMAD.MOV R3, RZ, RZ, -R3 ;  /* 0x000000ffff039224 */ /* 0x000fe200078e0a03 */
[----:B------:R-:W-:Y:S01]  /*2060*/  STL [R1+0x5c], R16 ;  /* 0x00005c1001007387 */ /* 0x000fe20000100800 */
[----:B------:R-:W-:Y:S01]  /*2070*/  IMAD R11, R8, R2, R11 ;  /* 0x00000002080b7224 */ /* 0x000fe200078e020b */
[----:B------:R-:W-:Y:S01]  /*2080*/  ISETP.GE.AND P1, PT, R12, RZ, PT ;  /* 0x000000ff0c00720c */ /* 0x000fe20003f26270 */
[----:B------:R-:W-:Y:S01]  /*2090*/  IMAD.HI.U32 R2, R9, R6, RZ ;  /* 0x0000000609027227 */ /* 0x000fe200078e00ff */
[----:B------:R-:W-:Y:S01]  /*20a0*/  STL [R1+0x2a0], R15 ;  /* 0x0002a00f01007387 */ /* 0x000fe20000100800 */
[----:B------:R-:W-:-:S02]  /*20b0*/  ISETP.GE.AND P2, PT, R10, RZ, PT ;  /* 0x000000ff0a00720c */ /* 0x000fc40003f46270 */
[----:B------:R-:W-:Y:S01]  /*20c0*/  IMAD.MOV.U32 R13, RZ, RZ, R4 ;  /* 0x000000ffff0d7224 */ /* 0x000fe200078e0004 */
[----:B------:R0:W-:Y:S01]  /*20d0*/  STL [R1+0x2a8], R3 ;  /* 0x0002a80301007387 */ /* 0x0001e20000100800 */
[----:B------:R-:W-:Y:S01]  /*20e0*/  ISETP.GT.U32.AND P4, PT, R8, R11, PT ;  /* 0x0000000b0800720c */ /* 0x000fe20003f84070 */
[----:B------:R-:W-:Y:S02]  /*20f0*/  @!P5 IMAD.IADD R7, R7, 0x1, -R8 ;  /* 0x000000010707d824 */ /* 0x000fe400078e0a08 */
[----:B------:R-:W-:-:S04]  /*2100*/  IMAD.HI.U32 R4, R9, R13, RZ ;  /* 0x0000000d09047227 */ /* 0x000fc800078e00ff */
[----:B------:R-:W-:Y:S02]  /*2110*/  IMAD.MOV R4, RZ, RZ, -R4 ;  /* 0x000000ffff047224 */ /* 0x000fe400078e0a04 */
[----:B0-----:R-:W-:Y:S02]  /*2120*/  IMAD.MOV R3, RZ, RZ, -R2 ;  /* 0x000000ffff037224 */ /* 0x001fe400078e0a02 */
[----:B------:R-:W-:Y:S01]  /*2130*/  @!P0 IMAD.IADD R5, R5, 0x1, -R8 ;  /* 0x0000000105058824 */ /* 0x000fe200078e0a08 */
[----:B------:R-:W-:Y:S01]  /*2140*/  ISETP.GE.AND P0, PT, R14, RZ, PT ;  /* 0x000000ff0e00720c */ /* 0x000fe20003f06270 */
[C---:B------:R-:W-:Y:S02]  /*2150*/  IMAD R3, R8.reuse, R3, R6 ;  /* 0x0000000308037224 */ /* 0x040fe400078e0206 */
[C---:B------:R-:W-:Y:S02]  /*2160*/  IMAD R13, R8.reuse, R4, R13 ;  /* 0x00000004080d7224 */ /* 0x040fe400078e020d */
[----:B------:R-:W-:Y:S01]  /*2170*/  IMAD.MOV.U32 R17, RZ, RZ, R5 ;  /* 0x000000ffff117224 */ /* 0x000fe200078e0005 */
[----:B------:R-:W-:Y:S01]  /*2180*/  ISETP.GT.U32.AND P5, PT, R8, R3, PT ;  /* 0x000000030800720c */ /* 0x000fe20003fa4070 */
[----:B------:R-:W-:-:S02]  /*2190*/  @!P4 IMAD.IADD R11, R11, 0x1, -R8 ;  /* 0x000000010b0bc824 */ /* 0x000fc400078e0a08 */
[----:B------:R-:W-:Y:S01]  /*21a0*/  @!P6 IMAD.MOV R17, RZ, RZ, -R17 ;  /* 0x000000ffff11e224 */ /* 0x000fe200078e0a11 */
[----:B------:R-:W-:Y:S01]  /*21b0*/  ISETP.GT.U32.AND P6, PT, R8, R13, PT ;  /* 0x0000000d0800720c */ /* 0x000fe20003fc4070 */
[----:B------:R-:W-:Y:S01]  /*21c0*/  VIADD R12, R0, 0x1a ;  /* 0x0000001a000c7836 */ /* 0x000fe20000000000 */
[----:B------:R-:W-:Y:S01]  /*21d0*/  ISETP.GT.U32.AND P4, PT, R8, R11, PT ;  /* 0x0000000b0800720c */ /* 0x000fe20003f84070 */
[C---:B------:R-:W-:Y:S01]  /*21e0*/  VIADD R14, R0.reuse, 0x1b ;  /* 0x0000001b000e7836 */ /* 0x040fe20000000000 */
[----:B------:R-:W-:Y:S01]  /*21f0*/  STL [R1+0x2b0], R17 ;  /* 0x0002b01101007387 */ /* 0x000fe20000100800 */
[----:B------:R-:W-:Y:S01]  /*2200*/  VIADD R15, R0, 0x1c ;  /* 0x0000001c000f7836 */ /* 0x000fe20000000000 */
[----:B------:R-:W-:Y:S01]  /*2210*/  IABS R6, R12 ;  /* 0x0000000c00067213 */ /* 0x000fe20000000000 */
[----:B------:R-:W-:Y:S01]  /*2220*/  IMAD.MOV.U32 R16, RZ, RZ, R7 ;  /* 0x000000ffff107224 */ /* 0x000fe200078e0007 */
[----:B------:R-:W-:Y:S01]  /*2230*/  IABS R4, R14 ;  /* 0x0000000e00047213 */ /* 0x000fe20000000000 */
[----:B------:R-:W-:Y:S01]  /*2240*/  @!P5 IMAD.IADD R3, R3, 0x1, -R8 ;  /* 0x000000010303d824 */ /* 0x000fe200078e0a08 */
[----:B------:R-:W-:Y:S01]  /*2250*/  IABS R10, R15 ;  /* 0x0000000f000a7213 */ /* 0x000fe20000000000 */
[----:B------:R-:W-:-:S03]  /*2260*/  IMAD.HI.U32 R2, R9, R6, RZ ;  /* 0x0000000609027227 */ /* 0x000fc600078e00ff */
[C---:B------:R-:W-:Y:S01]  /*2270*/  ISETP.GT.U32.AND P5, PT, R8.reuse, R3, PT ;  /* 0x000000030800720c */ /* 0x040fe20003fa4070 */
[----:B------:R-:W-:Y:S02]  /*2280*/  IMAD.MOV.U32 R7, RZ, RZ, R4 ;  /* 0x000000ffff077224 */ /* 0x000fe400078e0004 */
[----:B------:R-:W-:Y:S02]  /*2290*/  @!P6 IMAD.IADD R13, R13, 0x1, -R8 ;  /* 0x000000010d0de824 */ /* 0x000fe400078e0a08 */
[----:B------:R-:W-:Y:S02]  /*22a0*/  IMAD.MOV R5, RZ, RZ, -R2 ;  /* 0x000000ffff057224 */ /* 0x000fe400078e0a02 */
[----:B------:R-:W-:Y:S01]  /*22b0*/  @!P3 IMAD.MOV R16, RZ, RZ, -R16 ;  /* 0x000000ffff10b224 */ /* 0x000fe200078e0a10 */
[----:B------:R-:W-:Y:S01]  /*22c0*/  ISETP.GT.U32.AND P6, PT, R8, R13, PT ;  /* 0x0000000d0800720c */ /* 0x000fe20003fc4070 */
[----:B------:R-:W-:Y:S01]  /*22d0*/  IMAD.HI.U32 R2, R9, R7, RZ ;  /* 0x0000000709027227 */ /* 0x000fe200078e00ff */
[----:B------:R-:W-:-:S02]  /*22e0*/  ISETP.GE.AND P3, PT, R12, RZ, PT ;  /* 0x000000ff0c00720c */ /* 0x000fc40003f66270 */
[----:B------:R0:W-:Y:S01]  /*22f0*/  STL [R1+0x2b8], R16 ;  /* 0x0002b81001007387 */ /* 0x0001e20000100800 */
[----:B------:R-:W-:Y:S01]  /*2300*/  @!P4 IMAD.IADD R11, R11, 0x1, -R8 ;  /* 0x000000010b0bc824 */ /* 0x000fe200078e0a08 */
[----:B------:R-:W-:Y:S01]  /*2310*/  ISETP.GE.AND P4, PT, R14, RZ, PT ;  /* 0x000000ff0e00720c */ /* 0x000fe20003f86270 */
[----:B------:R-:W-:-:S04]  /*2320*/  IMAD.HI.U32 R4, R9, R10, RZ ;  /* 0x0000000a09047227 */ /* 0x000fc800078e00ff */
[----:B------:R-:W-:Y:S02]  /*2330*/  IMAD.MOV R2, RZ, RZ, -R2 ;  /* 0x000000ffff027224 */ /* 0x000fe400078e0a02 */
[----:B------:R-:W-:Y:S02]  /*2340*/  @!P5 IMAD.IADD R3, R3, 0x1, -R8 ;  /* 0x000000010303d824 */ /* 0x000fe400078e0a08 */
[C---:B------:R-:W-:Y:S02]  /*2350*/  IMAD R5, R8.reuse, R5, R6 ;  /* 0x0000000508057224 */ /* 0x040fe400078e0206 */
[----:B0-----:R-:W-:Y:S02]  /*2360*/  IMAD.MOV.U32 R16, RZ, RZ, R11 ;  /* 0x000000ffff107224 */ /* 0x001fe400078e000b */
[----:B------:R-:W-:Y:S01]  /*2370*/  IMAD.MOV R11, RZ, RZ, -R4 ;  /* 0x000000ffff0b7224 */ /* 0x000fe200078e0a04 */
[C---:B------:R-:W-:Y:S01]  /*2380*/  ISETP.GT.U32.AND P5, PT, R8.reuse, R5, PT ;  /* 0x000000050800720c */ /* 0x040fe20003fa4070 */
[----:B------:R-:W-:-:S02]  /*2390*/  IMAD R7, R8, R2, R7 ;  /* 0x0000000208077224 */ /* 0x000fc400078e0207 */
[----:B------:R-:W-:Y:S02]  /*23a0*/  IMAD.MOV.U32 R4, RZ, RZ, R3 ;  /* 0x000000ffff047224 */ /* 0x000fe400078e0003 */
[----:B------:R-:W-:Y:S02]  /*23b0*/  @!P6 IMAD.IADD R13, R13, 0x1, -R8 ;  /* 0x000000010d0de824 */ /* 0x000fe400078e0a08 */
[----:B------:R-:W-:Y:S01]  /*23c0*/  @!P1 IMAD.MOV R4, RZ, RZ, -R4 ;  /* 0x000000ffff049224 */ /* 0x000fe200078e0a04 */
[C---:B------:R-:W-:Y:S01]  /*23d0*/  ISETP.GT.U32.AND P1, PT, R8.reuse, R7, PT ;  /* 0x000000070800720c */ /* 0x040fe20003f24070 */
[----:B------:R-:W-:Y:S01]  /*23e0*/  @!P2 IMAD.MOV R16, RZ, RZ, -R16 ;  /* 0x000000ffff10a224 */ /* 0x000fe200078e0a10 */
[----:B------:R-:W-:Y:S01]  /*23f0*/  ISETP.GE.AND P2, PT, R15, RZ, PT ;  /* 0x000000ff0f00720c */ /* 0x000fe20003f46270 */
[----:B------:R-:W-:Y:S02]  /*2400*/  IMAD R11, R8, R11, R10 ;  /* 0x0000000b080b7224 */ /* 0x000fe400078e020a */
[----:B------:R-:W-:Y:S01]  /*2410*/  IMAD.MOV.U32 R15, RZ, RZ, R13 ;  /* 0x000000ffff0f7224 */ /* 0x000fe200078e000d */
[----:B------:R0:W-:Y:S01]  /*2420*/  STL [R1+0x2c0], R16 ;  /* 0x0002c01001007387 */ /* 0x0001e20000100800 */
[----:B------:R-:W-:-:S02]  /*2430*/  @!P5 IMAD.IADD R5, R5, 0x1, -R8 ;  /* 0x000000010505d824 */ /* 0x000fc400078e0a08 */
[----:B------:R-:W-:Y:S01]  /*2440*/  @!P0 IMAD.MOV R15, RZ, RZ, -R15 ;  /* 0x000000ffff0f8224 */ /* 0x000fe200078e0a0f */
[----:B------:R-:W-:Y:S01]  /*2450*/  ISETP.GT.U32.AND P0, PT, R8, R11, PT ;  /* 0x0000000b0800720c */ /* 0x000fe20003f04070 */
[----:B------:R-:W-:Y:S01]  /*2460*/  VIADD R2, R0, 0x1d ;  /* 0x0000001d00027836 */ /* 0x000fe20000000000 */
[----:B------:R-:W-:Y:S01]  /*2470*/  ISETP.GT.U32.AND P5, PT, R8, R5, PT ;  /* 0x000000050800720c */ /* 0x000fe20003fa4070 */
[--C-:B------:R-:W-:Y:S01]  /*2480*/  @!P1 IMAD.IADD R7, R7, 0x1, -R8.reuse ;  /* 0x0000000107079824 */ /* 0x100fe200078e0a08 */
[----:B------:R1:W-:Y:S01]  /*2490*/  STL [R1+0x80], R4 ;  /* 0x0000800401007387 */ /* 0x0003e20000100800 */
[----:B------:R-:W-:Y:S01]  /*24a0*/  VIADD R14, R0, 0x1e ;  /* 0x0000001e000e7836 */ /* 0x000fe20000000000 */
[----:B------:R-:W-:Y:S01]  /*24b0*/  ISETP.GE.AND P6, PT, R2, RZ, PT ;  /* 0x000000ff0200720c */ /* 0x000fe20003fc6270 */
[----:B------:R-:W-:Y:S01]  /*24c0*/  VIADD R18, R0, 0x20 ;  /* 0x0000002000127836 */ /* 0x000fe20000000000 */
[----:B------:R-:W-:Y:S01]  /*24d0*/  ISETP.GT.U32.AND P1, PT, R8, R7, PT ;  /* 0x000000070800720c */ /* 0x000fe20003f24070 */
[----:B------:R2:W-:Y:S01]  /*24e0*/  STL [R1+0x84], R15 ;  /* 0x0000840f01007387 */ /* 0x0005e20000100800 */
[----:B------:R-:W-:Y:S01]  /*24f0*/  IABS R6, R14 ;  /* 0x0000000e00067213 */ /* 0x000fe20000000000 */
[----:B0-----:R-:W-:Y:S01]  /*2500*/  VIADD R16, R0, 0x1f ;  /* 0x0000001f00107836 */ /* 0x001fe20000000000 */
[----:B------:R-:W-:Y:S01]  /*2510*/  IABS R12, R18 ;  /* 0x00000012000c7213 */ /* 0x000fe20000000000 */
[----:B------:R-:W-:Y:S01]  /*2520*/  @!P0 IMAD.IADD R11, R11, 0x1, -R8 ;  /* 0x000000010b0b8824 */ /* 0x000fe200078e0a08 */
[----:B-1----:R-:W-:Y:S01]  /*2530*/  IABS R4, R2 ;  /* 0x0000000200047213 */ /* 0x002fe20000000000 */
[----:B------:R-:W-:Y:S01]  /*2540*/  IMAD.HI.U32 R3, R9, R6, RZ ;  /* 0x0000000609037227 */ /* 0x000fe200078e00ff */
[----:B------:R-:W-:-:S02]  /*2550*/  IABS R10, R16 ;  /* 0x00000010000a7213 */ /* 0x000fc40000000000 */
[----:B------:R-:W-:Y:S01]  /*2560*/  ISETP.GT.U32.AND P0, PT, R8, R11, PT ;  /* 0x0000000b0800720c */ /* 0x000fe20003f04070 */
[----:B------:R-:W-:-:S04]  /*2570*/  IMAD.HI.U32 R2, R9, R4, RZ ;  /* 0x0000000409027227 */ /* 0x000fc800078e00ff */
[----:B------:R-:W-:Y:S02]  /*2580*/  IMAD.MOV R13, RZ, RZ, -R2 ;  /* 0x000000ffff0d7224 */ /* 0x000fe400078e0a02 */
[----:B--2---:R-:W-:Y:S02]  /*2590*/  IMAD.MOV R15, RZ, RZ, -R3 ;  /* 0x000000ffff0f7224 */ /* 0x004fe400078e0a03 */
[----:B------:R-:W-:Y:S01]  /*25a0*/  @!P5 IMAD.IADD R5, R5, 0x1, -R8 ;  /* 0x000000010505d824 */ /* 0x000fe200078e0a08 */
[----:B------:R-:W-:Y:S01]  /*25b0*/  ISETP.GE.AND P5, PT, R14, RZ, PT ;  /* 0x000000ff0e00720c */ /* 0x000fe20003fa6270 */
[C---:B------:R-:W-:Y:S02]  /*25c0*/  IMAD R3, R8.reuse, R13, R4 ;  /* 0x0000000d08037224 */ /* 0x040fe400078e0204 */
[----:B------:R-:W-:Y:S02]  /*25d0*/  @!P1 IMAD.IADD R7, R7, 0x1, -R8 ;  /* 0x0000000107079824 */ /* 0x000fe400078e0a08 */
[C---:B------:R-:W-:Y:S01]  /*25e0*/  IMAD R13, R8.reuse, R15, R6 ;  /* 0x0000000f080d7224 */ /* 0x040fe200078e0206 */
[----:B------:R-:W-:Y:S01]  /*25f0*/  ISETP.GT.U32.AND P1, PT, R8, R3, PT ;  /* 0x000000030800720c */ /* 0x000fe20003f24070 */
[----:B------:R-:W-:-:S02]  /*2600*/  IMAD.MOV.U32 R21, RZ, RZ, R5 ;  /* 0x000000ffff157224 */ /* 0x000fc400078e0005 */
[----:B------:R-:W-:Y:S02]  /*2610*/  IMAD.MOV.U32 R19, RZ, RZ, R7 ;  /* 0x000000ffff137224 */ /* 0x000fe400078e0007 */
[----:B------:R-:W-:Y:S01]  /*2620*/  @!P3 IMAD.MOV R21, RZ, RZ, -R21 ;  /* 0x000000ffff15b224 */ /* 0x000fe200078e0a15 */
[----:B------:R-:W-:Y:S01]  /*2630*/  ISETP.GT.U32.AND P3, PT, R8, R13, PT ;  /* 0x0000000d0800720c */ /* 0x000fe20003f64070 */
[----:B------:R-:W-:-:S03]  /*2640*/  IMAD.HI.U32 R4, R9, R12, RZ ;  /* 0x0000000c09047227 */ /* 0x000fc600078e00ff */
[----:B------:R-:W-:Y:S01]  /*2650*/  STL [R1+0x88], R21 ;  /* 0x0000881501007387 */ /* 0x000fe20000100800 */
[----:B------:R-:W-:Y:S01]  /*2660*/  @!P4 IMAD.MOV R19, RZ, RZ, -R19 ;  /* 0x000000ffff13c224 */ /* 0x000fe200078e0a13 */
[----:B------:R-:W-:Y:S01]  /*2670*/  ISETP.GE.AND P4, PT, R16, RZ, PT ;  /* 0x000000ff1000720c */ /* 0x000fe20003f86270 */
[----:B------:R-:W-:Y:S02]  /*2680*/  IMAD.MOV R17, RZ, RZ, -R4 ;  /* 0x000000ffff117224 */ /* 0x000fe400078e0a04 */
[----:B------:R-:W-:Y:S01]  /*2690*/  @!P0 IMAD.IADD R11, R11, 0x1, -R8 ;  /* 0x000000010b0b8824 */ /* 0x000fe200078e0a08 */
[----:B------:R0:W-:Y:S01]  /*26a0*/  STL [R1+0x2c8], R19 ;  /* 0x0002c81301007387 */ /* 0x0001e20000100800 */
[----:B------:R-:W-:Y:S02]  /*26b0*/  IMAD R7, R8, R17, R12 ;  /* 0x0000001108077224 */ /* 0x000fe400078e020c */
[----:B------:R-:W-:Y:S02]  /*26c0*/  VIADD R14, R0, 0x21 ;  /* 0x00000021000e7836 */ /* 0x000fe40000000000 */
[----:B------:R-:W-:-:S03]  /*26d0*/  IMAD.HI.U32 R2, R9, R10, RZ ;  /* 0x0000000a09027227 */ /* 0x000fc600078e00ff */
[----:B------:R-:W-:Y:S01]  /*26e0*/  IABS R4, R14 ;  /* 0x0000000e00047213 */ /* 0x000fe20000000000 */
[----:B------:R-:W-:Y:S02]  /*26f0*/  @!P3 IMAD.IADD R13, R13, 0x1, -R8 ;  /* 0x000000010d0db824 */ /* 0x000fe400078e0a08 */
[----:B0-----:R-:W-:Y:S02]  /*2700*/  IMAD.MOV.U32 R19, RZ, RZ, R11 ;  /* 0x000000ffff137224 */ /* 0x001fe400078e000b */
[----:B------:R-:W-:Y:S01]  /*2710*/  IMAD.MOV R15, RZ, RZ, -R2 ;  /* 0x000000ffff0f7224 */ /* 0x000fe200078e0a02 */
[C---:B------:R-:W-:Y:S01]  /*2720*/  ISETP.GT.U32.AND P3, PT, R8.reuse, R13, PT ;  /* 0x0000000d0800720c */ /* 0x040fe20003f64070 */
[----:B------:R-:W-:Y:S01]  /*2730*/  @!P2 IMAD.MOV R19, RZ, RZ, -R19 ;  /* 0x000000ffff13a224 */ /* 0x000fe200078e0a13 */
[C---:B------:R-:W-:Y:S01]  /*2740*/  ISETP.GT.U32.AND P2, PT, R8.reuse, R7, PT ;  /* 0x000000070800720c */ /* 0x040fe20003f44070 */
[C---:B------:R-:W-:Y:S02]  /*2750*/  IMAD R5, R8.reuse, R15, R10 ;  /* 0x0000000f08057224 */ /* 0x040fe400078e020a */
[----:B------:R-:W-:Y:S01]  /*2760*/  IMAD.HI.U32 R2, R9, R4, RZ ;  /* 0x0000000409027227 */ /* 0x000fe200078e00ff */
[----:B------:R-:W-:Y:S02]  /*2770*/  STL [R1+0x2cc], R19 ;  /* 0x0002cc1301007387 */ /* 0x000fe40000100800 */
[----:B------:R-:W-:Y:S01]  /*2780*/  ISETP.GT.U32.AND P0, PT, R8, R5, PT ;  /* 0x000000050800720c */ /* 0x000fe20003f04070 */
[----:B------:R-:W-:-:S02]  /*2790*/  VIADD R12, R0, 0x22 ;  /* 0x00000022000c7836 */ /* 0x000fc40000000000 */
[----:B------:R-:W-:Y:S02]  /*27a0*/  IMAD.MOV R11, RZ, RZ, -R2 ;  /* 0x000000ffff0b7224 */ /* 0x000fe400078e0a02 */
[--C-:B------:R-:W-:Y:S01]  /*27b0*/  @!P1 IMAD.IADD R3, R3, 0x1, -R8.reuse ;  /* 0x0000000103039824 */ /* 0x100fe200078e0a08 */
[----:B------:R-:W-:Y:S01]  /*27c0*/  IABS R6, R12 ;  /* 0x0000000c00067213 */ /* 0x000fe20000000000 */
[----:B------:R-:W-:Y:S02]  /*27d0*/  @!P2 IMAD.IADD R7, R7, 0x1, -R8 ;  /* 0x000000010707a824 */ /* 0x000fe400078e0a08 */
[C---:B------:R-:W-:Y:S01]  /*27e0*/  IMAD R11, R8.reuse, R11, R4 ;  /* 0x0000000b080b7224 */ /* 0x040fe200078e0204 */
[C---:B------:R-:W-:Y:S01]  /*27f0*/  ISETP.GT.U32.AND P1, PT, R8.reuse, R3, PT ;  /* 0x000000030800720c */ /* 0x040fe20003f24070 */
[----:B------:R-:W-:Y:S01]  /*2800*/  @!P3 IMAD.IADD R13, R13, 0x1, -R8 ;  /* 0x000000010d0db824 */ /* 0x000fe200078e0a08 */
[C---:B------:R-:W-:Y:S01]  /*2810*/  ISETP.GT.U32.AND P2, PT, R8.reuse, R7, PT ;  /* 0x000000070800720c */ /* 0x040fe20003f44070 */
[----:B------:R-:W-:Y:S01]  /*2820*/  IMAD.HI.U32 R2, R9, R6, RZ ;  /* 0x0000000609027227 */ /* 0x000fe200078e00ff */
[----:B------:R-:W-:-:S03]  /*2830*/  ISETP.GT.U32.AND P3, PT, R8, R11, PT ;  /* 0x0000000b0800720c */ /* 0x000fc60003f64070 */
[----:B------:R-:W-:Y:S02]  /*2840*/  IMAD.MOV.U32 R16, RZ, RZ, R13 ;  /* 0x000000ffff107224 */ /* 0x000fe400078e000d */
[----:B------:R-:W-:Y:S02]  /*2850*/  @!P0 IMAD.IADD R5, R5, 0x1, -R8 ;  /* 0x0000000105058824 */ /* 0x000fe400078e0a08 */
[----:B------:R-:W-:Y:S02]  /*2860*/  IMAD.MOV R13, RZ, RZ, -R2 ;  /* 0x000000ffff0d7224 */ /* 0x000fe400078e0a02 */
[----:B------:R-:W-:Y:S01]  /*2870*/  VIADD R15, R0, 0x23 ;  /* 0x00000023000f7836 */ /* 0x000fe20000000000 */
[C---:B------:R-:W-:Y:S01]  /*2880*/  ISETP.GT.U32.AND P0, PT, R8.reuse, R5, PT ;  /* 0x000000050800720c */ /* 0x040fe20003f04070 */
[C---:B------:R-:W-:Y:S02]  /*2890*/  IMAD R13, R8.reuse, R13, R6 ;  /* 0x0000000d080d7224 */ /* 0x040fe400078e0206 */
[--C-:B------:R-:W-:Y:S01]  /*28a0*/  @!P2 IMAD.IADD R7, R7, 0x1, -R8.reuse ;  /* 0x000000010707a824 */ /* 0x100fe200078e0a08 */
[----:B------:R-:W-:Y:S01]  /*28b0*/  IABS R10, R15 ;  /* 0x0000000f000a7213 */ /* 0x000fe20000000000 */
[--C-:B------:R-:W-:Y:S01]  /*28c0*/  @!P3 IMAD.IADD R11, R11, 0x1, -R8.reuse ;  /* 0x000000010b0bb824 */ /* 0x100fe200078e0a08 */
[----:B------:R-:W-:Y:S01]  /*28d0*/  ISETP.GT.U32.AND P2, PT, R8, R13, PT ;  /* 0x0000000d0800720c */ /* 0x000fe20003f44070 */
[----:B------:R-:W-:Y:S01]  /*28e0*/  @!P1 IMAD.IADD R3, R3, 0x1, -R8 ;  /* 0x0000000103039824 */ /* 0x000fe200078e0a08 */
[----:B------:R-:W-:Y:S01]  /*28f0*/  ISETP.GE.AND P1, PT, R18, RZ, PT ;  /* 0x000000ff1200720c */ /* 0x000fe20003f26270 */
[----:B------:R-:W-:Y:S01]  /*2900*/  IMAD.MOV.U32 R4, RZ, RZ, R10 ;  /* 0x000000ffff047224 */ /* 0x000fe200078e000a */
[----:B------:R-:W-:Y:S01]  /*2910*/  ISETP.GT.U32.AND P3, PT, R8, R11, PT ;  /* 0x0000000b0800720c */ /* 0x000fe20003f64070 */
[----:B------:R-:W-:-:S02]  /*2920*/  IMAD.MOV.U32 R17, RZ, RZ, R3 ;  /* 0x000000ffff117224 */ /* 0x000fc400078e0003 */
[----:B------:R-:W-:-:S04]  /*2930*/  IMAD.HI.U32 R3, R9, R4, RZ ;  /* 0x0000000409037227 */ /* 0x000fc800078e00ff */
[--C-:B------:R-:W-:Y:S01]  /*2940*/  @!P0 IMAD.IADD R5, R5, 0x1, -R8.reuse ;  /* 0x0000000105058824 */ /* 0x100fe200078e0a08 */
[----:B------:R-:W-:Y:S01]  /*2950*/  ISETP.GE.AND P0, PT, R15, RZ, PT ;  /* 0x000000ff0f00720c */ /* 0x000fe20003f06270 */
[----:B------:R-:W-:Y:S02]  /*2960*/  VIADD R2, R0, 0x24 ;  /* 0x0000002400027836 */ /* 0x000fe40000000000 */
[----:B------:R-:W-:Y:S02]  /*2970*/  IMAD.MOV R3, RZ, RZ, -R3 ;  /* 0x000000ffff037224 */ /* 0x000fe400078e0a03 */
[----:B------:R-:W-:Y:S01]  /*2980*/  @!P6 IMAD.MOV R17, RZ, RZ, -R17 ;  /* 0x000000ffff11e224 */ /* 0x000fe200078e0a11 */
[----:B------:R-:W-:Y:S01]  /*2990*/  ISETP.GE.AND P6, PT, R14, RZ, PT ;  /* 0x000000ff0e00720c */ /* 0x000fe20003fc6270 */
[----:B------:R-:W-:Y:S01]  /*29a0*/  IMAD.MOV.U32 R14, RZ, RZ, R5 ;  /* 0x000000ffff0e7224 */ /* 0x000fe200078e0005 */
[----:B------:R-:W-:Y:S01]  /*29b0*/  IABS R5, R2 ;  /* 0x0000000200057213 */ /* 0x000fe20000000000 */
[----:B------:R-:W-:Y:S01]  /*29c0*/  @!P2 IMAD.IADD R13, R13, 0x1, -R8 ;  /* 0x000000010d0da824 */ /* 0x000fe200078e0a08 */
[----:B------:R-:W-:Y:S01]  /*29d0*/  STL [R1+0x2d4], R17 ;  /* 0x0002d41101007387 */ /* 0x000fe20000100800 */
[----:B------:R-:W-:-:S02]  /*29e0*/  IMAD R3, R8, R3, R4 ;  /* 0x0000000308037224 */ /* 0x000fc400078e0204 */
[----:B------:R-:W-:Y:S01]  /*29f0*/  VIADD R4, R0, 0x25 ;  /* 0x0000002500047836 */ /* 0x000fe20000000000 */
[----:B------:R-:W-:Y:S01]  /*2a00*/  ISETP.GT.U32.AND P2, PT, R8, R13, PT ;  /* 0x0000000d0800720c */ /* 0x000fe20003f44070 */
[----:B------:R-:W-:Y:S01]  /*2a10*/  @!P4 IMAD.MOV R14, RZ, RZ, -R14 ;  /* 0x000000ffff0ec224 */ /* 0x000fe200078e0a0e */
[----:B------:R-:W-:Y:S01]  /*2a20*/  ISETP.GE.AND P4, PT, R2, RZ, PT ;  /* 0x000000ff0200720c */ /* 0x000fe20003f86270 */
[----:B------:R-:W-:Y:S01]  /*2a30*/  @!P3 IMAD.IADD R11, R11, 0x1, -R8 ;  /* 0x000000010b0bb824 */ /* 0x000fe200078e0a08 */
[----:B------:R-:W-:Y:S01]  /*2a40*/  ISETP.GT.U32.AND P3, PT, R8, R3, PT ;  /* 0x000000030800720c */ /* 0x000fe20003f64070 */
[----:B------:R-:W-:Y:S01]  /*2a50*/  IMAD.MOV.U32 R10, RZ, RZ, R7 ;  /* 0x000000ffff0a7224 */ /* 0x000fe200078e0007 */
[----:B------:R-:W-:Y:S01]  /*2a60*/  IABS R7, R4 ;  /* 0x0000000400077213 */ /* 0x000fe20000000000 */
[----:B------:R-:W-:-:S04]  /*2a70*/  IMAD.HI.U32 R2, R9, R5, RZ ;  /* 0x0000000509027227 */ /* 0x000fc800078e00ff */
[----:B------:R-:W-:Y:S01]  /*2a80*/  @!P1 IMAD.MOV R10, RZ, RZ, -R10 ;  /* 0x000000ffff0a9224 */ /* 0x000fe200078e0a0a */
[----:B------:R-:W-:Y:S01]  /*2a90*/  ISETP.GE.AND P1, PT, R4, RZ, PT ;  /* 0x000000ff0400720c */ /* 0x000fe20003f26270 */
[----:B------:R-:W-:Y:S02]  /*2aa0*/  IMAD.MOV R2, RZ, RZ, -R2 ;  /* 0x000000ffff027224 */ /* 0x000fe400078e0a02 */
[----:B------:R-:W-:-:S04]  /*2ab0*/  IMAD.HI.U32 R4, R9, R7, RZ ;  /* 0x0000000709047227 */ /* 0x000fc800078e00ff */
[----:B------:R-:W-:Y:S01]  /*2ac0*/  @!P5 IMAD.MOV R16, RZ, RZ, -R16 ;  /* 0x000000ffff10d224 */ /* 0x000fe200078e0a10 */
[----:B------:R-:W-:Y:S01]  /*2ad0*/  ISETP.GE.AND P5, PT, R12, RZ, PT ;  /* 0x000000ff0c00720c */ /* 0x000fe20003fa6270 */
[C---:B------:R-:W-:Y:S02]  /*2ae0*/  IMAD R5, R8.reuse, R2, R5 ;  /* 0x0000000208057224 */ /* 0x040fe400078e0205 */
[----:B------:R-:W-:Y:S01]  /*2af0*/  IMAD.MOV R4, RZ, RZ, -R4 ;  /* 0x000000ffff047224 */ /* 0x000fe200078e0a04 */
[----:B------:R0:W-:Y:S01]  /*2b00*/  STL [R1+0x2dc], R16 ;  /* 0x0002dc1001007387 */ /* 0x0001e20000100800 */
[--C-:B------:R-:W-:Y:S01]  /*2b10*/  @!P2 IMAD.IADD R13, R13, 0x1, -R8.reuse ;  /* 0x000000010d0da824 */ /* 0x100fe200078e0a08 */
[C---:B------:R-:W-:Y:S01]  /*2b20*/  ISETP.GT.U32.AND P2, PT, R8.reuse, R5, PT ;  /* 0x000000050800720c */ /* 0x040fe20003f44070 */
[----:B------:R-:W-:Y:S01]  /*2b30*/  @!P3 IMAD.IADD R3, R3, 0x1, -R8 ;  /* 0x000000010303b824 */ /* 0x000fe200078e0a08 */
[----:B------:R1:W-:Y:S01]  /*2b40*/  STL [R1+0x2e4], R14 ;  /* 0x0002e40e01007387 */ /* 0x0003e20000100800 */
[----:B------:R-:W-:-:S02]  /*2b50*/  IMAD R7, R8, R4, R7 ;  /* 0x0000000408077224 */ /* 0x000fc400078e0207 */
[----:B------:R-:W-:Y:S01]  /*2b60*/  VIADD R12, R0, 0x26 ;  /* 0x00000026000c7836 */ /* 0x000fe20000000000 */
[----:B------:R-:W-:Y:S01]  /*2b70*/  ISETP.GT.U32.AND P3, PT, R8, R3, PT ;  /* 0x000000030800720c */ /* 0x000fe20003f64070 */
[----:B------:R-:W-:Y:S01]  /*2b80*/  IMAD.MOV.U32 R15, RZ, RZ, R13 ;  /* 0x000000ffff0f7224 */ /* 0x000fe200078e000d */
[----:B------:R2:W-:Y:S01]  /*2b90*/  STL [R1+0x8c], R10 ;  /* 0x00008c0a01007387 */ /* 0x0005e20000100800 */
[----:B0-----:R-:W-:Y:S01]  /*2ba0*/  IMAD.MOV.U32 R16, RZ, RZ, R11 ;  /* 0x000000ffff107224 */ /* 0x001fe200078e000b */
[----:B------:R-:W-:Y:S01]  /*2bb0*/  IABS R6, R12 ;  /* 0x0000000c00067213 */ /* 0x000fe20000000000 */
[----:B------:R-:W-:Y:S01]  /*2bc0*/  @!P5 IMAD.MOV R15, RZ, RZ, -R15 ;  /* 0x000000ffff0fd224 */ /* 0x000fe200078e0a0f */
[----:B------:R-:W-:Y:S01]  /*2bd0*/  ISETP.GE.AND P5, PT, R12, RZ, PT ;  /* 0x000000ff0c00720c */ /* 0x000fe20003fa6270 */
[----:B------:R-:W-:Y:S01]  /*2be0*/  @!P6 IMAD.MOV R16, RZ, RZ, -R16 ;  /* 0x000000ffff10e224 */ /* 0x000fe200078e0a10 */
[----:B------:R-:W-:Y:S01]  /*2bf0*/  ISETP.GT.U32.AND P6, PT, R8, R7, PT ;  /* 0x000000070800720c */ /* 0x000fe20003fc4070 */
[----:B------:R-:W-:-:S02]  /*2c00*/  @!P2 IMAD.IADD R5, R5, 0x1, -R8 ;  /* 0x000000010505a824 */ /* 0x000fc400078e0a08 */
[----:B-1----:R-:W-:Y:S01]  /*2c10*/  VIADD R14, R0, 0x27 ;  /* 0x00000027000e7836 */ /* 0x002fe20000000000 */
[----:B------:R-:W-:Y:S01]  /*2c20*/  STL [R1+0x90], R16 ;  /* 0x0000901001007387 */ /* 0x000fe20000100800 */
[--C-:B------:R-:W-:Y:S01]  /*2c30*/  @!P3 IMAD.IADD R3, R3, 0x1, -R8.reuse ;  /* 0x000000010303b824 */ /* 0x100fe200078e0a08 */
[----:B------:R-:W-:Y:S01]  /*2c40*/  ISETP.GT.U32.AND P2, PT, R8, R5, PT ;  /* 0x000000050800720c */ /* 0x000fe20003f44070 */
[----:B------:R-:W-:Y:S01]  /*2c50*/  IMAD.HI.U32 R2, R9, R6, RZ ;  /* 0x0000000609027227 */ /* 0x000fe200078e00ff */
[----:B--2---:R-:W-:Y:S01]  /*2c60*/  IABS R10, R14 ;  /* 0x0000000e000a7213 */ /* 0x004fe20000000000 */
[----:B------:R0:W-:Y:S01]  /*2c70*/  STL [R1+0x94], R15 ;  /* 0x0000940f01007387 */ /* 0x0001e20000100800 */
[----:B------:R-:W-:Y:S01]  /*2c80*/  ISETP.GE.AND P3, PT, R14, RZ, PT ;  /* 0x000000ff0e00720c */ /* 0x000fe20003f66270 */
[----:B------:R-:W-:Y:S02]  /*2c90*/  VIADD R14, R0, 0x28 ;  /* 0x00000028000e7836 */ /* 0x000fe40000000000 */
[----:B------:R-:W-:-:S02]  /*2ca0*/  @!P6 IMAD.IADD R7, R7, 0x1, -R8 ;  /* 0x000000010707e824 */ /* 0x000fc400078e0a08 */
[----:B------:R-:W-:Y:S02]  /*2cb0*/  IMAD.MOV R11, RZ, RZ, -R2 ;  /* 0x000000ffff0b7224 */ /* 0x000fe400078e0a02 */
[----:B------:R-:W-:Y:S01]  /*2cc0*/  IMAD.HI.U32 R4, R9, R10, RZ ;  /* 0x0000000a09047227 */ /* 0x000fe200078e00ff */
[----:B------:R-:W-:Y:S02]  /*2cd0*/  ISETP.GT.U32.AND P6, PT, R8, R7, PT ;  /* 0x000000070800720c */ /* 0x000fe40003fc4070 */
[----:B0-----:R-:W-:Y:S01]  /*2ce0*/  IABS R15, R14 ;  /* 0x0000000e000f7213 */ /* 0x001fe20000000000 */
[----:B------:R-:W-:Y:S02]  /*2cf0*/  VIADD R16, R0, 0x29 ;  /* 0x0000002900107836 */ /* 0x000fe40000000000 */
[----:B------:R-:W-:Y:S02]  /*2d00*/  IMAD R11, R8, R11, R6 ;  /* 0x0000000b080b7224 */ /* 0x000fe400078e0206 */
[----:B------:R-:W-:Y:S01]  /*2d10*/  IMAD.MOV R13, RZ, RZ, -R4 ;  /* 0x000000ffff0d7224 */ /* 0x000fe200078e0a04 */
[----:B------:R-:W-:Y:S01]  /*2d20*/  IABS R17, R16 ;  /* 0x0000001000117213 */ /* 0x000fe20000000000 */
[----:B------:R-:W-:-:S02]  /*2d30*/  VIADD R12, R0, 0x2c ;  /* 0x0000002c000c7836 */ /* 0x000fc40000000000 */
[----:B------:R-:W-:-:S03]  /*2d40*/  IMAD.HI.U32 R2, R9, R15, RZ ;  /* 0x0000000f09027227 */ /* 0x000fc600078e00ff */
[----:B------:R-:W-:Y:S01]  /*2d50*/  IABS R23, R12 ;  /* 0x0000000c00177213 */ /* 0x000fe20000000000 */
[----:B------:R-:W-:Y:S01]  /*2d60*/  @!P2 IMAD.IADD R5, R5, 0x1, -R8 ;  /* 0x000000010505a824 */ /* 0x000fe200078e0a08 */
[C---:B------:R-:W-:Y:S01]  /*2d70*/  ISETP.GT.U32.AND P2, PT, R8.reuse, R11, PT ;  /* 0x0000000b0800720c */ /* 0x040fe20003f44070 */
[----:B------:R-:W-:Y:S02]  /*2d80*/  IMAD R13, R8, R13, R10 ;  /* 0x0000000d080d7224 */ /* 0x000fe400078e020a */
[----:B------:R-:W-:Y:S02]  /*2d90*/  IMAD.MOV R6, RZ, RZ, -R2 ;  /* 0x000000ffff067224 */ /* 0x000fe400078e0a02 */
[----:B------:R-:W-:-:S04]  /*2da0*/  IMAD.HI.U32 R2, R9, R17, RZ ;  /* 0x0000001109027227 */ /* 0x000fc800078e00ff */
[----:B------:R-:W-:Y:S01]  /*2db0*/  @!P6 IMAD.IADD R7, R7, 0x1, -R8 ;  /* 0x000000010707e824 */ /* 0x000fe200078e0a08 */
[----:B------:R-:W-:Y:S01]  /*2dc0*/  ISETP.GT.U32.AND P6, PT, R8, R13, PT ;  /* 0x0000000d0800720c */ /* 0x000fe20003fc4070 */
[----:B------:R-:W-:Y:S02]  /*2dd0*/  IMAD.MOV R10, RZ, RZ, -R2 ;  /* 0x000000ffff0a7224 */ /* 0x000fe400078e0a02 */
[----:B------:R-:W-:-:S04]  /*2de0*/  IMAD.HI.U32 R2, R9, R23, RZ ;  /* 0x0000001709027227 */ /* 0x000fc800078e00ff */
[----:B------:R-:W-:Y:S02]  /*2df0*/  VIADD R18, R0, 0x2a ;  /* 0x0000002a00127836 */ /* 0x000fe40000000000 */
[C---:B------:R-:W-:Y:S02]  /*2e00*/  IMAD R15, R8.reuse, R6, R15 ;  /* 0x00000006080f7224 */ /* 0x040fe400078e020f */
[----:B------:R-:W-:Y:S01]  /*2e10*/  IMAD.MOV R2, RZ, RZ, -R2 ;  /* 0x000000ffff027224 */ /* 0x000fe200078e0a02 */
[----:B------:R-:W-:Y:S01]  /*2e20*/  IABS R19, R18 ;  /* 0x0000001200137213 */ /* 0x000fe20000000000 */
[----:B------:R-:W-:Y:S01]  /*2e30*/  @!P2 IMAD.IADD R11, R11, 0x1, -R8 ;  /* 0x000000010b0ba824 */ /* 0x000fe200078e0a08 */
[C---:B------:R-:W-:Y:S01]  /*2e40*/  ISETP.GT.U32.AND P2, PT, R8.reuse, R15, PT ;  /* 0x0000000f0800720c */ /* 0x040fe20003f44070 */
[C---:B------:R-:W-:Y:S02]  /*2e50*/  IMAD R17, R8.reuse, R10, R17 ;  /* 0x0000000a08117224 */ /* 0x040fe400078e0211 */
[----:B------:R-:W-:-:S02]  /*2e60*/  IMAD R23, R8, R2, R23 ;  /* 0x0000000208177224 */ /* 0x000fc400078e0217 */
[----:B------:R-:W-:Y:S02]  /*2e70*/  IMAD.MOV.U32 R26, RZ, RZ, R3 ;  /* 0x000000ffff1a7224 */ /* 0x000fe400078e0003 */
[----:B------:R-:W-:Y:S02]  /*2e80*/  IMAD.MOV.U32 R2, RZ, RZ, R5 ;  /* 0x000000ffff027224 */ /* 0x000fe400078e0005 */
[----:B------:R-:W-:-:S04]  /*2e90*/  IMAD.HI.U32 R4, R9, R19, RZ ;  /* 0x0000001309047227 */ /* 0x000fc800078e00ff */
[----:B------:R-:W-:Y:S01]  /*2ea0*/  @!P6 IMAD.IADD R13, R13, 0x1, -R8 ;  /* 0x000000010d0de824 */ /* 0x000fe200078e0a08 */
[C---:B------:R-:W-:Y:S01]  /*2eb0*/  ISETP.GT.U32.AND P6, PT, R8.reuse, R17, PT ;  /* 0x000000110800720c */ /* 0x040fe20003fc4070 */
[----:B------:R-:W-:Y:S02]  /*2ec0*/  @!P0 IMAD.MOV R26, RZ, RZ, -R26 ;  /* 0x000000ffff1a8224 */ /* 0x000fe400078e0a1a */
[----:B------:R-:W-:Y:S01]  /*2ed0*/  @!P4 IMAD.MOV R2, RZ, RZ, -R2 ;  /* 0x000000ffff02c224 */ /* 0x000fe200078e0a02 */
[----:B------:R-:W-:Y:S01]  /*2ee0*/  ISETP.GT.U32.AND P0, PT, R8, R13, PT ;  /* 0x0000000d0800720c */ /* 0x000fe20003f04070 */
[----:B------:R-:W-:Y:S01]  /*2ef0*/  IMAD.MOV R4, RZ, RZ, -R4 ;  /* 0x000000ffff047224 */ /* 0x000fe200078e0a04 */
[----:B------:R-:W-:Y:S01]  /*2f00*/  STL [R1+0x2ec], R26 ;  /* 0x0002ec1a01007387 */ /* 0x000fe20000100800 */
[----:B------:R-:W-:Y:S02]  /*2f10*/  VIADD R22, R0, 0x2b ;  /* 0x0000002b00167836 */ /* 0x000fe40000000000 */
[C---:B------:R-:W-:Y:S01]  /*2f20*/  IMAD R19, R8.reuse, R4, R19 ;  /* 0x0000000408137224 */ /* 0x040fe200078e0213 */
[----:B------:R0:W-:Y:S01]  /*2f30*/  STL [R1+0x2f4], R2 ;  /* 0x0002f40201007387 */ /* 0x0001e20000100800 */
[--C-:B------:R-:W-:Y:S01]  /*2f40*/  @!P2 IMAD.IADD R15, R15, 0x1, -R8.reuse ;  /* 0x000000010f0fa824 */ /* 0x100fe200078e0a08 */
[----:B------:R-:W-:Y:S01]  /*2f50*/  ISETP.GT.U32.AND P2, PT, R8, R11, PT ;  /* 0x0000000b0800720c */ /* 0x000fe20003f44070 */
[--C-:B------:R-:W-:Y:S01]  /*2f60*/  @!P6 IMAD.IADD R17, R17, 0x1, -R8.reuse ;  /* 0x000000011111e824 */ /* 0x100fe200078e0a08 */
[----:B------:R-:W-:Y:S01]  /*2f70*/  IABS R21, R22 ;  /* 0x0000001600157213 */ /* 0x000fe20000000000 */
[----:B------:R-:W-:Y:S01]  /*2f80*/  VIADD R10, R0, 0x2d ;  /* 0x0000002d000a7836 */ /* 0x000fe20000000000 */
[C---:B------:R-:W-:Y:S01]  /*2f90*/  ISETP.GT.U32.AND P6, PT, R8.reuse, R15, PT ;  /* 0x0000000f0800720c */ /* 0x040fe20003fc4070 */
[----:B------:R-:W-:Y:S01]  /*2fa0*/  @!P0 IMAD.IADD R13, R13, 0x1, -R8 ;  /* 0x000000010d0d8824 */ /* 0x000fe200078e0a08 */
[----:B------:R-:W-:Y:S01]  /*2fb0*/  ISETP.GT.U32.AND P4, PT, R8, R17, PT ;  /* 0x000000110800720c */ /* 0x000fe20003f84070 */
[----:B------:R-:W-:Y:S01]  /*2fc0*/  IMAD.HI.U32 R6, R9, R21, RZ ;  /* 0x0000001509067227 */ /* 0x000fe200078e00ff */
[----:B------:R-:W-:-:S02]  /*2fd0*/  IABS R4, R10 ;  /* 0x0000000a00047213 */ /* 0x000fc40000000000 */
[----:B------:R-:W-:Y:S01]  /*2fe0*/  ISETP.GE.AND P0, PT, R14, RZ, PT ;  /* 0x000000ff0e00720c */ /* 0x000fe20003f06270 */
[----:B0-----:R-:W-:Y:S02]  /*2ff0*/  IMAD.MOV.U32 R2, RZ, RZ, R7 ;  /* 0x000000ffff027224 */ /* 0x001fe400078e0007 */
[----:B------:R-:W-:Y:S02]  /*3000*/  IMAD.MOV R6, RZ, RZ, -R6 ;  /* 0x000000ffff067224 */ /* 0x000fe400078e0a06 */
[----:B------:R-:W-:Y:S01]  /*3010*/  @!P1 IMAD.MOV R2, RZ, RZ, -R2 ;  /* 0x000000ffff029224 */ /* 0x000fe200078e0a02 */
[C---:B------:R-:W-:Y:S01]  /*3020*/  ISETP.GT.U32.AND P1, PT, R8.reuse, R19, PT ;  /* 0x000000130800720c */ /* 0x040fe20003f24070 */
[--C-:B------:R-:W-:Y:S02]  /*3030*/  @!P2 IMAD.IADD R11, R11, 0x1, -R8.reuse ;  /* 0x000000010b0ba824 */ /* 0x100fe400078e0a08 */
[C---:B------:R-:W-:Y:S01]  /*3040*/  IMAD R21, R8.reuse, R6, R21 ;  /* 0x0000000608157224 */ /* 0x040fe200078e0215 */
[----:B------:R-:W-:Y:S01]  /*3050*/  IABS R6, R24 ;  /* 0x0000001800067213 */ /* 0x000fe20000000000 */
[----:B------:R-:W-:Y:S01]  /*3060*/  IMAD.MOV.U32 R27, RZ, RZ, R11 ;  /* 0x000000ffff1b7224 */ /* 0x000fe200078e000b */
[----:B------:R0:W-:Y:S01]  /*3070*/  STL [R1+0x2f8], R2 ;  /* 0x0002f80201007387 */ /* 0x0001e20000100800 */
[----:B------:R-:W-:Y:S01]  /*3080*/  @!P6 IMAD.IADD R15, R15, 0x1, -R8 ;  /* 0x000000010f0fe824 */ /* 0x000fe200078e0a08 */
[C---:B------:R-:W-:Y:S01]  /*3090*/  ISETP.GT.U32.AND P6, PT, R8.reuse, R23, PT ;  /* 0x000000170800720c */ /* 0x040fe20003fc4070 */
[----:B------:R-:W-:Y:S01]  /*30a0*/  @!P5 IMAD.MOV R27, RZ, RZ, -R27 ;  /* 0x000000ffff1bd224 */ /* 0x000fe200078e0a1b */
[----:B------:R-:W-:Y:S01]  /*30b0*/  ISETP.GT.U32.AND P2, PT, R8, R21, PT ;  /* 0x000000150800720c */ /* 0x000fe20003f44070 */
[----:B------:R-:W-:-:S03]  /*30c0*/  IMAD.HI.U32 R3, R9, R6, RZ ;  /* 0x0000000609037227 */ /* 0x000fc600078e00ff */
[----:B------:R-:W-:Y:S01]  /*30d0*/  STL [R1+0x300], R27 ;  /* 0x0003001b01007387 */ /* 0x000fe20000100800 */
[----:B------:R-:W-:Y:S01]  /*30e0*/  @!P1 IMAD.IADD R19, R19, 0x1, -R8 ;  /* 0x0000000113139824 */ /* 0x000fe200078e0a08 */
[----:B------:R-:W-:Y:S01]  /*30f0*/  ISETP.GE.AND P1, PT, R18, RZ, PT ;  /* 0x000000ff1200720c */ /* 0x000fe20003f26270 */
[----:B0-----:R-:W-:-:S03]  /*3100*/  IMAD.HI.U32 R2, R9, R4, RZ ;  /* 0x0000000409027227 */ /* 0x001fc600078e00ff */
[----:B------:R-:W-:Y:S01]  /*3110*/  ISETP.GT.U32.AND P5, PT, R8, R19, PT ;  /* 0x000000130800720c */ /* 0x000fe20003fa4070 */
[----:B------:R-:W-:Y:S02]  /*3120*/  IMAD.MOV R5, RZ, RZ, -R2 ;  /* 0x000000ffff057224 */ /* 0x000fe400078e0a02 */
[----:B------:R-:W-:Y:S01]  /*3130*/  @!P4 IMAD.IADD R17, R17, 0x1, -R8 ;  /* 0x000000011111c824 */ /* 0x000fe200078e0a08 */
[----:B------:R-:W-:Y:S01]  /*3140*/  ISETP.GE.AND P4, PT, R16, RZ, PT ;  /* 0x000000ff1000720c */ /* 0x000fe20003f86270 */
[----:B------:R-:W-:Y:S02]  /*3150*/  IMAD.MOV R7, RZ, RZ, -R3 ;  /* 0x000000ffff077224 */ /* 0x000fe400078e0a03 */
[C---:B------:R-:W-:Y:S02]  /*3160*/  IMAD R3, R8.reuse, R5, R4 ;  /* 0x0000000508037224 */ /* 0x040fe400078e0204 */
[----:B------:R-:W-:Y:S02]  /*3170*/  IMAD R5, R8, R7, R6 ;  /* 0x0000000708057224 */ /* 0x000fe400078e0206 */
[----:B------:R-:W-:-:S02]  /*3180*/  IMAD.MOV.U32 R26, RZ, RZ, R13 ;  /* 0x000000ffff1a7224 */ /* 0x000fc400078e000d */
[----:B------:R-:W-:Y:S02]  /*3190*/  IMAD.MOV.U32 R7, RZ, RZ, R15 ;  /* 0x000000ffff077224 */ /* 0x000fe400078e000f */
[--C-:B------:R-:W-:Y:S02]  /*31a0*/  @!P6 IMAD.IADD R23, R23, 0x1, -R8.reuse ;  /* 0x000000011717e824 */ /* 0x100fe400078e0a08 */
[----:B------:R-:W-:Y:S01]  /*31b0*/  @!P2 IMAD.IADD R21, R21, 0x1, -R8 ;  /* 0x000000011515a824 */ /* 0x000fe200078e0a08 */
[----:B------:R-:W-:Y:S01]  /*31c0*/  ISETP.GE.AND P2, PT, R22, RZ, PT ;  /* 0x000000ff1600720c */ /* 0x000fe20003f46270 */
[----:B------:R-:W-:Y:S01]  /*31d0*/  @!P3 IMAD.MOV R26, RZ, RZ, -R26 ;  /* 0x000000ffff1ab224 */ /* 0x000fe200078e0a1a */
[C---:B------:R-:W-:Y:S01]  /*31e0*/  ISETP.GT.U32.AND P6, PT, R8.reuse, R23, PT ;  /* 0x000000170800720c */ /* 0x040fe20003fc4070 */
[----:B------:R-:W-:Y:S01]  /*31f0*/  @!P5 IMAD.IADD R19, R19, 0x1, -R8 ;  /* 0x000000011313d824 */ /* 0x000fe200078e0a08 */
[C---:B------:R-:W-:Y:S01]  /*3200*/  ISETP.GT.U32.AND P5, PT, R8.reuse, R5, PT ;  /* 0x000000050800720c */ /* 0x040fe20003fa4070 */
[----:B------:R-:W-:Y:S01]  /*3210*/  @!P0 IMAD.MOV R7, RZ, RZ, -R7 ;  /* 0x000000ffff078224 */ /* 0x000fe200078e0a07 */
[----:B------:R-:W-:Y:S01]  /*3220*/  ISETP.GT.U32.AND P3, PT, R8, R21, PT ;  /* 0x000000150800720c */ /* 0x000fe20003f64070 */
[----:B------:R-:W-:Y:S01]  /*3230*/  VIADD R4, R0, 0x2f ;  /* 0x0000002f00047836 */ /* 0x000fe20000000000 */
[----:B------:R-:W-:Y:S01]  /*3240*/  STL [R1+0x304], R26 ;  /* 0x0003041a01007387 */ /* 0x000fe20000100800 */
[----:B------:R-:W-:Y:S01]  /*3250*/  IMAD.MOV.U32 R2, RZ, RZ, R17 ;  /* 0x000000ffff027224 */ /* 0x000fe200078e0011 */
[----:B------:R-:W-:Y:S01]  /*3260*/  ISETP.GT.U32.AND P0, PT, R8, R3, PT ;  /* 0x000000030800720c */ /* 0x000fe20003f04070 */
[----:B------:R-:W-:Y:S01]  /*3270*/  VIADD R6, R0, 0x30 ;  /* 0x0000003000067836 */ /* 0x000fe20000000000 */
[----:B------:R0:W-:Y:S01]  /*3280*/  STL [R1+0x98], R7 ;  /* 0x0000980701007387 */ /* 0x0001e20000100800 */
[----:B------:R-:W-:Y:S01]  /*3290*/  @!P4 IMAD.MOV R2, RZ, RZ, -R2 ;  /* 0x000000ffff02c224 */ /* 0x000fe200078e0a02 */
[----:B------:R-:W-:Y:S01]  /*32a0*/  ISETP.GE.AND P4, PT, R12, RZ, PT ;  /* 0x000000ff0c00720c */ /* 0x000fe20003f86270 */
[--C-:B------:R-:W-:Y:S01]  /*32b0*/  @!P6 IMAD.IADD R23, R23, 0x1, -R8.reuse ;  /* 0x000000011717e824 */ /* 0x100fe200078e0a08 */
[----:B------:R-:W-:Y:S01]  /*32c0*/  IABS R11, R6 ;  /* 0x00000006000b7213 */ /* 0x000fe20000000000 */
[--C-:B------:R-:W-:Y:S01]  /*32d0*/  @!P5 IMAD.IADD R5, R5, 0x1, -R8.reuse ;  /* 0x000000010505d824 */ /* 0x100fe200078e0a08 */
[----:B------:R1:W-:Y:S01]  /*32e0*/  STL [R1+0x9c], R2 ;  /* 0x00009c0201007387 */ /* 0x0003e20000100800 */
[--C-:B------:R-:W-:Y:S01]  /*32f0*/  @!P3 IMAD.IADD R21, R21, 0x1, -R8.reuse ;  /* 0x000000011515b824 */ /* 0x100fe200078e0a08 */
[----:B------:R-:W-:Y:S01]  /*3300*/  ISETP.GE.AND P3, PT, R10, RZ, PT ;  /* 0x000000ff0a00720c */ /* 0x000fe20003f66270 */
[----:B------:R-:W-:Y:S01]  /*3310*/  IMAD.MOV.U32 R14, RZ, RZ, R19 ;  /* 0x000000ffff0e7224 */ /* 0x000fe200078e0013 */
[----:B0-----:R-:W-:Y:S01]  /*3320*/  IABS R7, R4 ;  /* 0x0000000400077213 */ /* 0x001fe20000000000 */
[----:B------:R-:W-:Y:S01]  /*3330*/  @!P0 IMAD.IADD R3, R3, 0x1, -R8 ;  /* 0x0000000103038824 */ /* 0x000fe200078e0a08 */
[----:B------:R-:W-:Y:S01]  /*3340*/  ISETP.GE.AND P0, PT, R4, RZ, PT ;  /* 0x000000ff0400720c */ /* 0x000fe20003f06270 */
[----:B------:R-:W-:Y:S01]  /*3350*/  IMAD.HI.U32 R4, R9, R11, RZ ;  /* 0x0000000b09047227 */ /* 0x000fe200078e00ff */
[----:B------:R-:W-:-:S02]  /*3360*/  ISETP.GT.U32.AND P5, PT, R8, R5, PT ;  /* 0x000000050800720c */ /* 0x000fc40003fa4070 */
[----:B------:R-:W-:Y:S01]  /*3370*/  ISETP.GE.AND P6, PT, R24, RZ, PT ;  /* 0x000000ff1800720c */ /* 0x000fe20003fc6270 */
[----:B-1----:R-:W-:-:S04]  /*3380*/  IMAD.HI.U32 R2, R9, R7, RZ ;  /* 0x0000000709027227 */ /* 0x002fc800078e00ff */
[----:B------:R-:W-:Y:S02]  /*3390*/  IMAD.MOV R2, RZ, RZ, -R2 ;  /* 0x000000ffff027224 */ /* 0x000fe400078e0a02 */
[----:B------:R-:W-:Y:S02]  /*33a0*/  IMAD.MOV.U32 R10, RZ, RZ, R23 ;  /* 0x000000ffff0a7224 */ /* 0x000fe400078e0017 */
[C---:B------:R-:W-:Y:S02]  /*33b0*/  IMAD R7, R8.reuse, R2, R7 ;  /* 0x0000000208077224 */ /* 0x040fe400078e0207 */
[----:B------:R-:W-:Y:S01]  /*33c0*/  @!P1 IMAD.MOV R14, RZ, RZ, -R14 ;  /* 0x000000ffff0e9224 */ /* 0x000fe200078e0a0e */
[C---:B------:R-:W-:Y:S01]  /*33d0*/  ISETP.GT.U32.AND P1, PT, R8.reuse, R3, PT ;  /* 0x000000030800720c */ /* 0x040fe20003f24070 */
[----:B------:R-:W-:Y:S02]  /*33e0*/  IMAD.MOV R4, RZ, RZ, -R4 ;  /* 0x000000ffff047224 */ /* 0x000fe400078e0a04 */
[----:B------:R-:W-:Y:S01]  /*33f0*/  @!P4 IMAD.MOV R10, RZ, RZ, -R10 ;  /* 0x000000ffff0ac224 */ /* 0x000fe200078e0a0a */
[C---:B------:R-:W-:Y:S01]  /*3400*/  ISETP.GT.U32.AND P4, PT, R8.reuse, R7, PT ;  /* 0x000000070800720c */ /* 0x040fe20003f84070 */
[----:B------:R-:W-:Y:S01]  /*3410*/  IMAD R11, R8, R4, R11 ;  /* 0x00000004080b7224 */ /* 0x000fe200078e020b */
[----:B------:R-:W-:Y:S01]  /*3420*/  STL [R1+0xa4], R14 ;  /* 0x0000a40e01007387 */ /* 0x000fe20000100800 */
[----:B------:R-:W-:-:S02]  /*3430*/  IMAD.MOV.U32 R13, RZ, RZ, R21 ;  /* 0x000000ffff0d7224 */ /* 0x000fc400078e0015 */
[--C-:B------:R-:W-:Y:S01]  /*3440*/  @!P5 IMAD.IADD R5, R5, 0x1, -R8.reuse ;  /* 0x000000010505d824 */ /* 0x100fe200078e0a08 */
[----:B------:R-:W-:Y:S01]  /*3450*/  ISETP.GT.U32.AND P5, PT, R8, R11, PT ;  /* 0x0000000b0800720c */ /* 0x000fe20003fa4070 */
[----:B------:R-:W-:Y:S01]  /*3460*/  @!P2 IMAD.MOV R13, RZ, RZ, -R13 ;  /* 0x000000ffff0da224 */ /* 0x000fe200078e0a0d */
[----:B------:R-:W-:Y:S01]  /*3470*/  ISETP.GE.AND P2, PT, R6, RZ, PT ;  /* 0x000000ff0600720c */ /* 0x000fe20003f46270 */
[--C-:B------:R-:W-:Y:S02]  /*3480*/  @!P1 IMAD.IADD R3, R3, 0x1, -R8.reuse ;  /* 0x0000000103039824 */ /* 0x100fe400078e0a08 */
[C---:B------:R-:W-:Y:S01]  /*3490*/  VIADD R2, R0.reuse, 0x31 ;  /* 0x0000003100027836 */ /* 0x040fe20000000000 */
[----:B------:R0:W-:Y:S01]  /*34a0*/  STL [R1+0x310], R13 ;  /* 0x0003100d01007387 */ /* 0x0001e20000100800 */
[--C-:B------:R-:W-:Y:S02]  /*34b0*/  @!P4 IMAD.IADD R7, R7, 0x1, -R8.reuse ;  /* 0x000000010707c824 */ /* 0x100fe400078e0a08 */
[----:B------:R-:W-:Y:S01]  /*34c0*/  VIADD R4, R0, 0x32 ;  /* 0x0000003200047836 */ /* 0x000fe20000000000 */
[----:B------:R1:W-:Y:S01]  /*34d0*/  STL [R1+0x318], R10 ;  /* 0x0003180a01007387 */ /* 0x0003e20000100800 */
[----:B------:R-:W-:Y:S01]  /*34e0*/  IMAD.MOV.U32 R12, RZ, RZ, R3 ;  /* 0x000000ffff0c7224 */ /* 0x000fe200078e0003 */
[----:B------:R-:W-:Y:S01]  /*34f0*/  ISETP.GT.U32.AND P4, PT, R8, R7, PT ;  /* 0x000000070800720c */ /* 0x000fe20003f84070 */
[----:B------:R-:W-:Y:S01]  /*3500*/  @!P5 IMAD.IADD R11, R11, 0x1, -R8 ;  /* 0x000000010b0bd824 */ /* 0x000fe200078e0a08 */
[----:B------:R-:W-:Y:S01]  /*3510*/  IABS R6, R2 ;  /* 0x0000000200067213 */ /* 0x000fe20000000000 */
[----:B------:R-:W-:Y:S01]  /*3520*/  @!P3 IMAD.MOV R12, RZ, RZ, -R12 ;  /* 0x000000ffff0cb224 */ /* 0x000fe200078e0a0c */
[----:B0-----:R-:W-:Y:S01]  /*3530*/  IABS R13, R4 ;  /* 0x00000004000d7213 */ /* 0x001fe20000000000 */
[----:B------:R-:W-:Y:S01]  /*3540*/  VIADD R14, R0, 0x36 ;  /* 0x00000036000e7836 */ /* 0x000fe20000000000 */
[----:B------:R-:W-:Y:S01]  /*3550*/  ISETP.GE.AND P1, PT, R2, RZ, PT ;  /* 0x000000ff0200720c */ /* 0x000fe20003f26270 */
[----:B------:R-:W-:Y:S01]  /*3560*/  IMAD.HI.U32 R2, R9, R6, RZ ;  /* 0x0000000609027227 */ /* 0x000fe200078e00ff */
[----:B------:R-:W-:Y:S01]  /*3570*/  ISETP.GE.AND P3, PT, R4, RZ, PT ;  /* 0x000000ff0400720c */ /* 0x000fe20003f66270 */
[----:B------:R0:W-:Y:S01]  /*3580*/  STL [R1+0x320], R12 ;  /* 0x0003200c01007387 */ /* 0x0001e20000100800 */
[----:B------:R-:W-:Y:S01]  /*3590*/  ISETP.GT.U32.AND P5, PT, R8, R11, PT ;  /* 0x0000000b0800720c */ /* 0x000fe20003fa4070 */
[----:B-1----:R-:W-:-:S02]  /*35a0*/  VIADD R10, R0, 0x33 ;  /* 0x00000033000a7836 */ /* 0x002fc40000000000 */
[----:B------:R-:W-:-:S03]  /*35b0*/  IMAD.HI.U32 R3, R9, R13, RZ ;  /* 0x0000000d09037227 */ /* 0x000fc600078e00ff */
[----:B------:R-:W-:Y:S01]  /*35c0*/  IABS R15, R10 ;  /* 0x0000000a000f7213 */ /* 0x000fe20000000000 */
[----:B------:R-:W-:Y:S02]  /*35d0*/  @!P4 IMAD.IADD R7, R7, 0x1, -R8 ;  /* 0x000000010707c824 */ /* 0x000fe400078e0a08 */
[----:B0-----:R-:W-:Y:S02]  /*35e0*/  IMAD.MOV.U32 R12, RZ, RZ, R5 ;  /* 0x000000ffff0c7224 */ /* 0x001fe400078e0005 */
[----:B------:R-:W-:-:S04]  /*35f0*/  IMAD.HI.U32 R4, R9, R15, RZ ;  /* 0x0000000f09047227 */ /* 0x000fc800078e00ff */
[----:B------:R-:W-:Y:S02]  /*3600*/  IMAD.MOV R5, RZ, RZ, -R2 ;  /* 0x000000ffff057224 */ /* 0x000fe400078e0a02 */
[----:B------:R-:W-:Y:S02]  /*3610*/  IMAD.MOV R2, RZ, RZ, -R3 ;  /* 0x000000ffff027224 */ /* 0x000fe400078e0a03 */
[----:B------:R-:W-:Y:S02]  /*3620*/  IMAD.MOV R4, RZ, RZ, -R4 ;  /* 0x000000ffff047224 */ /* 0x000fe400078e0a04 */
[C---:B------:R-:W-:Y:S01]  /*3630*/  IMAD R3, R8.reuse, R5, R6 ;  /* 0x0000000508037224 */ /* 0x040fe200078e0206 */
[----:B------:R-:W-:Y:S01]  /*3640*/  IABS R6, R14 ;  /* 0x0000000e00067213 */ /* 0x000fe20000000000 */
[C---:B------:R-:W-:Y:S02]  /*3650*/  IMAD R13, R8.reuse, R2, R13 ;  /* 0x00000002080d7224 */ /* 0x040fe400078e020d */
[C---:B------:R-:W-:Y:S01]  /*3660*/  IMAD R15, R8.reuse, R4, R15 ;  /* 0x00000004080f7224 */ /* 0x040fe200078e020f */
[----:B------:R-:W-:Y:S01]  /*3670*/  ISETP.GT.U32.AND P4, PT, R8, R3, PT ;  /* 0x000000030800720c */ /* 0x000fe20003f84070 */
[----:B------:R-:W-:-:S02]  /*3680*/  IMAD.MOV.U32 R18, RZ, RZ, R7 ;  /* 0x000000ffff127224 */ /* 0x000fc400078e0007 */
[----:B------:R-:W-:Y:S01]  /*3690*/  @!P6 IMAD.MOV R12, RZ, RZ, -R12 ;  /* 0x000000ffff0ce224 */ /* 0x000fe200078e0a0c */
[----:B------:R-:W-:Y:S01]  /*36a0*/  ISETP.GE.AND P6, PT, R10, RZ, PT ;  /* 0x000000ff0a00720c */ /* 0x000fe20003fc6270 */
[----:B------:R-:W-:Y:S01]  /*36b0*/  @!P5 IMAD.IADD R11, R11, 0x1, -R8 ;  /* 0x000000010b0bd824 */ /* 0x000fe200078e0a08 */
[C---:B------:R-:W-:Y:S01]  /*36c0*/  ISETP.GT.U32.AND P5, PT, R8.reuse, R13, PT ;  /* 0x0000000d0800720c */ /* 0x040fe20003fa4070 */
[----:B------:R-:W-:Y:S01]  /*36d0*/  @!P0 IMAD.MOV R18, RZ, RZ, -R18 ;  /* 0x000000ffff128224 */ /* 0x000fe200078e0a12 */
[----:B------:R-:W-:Y:S01]  /*36e0*/  ISETP.GT.U32.AND P0, PT, R8, R15, PT ;  /* 0x0000000f0800720c */ /* 0x000fe20003f04070 */
[----:B------:R0:W-:Y:S01]  /*36f0*/  STL [R1+0x324], R12 ;  /* 0x0003240c01007387 */ /* 0x0001e20000100800 */
[C---:B------:R-:W-:Y:S02]  /*3700*/  VIADD R5, R0.reuse, 0x34 ;  /* 0x0000003400057836 */ /* 0x040fe40000000000 */
[----:B------:R-:W-:Y:S01]  /*3710*/  IMAD.MOV.U32 R4, RZ, RZ, R11 ;  /* 0x000000ffff047224 */ /* 0x000fe200078e000b */
[----:B------:R-:W-:Y:S01]  /*3720*/  STL [R1+0x648], R18 ;  /* 0x0006481201007387 */ /* 0x000fe20000100800 */
[----:B------:R-:W-:Y:S01]  /*3730*/  @!P4 IMAD.IADD R3, R3, 0x1, -R8 ;  /* 0x000000010303c824 */ /* 0x000fe200078e0a08 */
[----:B------:R-:W-:Y:S01]  /*3740*/  IABS R17, R5 ;  /* 0x0000000500117213 */ /* 0x000fe20000000000 */
[----:B------:R-:W-:-:S02]  /*3750*/  VIADD R16, R0, 0x37 ;  /* 0x0000003700107836 */ /* 0x000fc40000000000 */
[----:B------:R-:W-:Y:S01]  /*3760*/  @!P2 IMAD.MOV R4, RZ, RZ, -R4 ;  /* 0x000000ffff04a224 */ /* 0x000fe200078e0a04 */
[----:B------:R-:W-:Y:S01]  /*3770*/  ISETP.GT.U32.AND P4, PT, R8, R3, PT ;  /* 0x000000030800720c */ /* 0x000fe20003f84070 */
[C---:B0-----:R-:W-:Y:S01]  /*3780*/  VIADD R12, R0.reuse, 0x35 ;  /* 0x00000035000c7836 */ /* 0x041fe20000000000 */
[----:B------:R-:W-:Y:S01]  /*3790*/  IABS R10, R16 ;  /* 0x00000010000a7213 */ /* 0x000fe20000000000 */
[--C-:B------:R-:W-:Y:S01]  /*37a0*/  @!P5 IMAD.IADD R13, R13, 0x1, -R8.reuse ;  /* 0x000000010d0dd824 */ /* 0x100fe200078e0a08 */
[----:B------:R0:W-:Y:S01]  /*37b0*/  STL [R1+0xa8], R4 ;  /* 0x0000a80401007387 */ /* 0x0001e20000100800 */
[----:B------:R-:W-:Y:S01]  /*37c0*/  @!P0 IMAD.IADD R15, R15, 0x1, -R8 ;  /* 0x000000010f0f8824 */ /* 0x000fe200078e0a08 */
[----:B------:R-:W-:Y:S01]  /*37d0*/  IABS R2, R12 ;  /* 0x0000000c00027213 */ /* 0x000fe20000000000 */
[----:B------:R-:W-:Y:S01]  /*37e0*/  VIADD R60, R0, 0x90 ;  /* 0x00000090003c7836 */ /* 0x000fe20000000000 */
[----:B------:R-:W-:Y:S01]  /*37f0*/  ISETP.GT.U32.AND P5, PT, R8, R13, PT ;  /* 0x0000000d0800720c */ /* 0x000fe20003fa4070 */
[----:B------:R-:W-:Y:S01]  /*3800*/  VIADD R27, R0, 0x1e1 ;  /* 0x000001e1001b7836 */ /* 0x000fe20000000000 */
[----:B------:R-:W-:Y:S01]  /*3810*/  ISETP.GT.U32.AND P0, PT, R8, R15, PT ;  /* 0x0000000f0800720c */ /* 0x000fe20003f04070 */
[----:B------:R-:W-:Y:S01]  /*3820*/  IMAD.MOV.U32 R7, RZ, RZ, R2 ;  /* 0x000000ffff077224 */ /* 0x000fe200078e0002 */
[----:B------:R-:W-:Y:S01]  /*3830*/  ISETP.GE.AND P2, PT, R5, RZ, PT ;  /* 0x000000ff0500720c */ /* 0x000fe20003f46270 */
[----:B------:R-:W-:-:S04]  /*3840*/  IMAD.HI.U32 R2, R9, R17, RZ ;  /* 0x0000001109027227 */ /* 0x000fc800078e00ff */
[----:B------:R-:W-:Y:S02]  /*3850*/  IMAD.MOV R2, RZ, RZ, -R2 ;  /* 0x000000ffff027224 */ /* 0x000fe400078e0a02 */
[----:B0-----:R-:W-:-:S04]  /*3860*/  IMAD.HI.U32 R4, R9, R6, RZ ;  /* 0x0000000609047227 */ /* 0x001fc800078e00ff */
[----:B------:R-:W-:Y:S02]  /*3870*/  IMAD R17, R8, R2, R17 ;  /* 0x0000000208117224 */ /* 0x000fe400078e0211 */
[----:B------:R-:W-:-:S04]  /*3880*/  IMAD.HI.U32 R5, R9, R10, RZ ;  /* 0x0000000a09057227 */ /* 0x000fc800078e00ff */
[----:B------:R-:W-:-:S04]  /*3890*/  IMAD.HI.U32 R2, R9, R7, RZ ;  /* 0x0000000709027227 */ /* 0x000fc800078e00ff */
[----:B------:R-:W-:Y:S02]  /*38a0*/  IMAD.MOV R11, RZ, RZ, -R4 ;  /* 0x000000ffff0b7224 */ /* 0x000fe400078e0a04 */
[----:B------:R-:W-:Y:S01]  /*38b0*/  @!P4 IMAD.IADD R3, R3, 0x1, -R8 ;  /* 0x000000010303c824 */ /* 0x000fe200078e0a08 */
[----:B------:R-:W-:Y:S01]  /*38c0*/  ISETP.GT.U32.AND P4, PT, R8, R17, PT ;  /* 0x000000110800720c */ /* 0x000fe20003f84070 */
[----:B------:R-:W-:Y:S02]  /*38d0*/  IMAD.MOV R19, RZ, RZ, -R5 ;  /* 0x000000ffff137224 */ /* 0x000fe400078e0a05 */
[----:B------:R-:W-:Y:S02]  /*38e0*/  IMAD.MOV R2, RZ, RZ, -R2 ;  /* 0x000000ffff027224 */ /* 0x000fe400078e0a02 */
[----:B------:R-:W-:Y:S01]  /*38f0*/  @!P5 IMAD.IADD R13, R13, 0x1, -R8 ;  /* 0x000000010d0dd824 */ /* 0x000fe200078e0a08 */
[----:B------:R-:W-:Y:S01]  /*3900*/  ISETP.GE.AND P5, PT, R12, RZ, PT ;  /* 0x000000ff0c00720c */ /* 0x000fe20003fa6270 */
[----:B------:R-:W-:-:S02]  /*3910*/  IMAD R5, R8, R11, R6 ;  /* 0x0000000b08057224 */ /* 0x000fc400078e0206 */
[----:B------:R-:W-:Y:S02]  /*3920*/  @!P0 IMAD.IADD R15, R15, 0x1, -R8 ;  /* 0x000000010f0f8824 */ /* 0x000fe400078e0a08 */
[----:B------:R-:W-:Y:S01]  /*3930*/  VIADD R4, R0, 0x38 ;  /* 0x0000003800047836 */ /* 0x000fe20000000000 */
[C---:B------:R-:W-:Y:S01]  /*3940*/  ISETP.GT.U32.AND P0, PT, R8.reuse, R5, PT ;  /* 0x000000050800720c */ /* 0x040fe20003f04070 */
[----:B------:R-:W-:Y:S02]  /*3950*/  IMAD.MOV.U32 R18, RZ, RZ, R3 ;  /* 0x000000ffff127224 */ /* 0x000fe400078e0003 */
[C---:B------:R-:W-:Y:S01]  /*3960*/  IMAD R7, R8.reuse, R2, R7 ;  /* 0x0000000208077224 */ /* 0x040fe200078e0207 */
[----:B------:R-:W-:Y:S01]  /*3970*/  IABS R2, R4 ;  /* 0x0000000400027213 */ /* 0x000fe20000000000 */
[----:B------:R-:W-:Y:S02]  /*3980*/  IMAD R11, R8, R19, R10 ;  /* 0x00000013080b7224 */ /* 0x000fe400078e020a */
[----:B------:R-:W-:-:S02]  /*3990*/  IMAD.MOV.U32 R6, RZ, RZ, R13 ;  /* 0x000000ffff067224 */ /* 0x000fc400078e000d */
[----:B------:R-:W-:Y:S02]  /*39a0*/  IMAD.MOV.U32 R3, RZ, RZ, R15 ;  /* 0x000000ffff037224 */ /* 0x000fe400078e000f */
[----:B------:R-:W-:Y:S01]  /*39b0*/  @!P1 IMAD.MOV R18, RZ, RZ, -R18 ;  /* 0x000000ffff129224 */ /* 0x000fe200078e0a12 */
[----:B------:R-:W-:Y:S01]  /*39c0*/  ISETP.GT.U32.AND P1, PT, R8, R7, PT ;  /* 0x000000070800720c */ /* 0x000fe20003f24070 */
[----:B------:R-:W-:Y:S01]  /*39d0*/  @!P3 IMAD.MOV R6, RZ, RZ, -R6 ;  /* 0x000000ffff06b224 */ /* 0x000fe200078e0a06 */
[----:B------:R-:W-:Y:S01]  /*39e0*/  ISETP.GE.AND P3, PT, R14, RZ, PT ;  /* 0x000000ff0e00720c */ /* 0x000fe20003f66270 */
[----:B------:R-:W-:Y:S01]  /*39f0*/  @!P6 IMAD.MOV R3, RZ, RZ, -R3 ;  /* 0x000000ffff03e224 */ /* 0x000fe200078e0a03 */
[----:B------:R-:W-:Y:S01]  /*3a00*/  ISETP.GT.U32.AND P6, PT, R8, R11, PT ;  /* 0x0000000b0800720c */ /* 0x000fe20003fc4070 */
[----:B------:R-:W-:Y:S01]  /*3a10*/  @!P4 IMAD.IADD R17, R17, 0x1, -R8 ;  /* 0x000000011111c824 */ /* 0x000fe200078e0a08 */
[----:B------:R-:W-:Y:S01]  /*3a20*/  STL [R1+0xac], R18 ;  /* 0x0000ac1201007387 */ /* 0x000fe20000100800 */
[----:B------:R-:W-:-:S02]  /*3a30*/  IMAD.MOV.U32 R13, RZ, RZ, R2 ;  /* 0x000000ffff0d7224 */ /* 0x000fc400078e0002 */
[----:B------:R-:W-:Y:S01]  /*3a40*/  @!P0 IMAD.IADD R5, R5, 0x1, -R8 ;  /* 0x0000000105058824 */ /* 0x000fe200078e0a08 */
[----:B------:R0:W-:Y:S01]  /*3a50*/  STL [R1+0xb0], R6 ;  /* 0x0000b00601007387 */ /* 0x0001e20000100800 */
[----:B------:R-:W-:Y:S01]  /*3a60*/  IMAD.HI.U32 R2, R9, R13, RZ ;  /* 0x0000000d09027227 */ /* 0x000fe200078e00ff */
[----:B------:R-:W-:Y:S02]  /*3a70*/  ISETP.GT.U32.AND P4, PT, R8, R17, PT ;  /* 0x000000110800720c */ /* 0x000fe40003f84070 */
[----:B------:R1:W-:Y:S01]  /*3a80*/  STL [R1+0x64c], R3 ;  /* 0x00064c0301007387 */ /* 0x0003e20000100800 */
[----:B------:R-:W-:Y:S02]  /*3a90*/  IMAD.MOV R2, RZ, RZ, -R2 ;  /* 0x000000ffff027224 */ /* 0x000fe400078e0a02 */
[--C-:B------:R-:W-:Y:S01]  /*3aa0*/  @!P1 IMAD.IADD R7, R7, 0x1, -R8.reuse ;  /* 0x0000000107079824 */ /* 0x100fe200078e0a08 */
[----:B------:R-:W-:Y:S01]  /*3ab0*/  ISETP.GE.AND P1, PT, R4, RZ, PT ;  /* 0x000000ff0400720c */ /* 0x000fe20003f26270 */
[----:B------:R-:W-:Y:S01]  /*3ac0*/  @!P6 IMAD.IADD R11, R11, 0x1, -R8 ;  /* 0x000000010b0be824 */ /* 0x000fe200078e0a08 */
[----:B------:R-:W-:Y:S01]  /*3ad0*/  ISETP.GT.U32.AND P6, PT, R8, R5, PT ;  /* 0x000000050800720c */ /* 0x000fe20003fc4070 */
[----:B0-----:R-:W-:Y:S01]  /*3ae0*/  VIADD R6, R0, 0x39 ;  /* 0x0000003900067836 */ /* 0x001fe20000000000 */
[C---:B------:R-:W-:Y:S01]  /*3af0*/  ISETP.GT.U32.AND P0, PT, R8.reuse, R7, PT ;  /* 0x000000070800720c */ /* 0x040fe20003f04070 */
[----:B------:R-:W-:-:S02]  /*3b00*/  IMAD R13, R8, R2, R13 ;  /* 0x00000002080d7224 */ /* 0x000fc400078e020d */
[----:B------:R-:W-:Y:S01]  /*3b10*/  @!P4 IMAD.IADD R17, R17, 0x1, -R8 ;  /* 0x000000011111c824 */ /* 0x000fe200078e0a08 */
[----:B-1----:R-:W-:Y:S01]  /*3b20*/  IABS R3, R6 ;  /* 0x0000000600037213 */ /* 0x002fe20000000000 */
[----:B------:R-:W-:Y:S01]  /*3b30*/  VIADD R12, R0, 0x3a ;  /* 0x0000003a000c7836 */ /* 0x000fe20000000000 */
[----:B------:R-:W-:Y:S01]  /*3b40*/  ISETP.GE.AND P4, PT, R16, RZ, PT ;  /* 0x000000ff1000720c */ /* 0x000fe20003f86270 */
[----:B------:R-:W-:Y:S02]  /*3b50*/  IMAD.MOV.U32 R10, RZ, RZ, R17 ;  /* 0x000000ffff0a7224 */ /* 0x000fe400078e0011 */
[----:B------:R-:W-:-:S04]  /*3b60*/  IMAD.HI.U32 R2, R9, R3, RZ ;  /* 0x0000000309027227 */ /* 0x000fc800078e00ff */
[----:B------:R-:W-:Y:S02]  /*3b70*/  IMAD.MOV R2, RZ, RZ, -R2 ;  /* 0x000000ffff027224 */ /* 0x000fe400078e0a02 */
[----:B------:R-:W-:Y:S02]  /*3b80*/  @!P6 IMAD.IADD R5, R5, 0x1, -R8 ;  /* 0x000000010505e824 */ /* 0x000fe400078e0a08 */
[C---:B------:R-:W-:Y:S02]  /*3b90*/  IMAD R3, R8.reuse, R2, R3 ;  /* 0x0000000208037224 */ /* 0x040fe400078e0203 */
[----:B------:R-:W-:Y:S01]  /*3ba0*/  @!P2 IMAD.MOV R10, RZ, RZ, -R10 ;  /* 0x000000ffff0aa224 */ /* 0x000fe200078e0a0a */
[C---:B------:R-:W-:Y:S01]  /*3bb0*/  ISETP.GT.U32.AND P2, PT, R8.reuse, R11, PT ;  /* 0x0000000b0800720c */ /* 0x040fe20003f44070 */
[----:B------:R-:W-:Y:S01]  /*3bc0*/  @!P0 IMAD.IADD R7, R7, 0x1, -R8 ;  /* 0x0000000107078824 */ /* 0x000fe200078e0a08 */
[----:B------:R-:W-:Y:S01]  /*3bd0*/  ISETP.GT.U32.AND P6, PT, R8, R3, PT ;  /* 0x000000030800720c */ /* 0x000fe20003fc4070 */
[----:B------:R-:W-:Y:S01]  /*3be0*/  VIADD R14, R0, 0x3b ;  /* 0x0000003b000e7836 */ /* 0x000fe20000000000 */
[----:B------:R-:W-:Y:S01]  /*3bf0*/  ISETP.GT.U32.AND P0, PT, R8, R13, PT ;  /* 0x0000000d0800720c */ /* 0x000fe20003f04070 */
[----:B------:R0:W-:Y:S01]  /*3c00*/  STL [R1+0x670], R10 ;  /* 0x0006700a01007387 */ /* 0x0001e20000100800 */
[----:B------:R-:W-:-:S02]  /*3c10*/  VIADD R16, R0, 0x3c ;  /* 0x0000003c00107836 */ /* 0x000fc40000000000 */
[----:B------:R-:W-:Y:S01]  /*3c20*/  IABS R15, R14 ;  /* 0x0000000e000f7213 */ /* 0x000fe20000000000 */
[----:B------:R-:W-:Y:S02]  /*3c30*/  IMAD.MOV.U32 R18, RZ, RZ, R7 ;  /* 0x000000ffff127224 */ /* 0x000fe400078e0007 */
[----:B------:R-:W-:Y:S01]  /*3c40*/  IABS R17, R16 ;  /* 0x0000001000117213 */ /* 0x000fe20000000000 */
[----:B------:R-:W-:Y:S02]  /*3c50*/  @!P3 IMAD.MOV R5, RZ, RZ, -R5 ;  /* 0x000000ffff05b224 */ /* 0x000fe400078e0a05 */
[----:B------:R-:W-:Y:S01]  /*3c60*/  IMAD.HI.U32 R4, R9, R15, RZ ;  /* 0x0000000f09047227 */ /* 0x000fe200078e00ff */
[----:B0-----:R-:W-:-:S03]  /*3c70*/  IABS R10, R12 ;  /* 0x0000000c000a7213 */ /* 0x001fc60000000000 */
[----:B------:R-:W-:Y:S02]  /*3c80*/  @!P6 IMAD.IADD R3, R3, 0x1, -R8 ;  /* 0x000000010303e824 */ /* 0x000fe400078e0a08 */
[----:B------:R-:W-:-:S03]  /*3c90*/  IMAD.HI.U32 R2, R9, R10, RZ ;  /* 0x0000000a09027227 */ /* 0x000fc600078e00ff */
[----:B------:R-:W-:Y:S01]  /*3ca0*/  ISETP.GT.U32.AND P6, PT, R8, R3, PT ;  /* 0x000000030800720c */ /* 0x000fe20003fc4070 */
[----:B------:R-:W-:Y:S02]  /*3cb0*/  IMAD.MOV R7, RZ, RZ, -R2 ;  /* 0x000000ffff077224 */ /* 0x000fe400078e0a02 */
[--C-:B------:R-:W-:Y:S01]  /*3cc0*/  @!P2 IMAD.IADD R11, R11, 0x1, -R8.reuse ;  /* 0x000000010b0ba824 */ /* 0x100fe200078e0a08 */
[----:B------:R-:W-:Y:S01]  /*3cd0*/  ISETP.GE.AND P2, PT, R6, RZ, PT ;  /* 0x000000ff0600720c */ /* 0x000fe20003f46270 */
[----:B------:R-:W-:Y:S01]  /*3ce0*/  @!P0 IMAD.IADD R13, R13, 0x1, -R8 ;  /* 0x000000010d0d8824 */ /* 0x000fe200078e0a08 */
[----:B------:R-:W-:Y:S01]  /*3cf0*/  ISETP.GE.AND P0, PT, R12, RZ, PT ;  /* 0x000000ff0c00720c */ /* 0x000fe20003f06270 */
[----:B------:R-:W-:-:S04]  /*3d00*/  IMAD.HI.U32 R6, R9, R17, RZ ;  /* 0x0000001109067227 */ /* 0x000fc800078e00ff */
[----:B------:R-:W-:Y:S02]  /*3d10*/  IMAD.MOV R4, RZ, RZ, -R4 ;  /* 0x000000ffff047224 */ /* 0x000fe400078e0a04 */
[C---:B------:R-:W-:Y:S02]  /*3d20*/  IMAD R7, R8.reuse, R7, R10 ;  /* 0x0000000708077224 */ /* 0x040fe400078e020a */
[----:B------:R-:W-:Y:S01]  /*3d30*/  @!P5 IMAD.MOV R18, RZ, RZ, -R18 ;  /* 0x000000ffff12d224 */ /* 0x000fe200078e0a12 */
[C---:B------:R-:W-:Y:S01]  /*3d40*/  ISETP.GT.U32.AND P5, PT, R8.reuse, R13, PT ;  /* 0x0000000d0800720c */ /* 0x040fe20003fa4070 */
[----:B------:R-:W-:Y:S01]  /*3d50*/  IMAD.MOV R6, RZ, RZ, -R6 ;  /* 0x000000ffff067224 */ /* 0x000fe200078e0a06 */
[C---:B------:R-:W-:Y:S01]  /*3d60*/  ISETP.GT.U32.AND P3, PT, R8.reuse, R7, PT ;  /* 0x000000070800720c */ /* 0x040fe20003f64070 */
[----:B------:R-:W-:Y:S01]  /*3d70*/  IMAD R15, R8, R4, R15 ;  /* 0x00000004080f7224 */ /* 0x000fe200078e020f */
[----:B------:R-:W-:Y:S01]  /*3d80*/  STL [R1+0x678], R18 ;  /* 0x0006781201007387 */ /* 0x000fe20000100800 */
[----:B------:R-:W-:-:S02]  /*3d90*/  IMAD.MOV.U32 R2, RZ, RZ, R11 ;  /* 0x000000ffff027224 */ /* 0x000fc400078e000b */
[C---:B------:R-:W-:Y:S01]  /*3da0*/  IMAD R17, R8.reuse, R6, R17 ;  /* 0x0000000608117224 */ /* 0x040fe200078e0211 */
[----:B------:R0:W-:Y:S01]  /*3db0*/  STL [R1+0x684], R5 ;  /* 0x0006840501007387 */ /* 0x0001e20000100800 */
[----:B------:R-:W-:Y:S01]  /*3dc0*/  @!P4 IMAD.MOV R2, RZ, RZ, -R2 ;  /* 0x000000ffff02c224 */ /* 0x000fe200078e0a02 */
[C---:B------:R-:W-:Y:S01]  /*3dd0*/  ISETP.GT.U32.AND P4, PT, R8.reuse, R15, PT ;  /* 0x0000000f0800720c */ /* 0x040fe20003f84070 */
[--C-:B------:R-:W-:Y:S01]  /*3de0*/  @!P6 IMAD.IADD R3, R3, 0x1, -R8.reuse ;  /* 0x000000010303e824 */ /* 0x100fe200078e0a08 */
[----:B------:R-:W-:Y:S01]  /*3df0*/  ISETP.GT.U32.AND P6, PT, R8, R17, PT ;  /* 0x000000110800720c */ /* 0x000fe20003fc4070 */
[----:B------:R-:W-:Y:S01]  /*3e00*/  VIADD R10, R0, 0x3d ;  /* 0x0000003d000a7836 */ /* 0x000fe20000000000 */
[----:B------:R1:W-:Y:S01]  /*3e10*/  STL [R1+0x6b0], R2 ;  /* 0x0006b00201007387 */ /* 0x0003e20000100800 */
[--C-:B------:R-:W-:Y:S01]  /*3e20*/  @!P5 IMAD.IADD R13, R13, 0x1, -R8.reuse ;  /* 0x000000010d0dd824 */ /* 0x100fe200078e0a08 */
[----:B------:R-:W-:Y:S01]  /*3e30*/  ISETP.GE.AND P5, PT, R14, RZ, PT ;  /* 0x000000ff0e00720c */ /* 0x000fe20003fa6270 */
[----:B------:R-:W-:Y:S01]  /*3e40*/  VIADD R14, R0, 0x3e ;  /* 0x0000003e000e7836 */ /* 0x000fe20000000000 */
[----:B------:R-:W-:Y:S01]  /*3e50*/  IABS R4, R10 ;  /* 0x0000000a00047213 */ /* 0x000fe20000000000 */
[--C-:B------:R-:W-:Y:S01]  /*3e60*/  @!P3 IMAD.IADD R7, R7, 0x1, -R8.reuse ;  /* 0x000000010707b824 */ /* 0x100fe200078e0a08 */
[----:B------:R-:W-:Y:S01]  /*3e70*/  ISETP.GE.AND P3, PT, R16, RZ, PT ;  /* 0x000000ff1000720c */ /* 0x000fe20003f66270 */
[----:B0-----:R-:W-:Y:S01]  /*3e80*/  IMAD.MOV.U32 R5, RZ, RZ, R13 ;  /* 0x000000ffff057224 */ /* 0x001fe200078e000d */
[----:B------:R-:W-:Y:S01]  /*3e90*/  IABS R11, R14 ;  /* 0x0000000e000b7213 */ /* 0x000fe20000000000 */
[----:B------:R-:W-:Y:S01]  /*3ea0*/  @!P4 IMAD.IADD R15, R15, 0x1, -R8 ;  /* 0x000000010f0fc824 */ /* 0x000fe200078e0a08 */
[----:B------:R-:W-:Y:S01]  /*3eb0*/  ISETP.GT.U32.AND P4, PT, R8, R7, PT ;  /* 0x000000070800720c */ /* 0x000fe20003f84070 */
[----:B-1----:R-:W-:-:S04]  /*3ec0*/  IMAD.HI.U32 R2, R9, R4, RZ ;  /* 0x0000000409027227 */ /* 0x002fc800078e00ff */
[----:B------:R-:W-:Y:S01]  /*3ed0*/  @!P6 IMAD.IADD R17, R17, 0x1, -R8 ;  /* 0x000000011111e824 */ /* 0x000fe200078e0a08 */
[----:B------:R-:W-:Y:S01]  /*3ee0*/  ISETP.GT.U32.AND P6, PT, R8, R15, PT ;  /* 0x0000000f0800720c */ /* 0x000fe20003fc4070 */
[----:B------:R-:W-:Y:S02]  /*3ef0*/  IMAD.MOV R13, RZ, RZ, -R2 ;  /* 0x000000ffff0d7224 */ /* 0x000fe400078e0a02 */
[----:B------:R-:W-:-:S04]  /*3f00*/  IMAD.HI.U32 R2, R9, R11, RZ ;  /* 0x0000000b09027227 */ /* 0x000fc800078e00ff */
[C---:B------:R-:W-:Y:S02]  /*3f10*/  IMAD R13, R8.reuse, R13, R4 ;  /* 0x0000000d080d7224 */ /* 0x040fe400078e0204 */
[----:B------:R-:W-:Y:S02]  /*3f20*/  IMAD.MOV R2, RZ, RZ, -R2 ;  /* 0x000000ffff027224 */ /* 0x000fe400078e0a02 */
[--C-:B------:R-:W-:Y:S01]  /*3f30*/  @!P4 IMAD.IADD R7, R7, 0x1, -R8.reuse ;  /* 0x000000010707c824 */ /* 0x100fe200078e0a08 */
[C---:B------:R-:W-:Y:S01]  /*3f40*/  ISETP.GT.U32.AND P4, PT, R8.reuse, R13, PT ;  /* 0x0000000d0800720c */ /* 0x040fe20003f84070 */
[C---:B------:R-:W-:Y:S02]  /*3f50*/  IMAD R11, R8.reuse, R2, R11 ;  /* 0x00000002080b7224 */ /* 0x040fe400078e020b */
[----:B------:R-:W-:Y:S01]  /*3f60*/  @!P1 IMAD.MOV R5, RZ, RZ, -R5 ;  /* 0x000000ffff059224 */ /* 0x000fe200078e0a05 */
[C---:B------:R-:W-:Y:S01]  /*3f70*/  ISETP.GT.U32.AND P1, PT, R8.reuse, R17, PT ;  /* 0x000000110800720c */ /* 0x040fe20003f24070 */
[----:B------:R-:W-:Y:S01]  /*3f80*/  @!P6 IMAD.IADD R15, R15, 0x1, -R8 ;  /* 0x000000010f0fe824 */ /* 0x000fe200078e0a08 */
[----:B------:R-:W-:Y:S01]  /*3f90*/  ISETP.GT.U32.AND P6, PT, R8, R11, PT ;  /* 0x0000000b0800720c */ /* 0x000fe20003fc4070 */
[C---:B------:R-:W-:Y:S01]  /*3fa0*/  VIADD R12, R0.reuse, 0x3f ;  /* 0x0000003f000c7836 */ /* 0x040fe20000000000 */
[----:B------:R0:W-:Y:S01]  /*3fb0*/  STL [R1+0xb4], R5 ;  /* 0x0000b40501007387 */ /* 0x0001e20000100800 */
[----:B------:R-:W-:-:S02]  /*3fc0*/  VIADD R16, R0, 0x40 ;  /* 0x0000004000107836 */ /* 0x000fc40000000000 */
[----:B------:R-:W-:Y:S02]  /*3fd0*/  VIADD R18, R0, 0x41 ;  /* 0x0000004100127836 */ /* 0x000fe40000000000 */
[--C-:B------:R-:W-:Y:S01]  /*3fe0*/  @!P4 IMAD.IADD R13, R13, 0x1, -R8.reuse ;  /* 0x000000010d0dc824 */ /* 0x100fe200078e0a08 */
[----:B------:R-:W-:Y:S01]  /*3ff0*/  IABS R6, R16 ;  /* 0x0000001000067213 */ /* 0x000fe20000000000 */
[----:B------:R-:W-:Y:S01]  /*4000*/  IMAD.MOV.U32 R21, RZ, RZ, R3 ;  /* 0x000000ffff157224 */ /* 0x000fe200078e0003 */
[----:B------:R-:W-:Y:S01]  /*4010*/  ISETP.GE.AND P4, PT, R14, RZ, PT ;  /* 0x000000ff0e00720c */ /* 0x000fe20003f86270 */
[--C-:B------:R-:W-:Y:S01]  /*4020*/  @!P1 IMAD.IADD R17, R17, 0x1, -R8.reuse ;  /* 0x0000000111119824 */ /* 0x100fe200078e0a08 */
[----:B0-----:R-:W-:Y:S01]  /*4030*/  IABS R5, R12 ;  /* 0x0000000c00057213 */ /* 0x001fe20000000000 */
[----:B------:R-:W-:Y:S01]  /*4040*/  @!P6 IMAD.IADD R11, R11, 0x1, -R8 ;  /* 0x000000010b0be824 */ /* 0x000fe200078e0a08 */
[----:B------:R-:W-:Y:S01]  /*4050*/  ISETP.GT.U32.AND P6, PT, R8, R13, PT ;  /* 0x0000000d0800720c */ /* 0x000fe20003fc4070 */
[----:B------:R-:W-:Y:S01]  /*4060*/  IMAD.MOV.U32 R19, RZ, RZ, R7 ;  /* 0x000000ffff137224 */ /* 0x000fe200078e0007 */
[----:B------:R-:W-:Y:S01]  /*4070*/  ISETP.GE.AND P1, PT, R10, RZ, PT ;  /* 0x000000ff0a00720c */ /* 0x000fe20003f26270 */
[----:B------:R-:W-:Y:S01]  /*4080*/  IMAD.HI.U32 R2, R9, R5, RZ ;  /* 0x0000000509027227 */ /* 0x000fe200078e00ff */
[----:B------:R-:W-:-:S03]  /*4090*/  IABS R10, R18 ;  /* 0x00000012000a7213 */ /* 0x000fc60000000000 */
[----:B------:R-:W-:Y:S02]  /*40a0*/  IMAD.MOV R4, RZ, RZ, -R2 ;  /* 0x000000ffff047224 */ /* 0x000fe400078e0a02 */
[----:B------:R-:W-:-:S04]  /*40b0*/  IMAD.HI.U32 R2, R9, R6, RZ ;  /* 0x0000000609027227 */ /* 0x000fc800078e00ff */
[C---:B------:R-:W-:Y:S02]  /*40c0*/  IMAD R5, R8.reuse, R4, R5 ;  /* 0x0000000408057224 */ /* 0x040fe400078e0205 */
[----:B------:R-:W-:Y:S02]  /*40d0*/  IMAD.MOV R3, RZ, RZ, -R2 ;  /* 0x000000ffff037224 */ /* 0x000fe400078e0a02 */
[----:B------:R-:W-:Y:S02]  /*40e0*/  IMAD.MOV.U32 R2, RZ, RZ, R15 ;  /* 0x000000ffff027224 */ /* 0x000fe400078e000f */
[----:B------:R-:W-:Y:S01]  /*40f0*/  @!P2 IMAD.MOV R21, RZ, RZ, -R21 ;  /* 0x000000ffff15a224 */ /* 0x000fe200078e0a15 */
[C---:B------:R-:W-:Y:S01]  /*4100*/  ISETP.GT.U32.AND P2, PT, R8.reuse, R5, PT ;  /* 0x000000050800720c */ /* 0x040fe20003f44070 */
[C---:B------:R-:W-:Y:S02]  /*4110*/  IMAD R15, R8.reuse, R3, R6 ;  /* 0x00000003080f7224 */ /* 0x040fe400078e0206 */
[----:B------:R-:W-:Y:S01]  /*4120*/  @!P0 IMAD.MOV R19, RZ, RZ, -R19 ;  /* 0x000000ffff138224 */ /* 0x000fe200078e0a13 */
[----:B------:R-:W-:Y:S01]  /*4130*/  STL [R1+0xb8], R21 ;  /* 0x0000b81501007387 */ /* 0x000fe20000100800 */
[----:B------:R-:W-:Y:S01]  /*4140*/  @!P5 IMAD.MOV R2, RZ, RZ, -R2 ;  /* 0x000000ffff02d224 */ /* 0x000fe200078e0a02 */
[C---:B------:R-:W-:Y:S01]  /*4150*/  ISETP.GT.U32.AND P0, PT, R8.reuse, R11, PT ;  /* 0x0000000b0800720c */ /* 0x040fe20003f04070 */
[----:B------:R-:W-:Y:S01]  /*4160*/  IMAD.MOV.U32 R4, RZ, RZ, R10 ;  /* 0x000000ffff047224 */ /* 0x000fe200078e000a */
[----:B------:R-:W-:Y:S01]  /*4170*/  STL [R1+0x6c0], R19 ;  /* 0x0006c01301007387 */ /* 0x000fe20000100800 */
[--C-:B------:R-:W-:Y:S01]  /*4180*/  @!P6 IMAD.IADD R13, R13, 0x1, -R8.reuse ;  /* 0x000000010d0de824 */ /* 0x100fe200078e0a08 */
[----:B------:R-:W-:Y:S01]  /*4190*/  ISETP.GT.U32.AND P6, PT, R8, R15, PT ;  /* 0x0000000f0800720c */ /* 0x000fe20003fc4070 */
[----:B------:R-:W-:Y:S01]  /*41a0*/  VIADD R6, R0, 0x42 ;  /* 0x0000004200067836 */ /* 0x000fe20000000000 */
[----:B------:R0:W-:Y:S01]  /*41b0*/  STL [R1+0x70c], R2 ;  /* 0x00070c0201007387 */ /* 0x0001e20000100800 */
[----:B------:R-:W-:Y:S01]  /*41c0*/  @!P2 IMAD.IADD R5, R5, 0x1, -R8 ;  /* 0x000000010505a824 */ /* 0x000fe200078e0a08 */
[----:B------:R-:W-:Y:S01]  /*41d0*/  ISETP.GE.AND P5, PT, R12, RZ, PT ;  /* 0x000000ff0c00720c */ /* 0x000fe20003fa6270 */
[----:B------:R-:W-:Y:S01]  /*41e0*/  IMAD.MOV.U32 R7, RZ, RZ, R17 ;  /* 0x000000ffff077224 */ /* 0x000fe200078e0011 */
[----:B------:R-:W-:Y:S01]  /*41f0*/  ISETP.GE.AND P2, PT, R6, RZ, PT ;  /* 0x000000ff0600720c */ /* 0x000fe20003f46270 */
[----:B------:R-:W-:-:S02]  /*4200*/  IMAD.MOV.U32 R12, RZ, RZ, R13 ;  /* 0x000000ffff0c7224 */ /* 0x000fc400078e000d */
[----:B------:R-:W-:Y:S01]  /*4210*/  @!P0 IMAD.IADD R11, R11, 0x1, -R8 ;  /* 0x000000010b0b8824 */ /* 0x000fe200078e0a08 */
[----:B------:R-:W-:Y:S01]  /*4220*/  ISETP.GE.AND P0, PT, R18, RZ, PT ;  /* 0x000000ff1200720c */ /* 0x000fe20003f06270 */
[----:B------:R-:W-:Y:S01]  /*4230*/  @!P3 IMAD.MOV R7, RZ, RZ, -R7 ;  /* 0x000000ffff07b224 */ /* 0x000fe200078e0a07 */
[----:B------:R-:W-:Y:S01]  /*4240*/  ISETP.GE.AND P3, PT, R16, RZ, PT ;  /* 0x000000ff1000720c */ /* 0x000fe20003f66270 */
[----:B0-----:R-:W-:-:S03]  /*4250*/  IMAD.HI.U32 R2, R9, R4, RZ ;  /* 0x0000000409027227 */ /* 0x001fc600078e00ff */
[----:B------:R0:W-:Y:S01]  /*4260*/  STL [R1+0x774], R7 ;  /* 0x0007740701007387 */ /* 0x0001e20000100800 */
[----:B------:R-:W-:Y:S01]  /*4270*/  IMAD.MOV R3, RZ, RZ, -R2 ;  /* 0x000000ffff037224 */ /* 0x000fe200078e0a02 */
[----:B------:R-:W-:Y:S01]  /*4280*/  IABS R2, R6 ;  /* 0x0000000600027213 */ /* 0x000fe20000000000 */
[----:B------:R-:W-:Y:S01]  /*4290*/  @!P6 IMAD.IADD R15, R15, 0x1, -R8 ;  /* 0x000000010f0fe824 */ /* 0x000fe200078e0a08 */
[C---:B------:R-:W-:Y:S01]  /*42a0*/  ISETP.GT.U32.AND P6, PT, R8.reuse, R5, PT ;  /* 0x000000050800720c */ /* 0x040fe20003fc4070 */
[C---:B------:R-:W-:Y:S02]  /*42b0*/  IMAD R3, R8.reuse, R3, R4 ;  /* 0x0000000308037224 */ /* 0x040fe400078e0204 */
[----:B------:R-:W-:Y:S02]  /*42c0*/  IMAD.MOV.U32 R4, RZ, RZ, R2 ;  /* 0x000000ffff047224 */ /* 0x000fe400078e0002 */
[----:B------:R-:W-:Y:S01]  /*42d0*/  @!P4 IMAD.MOV R11, RZ, RZ, -R11 ;  /* 0x000000ffff0bc224 */ /* 0x000fe200078e0a0b */
[----:B------:R-:W-:Y:S01]  /*42e0*/  ISETP.GT.U32.AND P4, PT, R8, R3, PT ;  /* 0x000000030800720c */ /* 0x000fe20003f84070 */
[----:B------:R-:W-:-:S04]  /*42f0*/  IMAD.HI.U32 R2, R9, R4, RZ ;  /* 0x0000000409027227 */ /* 0x000fc800078e00ff */
[C---:B------:R-:W-:Y:S02]  /*4300*/  VIADD R14, R0.reuse, 0x43 ;  /* 0x00000043000e7836 */ /* 0x040fe40000000000 */
[----:B------:R-:W-:Y:S02]  /*4310*/  IMAD.MOV R13, RZ, RZ, -R2 ;  /* 0x000000ffff0d7224 */ /* 0x000fe400078e0a02 */
[----:B------:R-:W-:Y:S01]  /*4320*/  VIADD R16, R0, 0x44 ;  /* 0x0000004400107836 */ /* 0x000fe20000000000 */
[----:B0-----:R-:W-:Y:S01]  /*4330*/  IABS R7, R14 ;  /* 0x0000000e00077213 */ /* 0x001fe20000000000 */
[----:B------:R-:W-:Y:S01]  /*4340*/  @!P1 IMAD.MOV R12, RZ, RZ, -R12 ;  /* 0x000000ffff0c9224 */ /* 0x000fe200078e0a0c */
[C---:B------:R-:W-:Y:S01]  /*4350*/  ISETP.GT.U32.AND P1, PT, R8.reuse, R15, PT ;  /* 0x0000000f0800720c */ /* 0x040fe20003f24070 */
[----:B------:R-:W-:Y:S01]  /*4360*/  IMAD R13, R8, R13, R4 ;  /* 0x0000000d080d7224 */ /* 0x000fe200078e0204 */
[----:B------:R-:W-:Y:S01]  /*4370*/  IABS R6, R16 ;  /* 0x0000001000067213 */ /* 0x000fe20000000000 */
[----:B------:R-:W-:Y:S01]  /*4380*/  VIADD R10, R0, 0x45 ;  /* 0x00000045000a7836 */ /* 0x000fe20000000000 */
[----:B------:R0:W-:Y:S01]  /*4390*/  STL [R1+0x798], R12 ;  /* 0x0007980c01007387 */ /* 0x0001e20000100800 */
[--C-:B------:R-:W-:Y:S01]  /*43a0*/  @!P6 IMAD.IADD R5, R5, 0x1, -R8.reuse ;  /* 0x000000010505e824 */ /* 0x100fe200078e0a08 */
[----:B------:R-:W-:Y:S01]  /*43b0*/  ISETP.GT.U32.AND P6, PT, R8, R13, PT ;  /* 0x0000000d0800720c */ /* 0x000fe20003fc4070 */
[----:B------:R-:W-:Y:S01]  /*43c0*/  IMAD.HI.U32 R2, R9, R7, RZ ;  /* 0x0000000709027227 */ /* 0x000fe200078e00ff */
[----:B------:R1:W-:Y:S03]  /*43d0*/  STL [R1+0x79c], R11 ;  /* 0x00079c0b01007387 */ /* 0x0003e60000100800 */
[--C-:B------:R-:W-:Y:S01]  /*43e0*/  @!P4 IMAD.IADD R3, R3, 0x1, -R8.reuse ;  /* 0x000000010303c824 */ /* 0x100fe200078e0a08 */
[----:B------:R-:W-:Y:S01]  /*43f0*/  ISETP.GE.AND P4, PT, R16, RZ, PT ;  /* 0x000000ff1000720c */ /* 0x000fe20003f86270 */
[----:B------:R-:W-:Y:S01]  /*4400*/  IMAD.MOV.U32 R17, RZ, RZ, R5 ;  /* 0x000000ffff117224 */ /* 0x000fe200078e0005 */
[----:B0-----:R-:W-:Y:S01]  /*4410*/  IABS R12, R10 ;  /* 0x0000000a000c7213 */ /* 0x001fe20000000000 */
[----:B------:R-:W-:Y:S01]  /*4420*/  @!P1 IMAD.IADD R15, R15, 0x1, -R8 ;  /* 0x000000010f0f9824 */ /* 0x000fe200078e0a08 */
[----:B------:R-:W-:Y:S01]  /*4430*/  ISETP.GE.AND P1, PT, R14, RZ, PT ;  /* 0x000000ff0e00720c */ /* 0x000fe20003f26270 */
[----:B------:R-:W-:Y:S01]  /*4440*/  @!P5 IMAD.MOV R17, RZ, RZ, -R17 ;  /* 0x000000ffff11d224 */ /* 0x000fe200078e0a11 */
[----:B------:R-:W-:Y:S01]  /*4450*/  ISETP.GT.U32.AND P5, PT, R8, R3, PT ;  /* 0x000000030800720c */ /* 0x000fe20003fa4070 */
[----:B-1----:R-:W-:-:S02]  /*4460*/  IMAD.MOV.U32 R11, RZ, RZ, R6 ;  /* 0x000000ffff0b7224 */ /* 0x002fc400078e0006 */
[----:B------:R-:W-:Y:S01]  /*4470*/  IMAD.MOV R6, RZ, RZ, -R2 ;  /* 0x000000ffff067224 */ /* 0x000fe200078e0a02 */
[----:B------:R0:W-:Y:S01]  /*4480*/  STL [R1+0x7c4], R17 ;  /* 0x0007c41101007387 */ /* 0x0001e20000100800 */
[----:B------:R-:W-:-:S04]  /*4490*/  IMAD.HI.U32 R2, R9, R12, RZ ;  /* 0x0000000c09027227 */ /* 0x000fc800078e00ff */
[----:B------:R-:W-:-:S04]  /*44a0*/  IMAD.HI.U32 R4, R9, R11, RZ ;  /* 0x0000000b09047227 */ /* 0x000fc800078e00ff */
[----:B------:R-:W-:Y:S02]  /*44b0*/  IMAD.MOV R5, RZ, RZ, -R2 ;  /* 0x000000ffff057224 */ /* 0x000fe400078e0a02 */
[----:B------:R-:W-:Y:S02]  /*44c0*/  IMAD.MOV R4, RZ, RZ, -R4 ;  /* 0x000000ffff047224 */ /* 0x000fe400078e0a04 */
[C---:B------:R-:W-:Y:S02]  /*44d0*/  IMAD R7, R8.reuse, R6, R7 ;  /* 0x0000000608077224 */ /* 0x040fe400078e0207 */
[----:B------:R-:W-:Y:S02]  /*44e0*/  IMAD.MOV.U32 R2, RZ, RZ, R15 ;  /* 0x000000ffff027224 */ /* 0x000fe400078e000f */
[----:B------:R-:W-:Y:S02]  /*44f0*/  @!P6 IMAD.IADD R13, R13, 0x1, -R8 ;  /* 0x000000010d0de824 */ /* 0x000fe400078e0a08 */
[----:B------:R-:W-:-:S02]  /*4500*/  IMAD R11, R8, R4, R11 ;  /* 0x00000004080b7224 */ /* 0x000fc400078e020b */
[----:B------:R-:W-:Y:S01]  /*4510*/  @!P3 IMAD.MOV R2, RZ, RZ, -R2 ;  /* 0x000000ffff02b224 */ /* 0x000fe200078e0a02 */
[C---:B------:R-:W-:Y:S01]  /*4520*/  ISETP.GT.U32.AND P3, PT, R8.reuse, R7, PT ;  /* 0x000000070800720c */ /* 0x040fe20003f64070 */
[----:B------:R-:W-:Y:S01]  /*4530*/  @!P5 IMAD.IADD R3, R3, 0x1, -R8 ;  /* 0x000000010303d824 */ /* 0x000fe200078e0a08 */
[----:B------:R-:W-:Y:S01]  /*4540*/  ISETP.GT.U32.AND P6, PT, R8, R13, PT ;  /* 0x0000000d0800720c */ /* 0x000fe20003fc4070 */
[----:B------:R-:W-:Y:S01]  /*4550*/  VIADD R18, R0, 0x46 ;  /* 0x0000004600127836 */ /* 0x000fe20000000000 */
[C---:B------:R-:W-:Y:S01]  /*4560*/  ISETP.GT.U32.AND P5, PT, R8.reuse, R11, PT ;  /* 0x0000000b0800720c */ /* 0x040fe20003fa4070 */
[----:B------:R-:W-:Y:S01]  /*4570*/  IMAD R5, R8, R5, R12 ;  /* 0x0000000508057224 */ /* 0x000fe200078e020c */
[----:B------:R1:W-:Y:S01]  /*4580*/  STL [R1+0xbc], R2 ;  /* 0x0000bc0201007387 */ /* 0x0003e20000100800 */
[----:B0-----:R-:W-:Y:S01]  /*4590*/  VIADD R17, R0, 0x47 ;  /* 0x0000004700117836 */ /* 0x001fe20000000000 */
[----:B------:R-:W-:Y:S01]  /*45a0*/  IABS R15, R18 ;  /* 0x00000012000f7213 */ /* 0x000fe20000000000 */
[----:B------:R-:W-:-:S02]  /*45b0*/  IMAD.MOV.U32 R22, RZ, RZ, R3 ;  /* 0x000000ffff167224 */ /* 0x000fc400078e0003 */
[----:B------:R-:W-:Y:S01]  /*45c0*/  VIADD R12, R0, 0x49 ;  /* 0x00000049000c7836 */ /* 0x000fe20000000000 */
[----:B------:R-:W-:Y:S01]  /*45d0*/  IABS R16, R17 ;  /* 0x0000001100107213 */ /* 0x000fe20000000000 */
[--C-:B------:R-:W-:Y:S01]  /*45e0*/  @!P3 IMAD.IADD R7, R7, 0x1, -R8.reuse ;  /* 0x000000010707b824 */ /* 0x100fe200078e0a08 */
[----:B------:R-:W-:Y:S01]  /*45f0*/  ISETP.GE.AND P3, PT, R10, RZ, PT ;  /* 0x000000ff0a00720c */ /* 0x000fe20003f66270 */
[--C-:B------:R-:W-:Y:S01]  /*4600*/  @!P6 IMAD.IADD R13, R13, 0x1, -R8.reuse ;  /* 0x000000010d0de824 */ /* 0x100fe200078e0a08 */
[C---:B------:R-:W-:Y:S01]  /*4610*/  ISETP.GT.U32.AND P6, PT, R8.reuse, R5, PT ;  /* 0x000000050800720c */ /* 0x040fe20003fc4070 */
[----:B------:R-:W-:Y:S01]  /*4620*/  @!P5 IMAD.IADD R11, R11, 0x1, -R8 ;  /* 0x000000010b0bd824 */ /* 0x000fe200078e0a08 */
[----:B------:R-:W-:Y:S01]  /*4630*/  ISETP.GT.U32.AND P5, PT, R8, R7, PT ;  /* 0x000000070800720c */ /* 0x000fe20003fa4070 */
[----:B------:R-:W-:Y:S01]  /*4640*/  IMAD.HI.U32 R6, R9, R15, RZ ;  /* 0x0000000f09067227 */ /* 0x000fe200078e00ff */
[----:B-1----:R-:W-:-:S03]  /*4650*/  IABS R2, R12 ;  /* 0x0000000c00027213 */ /* 0x002fc60000000000 */
[----:B------:R-:W-:Y:S02]  /*4660*/  IMAD.MOV R6, RZ, RZ, -R6 ;  /* 0x000000ffff067224 */ /* 0x000fe400078e0a06 */
[----:B------:R-:W-:-:S04]  /*4670*/  IMAD.HI.U32 R10, R9, R16, RZ ;  /* 0x00000010090a7227 */ /* 0x000fc800078e00ff */
[C---:B------:R-:W-:Y:S02]  /*4680*/  IMAD R3, R8.reuse, R6, R15 ;  /* 0x0000000608037224 */ /* 0x040fe400078e020f */
[--C-:B------:R-:W-:Y:S01]  /*4690*/  @!P6 IMAD.IADD R5, R5, 0x1, -R8.reuse ;  /* 0x000000010505e824 */ /* 0x100fe200078e0a08 */
[C---:B------:R-:W-:Y:S01]  /*46a0*/  ISETP.GT.U32.AND P6, PT, R8.reuse, R11, PT ;  /* 0x0000000b0800720c */ /* 0x040fe20003fc4070 */
[----:B------:R-:W-:Y:S01]  /*46b0*/  @!P5 IMAD.IADD R7, R7, 0x1, -R8 ;  /* 0x000000010707d824 */ /* 0x000fe200078e0a08 */
[C---:B------:R-:W-:Y:S01]  /*46c0*/  ISETP.GT.U32.AND P5, PT, R8.reuse, R3, PT ;  /* 0x000000030800720c */ /* 0x040fe20003fa4070 */
[----:B------:R-:W-:Y:S01]  /*46d0*/  @!P0 IMAD.MOV R22, RZ, RZ, -R22 ;  /* 0x000000ffff168224 */ /* 0x000fe200078e0a16 */
[----:B------:R-:W-:Y:S01]  /*46e0*/  ISETP.GT.U32.AND P0, PT, R8, R5, PT ;  /* 0x000000050800720c */ /* 0x000fe20003f04070 */
[----:B------:R-:W-:Y:S02]  /*46f0*/  IMAD.MOV R19, RZ, RZ, -R10 ;  /* 0x000000ffff137224 */ /* 0x000fe400078e0a0a */
[----:B------:R-:W-:Y:S01]  /*4700*/  IMAD.MOV.U32 R21, RZ, RZ, R13 ;  /* 0x000000ffff157224 */ /* 0x000fe200078e000d */
[----:B------:R-:W-:Y:S01]  /*4710*/  STL [R1+0xc0], R22 ;  /* 0x0000c01601007387 */ /* 0x000fe20000100800 */
[----:B------:R-:W-:-:S02]  /*4720*/  VIADD R14, R0, 0x48 ;  /* 0x00000048000e7836 */ /* 0x000fc40000000000 */
[----:B------:R-:W-:Y:S01]  /*4730*/  @!P2 IMAD.MOV R21, RZ, RZ, -R21 ;  /* 0x000000ffff15a224 */ /* 0x000fe200078e0a15 */
[----:B------:R-:W-:Y:S01]  /*4740*/  ISETP.GE.AND P2, PT, R18, RZ, PT ;  /* 0x000000ff1200720c */ /* 0x000fe20003f46270 */
[C---:B------:R-:W-:Y:S01]  /*4750*/  IMAD R13, R8.reuse, R19, R16 ;  /* 0x00000013080d7224 */ /* 0x040fe200078e0210 */
[----:B------:R-:W-:Y:S01]  /*4760*/  IABS R4, R14 ;  /* 0x0000000e00047213 */ /* 0x000fe20000000000 */
[----:B------:R-:W-:Y:S01]  /*4770*/  IMAD.HI.U32 R10, R9, R2, RZ ;  /* 0x00000002090a7227 */ /* 0x000fe200078e00ff */
[----:B------:R0:W-:Y:S03]  /*4780*/  STL [R1+0x7c8], R21 ;  /* 0x0007c81501007387 */ /* 0x0001e60000100800 */
[----:B------:R-:W-:Y:S01]  /*4790*/  @!P6 IMAD.IADD R11, R11, 0x1, -R8 ;  /* 0x000000010b0be824 */ /* 0x000fe200078e0a08 */
[----:B------:R-:W-:Y:S01]  /*47a0*/  ISETP.GT.U32.AND P6, PT, R8, R13, PT ;  /* 0x0000000d0800720c */ /* 0x000fe20003fc4070 */
[----:B------:R-:W-:-:S02]  /*47b0*/  IMAD.MOV R19, RZ, RZ, -R10 ;  /* 0x000000ffff137224 */ /* 0x000fc400078e0a0a */
[--C-:B------:R-:W-:Y:S02]  /*47c0*/  @!P5 IMAD.IADD R3, R3, 0x1, -R8.reuse ;  /* 0x000000010303d824 */ /* 0x100fe400078e0a08 */
[----:B------:R-:W-:Y:S01]  /*47d0*/  @!P0 IMAD.IADD R5, R5, 0x1, -R8 ;  /* 0x0000000105058824 */ /* 0x000fe200078e0a08 */
[----:B------:R-:W-:Y:S01]  /*47e0*/  ISETP.GE.AND P0, PT, R17, RZ, PT ;  /* 0x000000ff1100720c */ /* 0x000fe20003f06270 */
[----:B0-----:R-:W-:Y:S02]  /*47f0*/  IMAD.MOV.U32 R21, RZ, RZ, R7 ;  /* 0x000000ffff157224 */ /* 0x001fe400078e0007 */
[----:B------:R-:W-:-:S04]  /*4800*/  IMAD.HI.U32 R6, R9, R4, RZ ;  /* 0x0000000409067227 */ /* 0x000fc800078e00ff */
[----:B------:R-:W-:Y:S02]  /*4810*/  VIADD R16, R0, 0x4a ;  /* 0x0000004a00107836 */ /* 0x000fe40000000000 */
[C---:B------:R-:W-:Y:S02]  /*4820*/  IMAD R17, R8.reuse, R19, R2 ;  /* 0x0000001308117224 */ /* 0x040fe400078e0202 */
[----:B------:R-:W-:Y:S01]  /*4830*/  @!P1 IMAD.MOV R21, RZ, RZ, -R21 ;  /* 0x000000ffff159224 */ /* 0x000fe200078e0a15 */
[C---:B------:R-:W-:Y:S01]  /*4840*/  ISETP.GT.U32.AND P1, PT, R8.reuse, R3, PT ;  /* 0x000000030800720c */ /* 0x040fe20003f24070 */
[----:B------:R-:W-:Y:S01]  /*4850*/  IMAD.MOV R15, RZ, RZ, -R6 ;  /* 0x000000ffff0f7224 */ /* 0x000fe200078e0a06 */
[----:B------:R-:W-:Y:S01]  /*4860*/  IABS R6, R16 ;  /* 0x0000001000067213 */ /* 0x000fe20000000000 */
[----:B------:R-:W-:Y:S01]  /*4870*/  @!P4 IMAD.MOV R11, RZ, RZ, -R11 ;  /* 0x000000ffff0bc224 */ /* 0x000fe200078e0a0b */
[C---:B------:R-:W-:Y:S01]  /*4880*/  ISETP.GT.U32.AND P4, PT, R8.reuse, R17, PT ;  /* 0x000000110800720c */ /* 0x040fe20003f84070 */
[----:B------:R-:W-:Y:S01]  /*4890*/  IMAD R15, R8, R15, R4 ;  /* 0x0000000f080f7224 */ /* 0x000fe200078e0204 */
[----:B------:R-:W-:Y:S01]  /*48a0*/  STL [R1+0x7cc], R21 ;  /* 0x0007cc1501007387 */ /* 0x000fe20000100800 */
[----:B------:R-:W-:-:S02]  /*48b0*/  @!P6 IMAD.IADD R13, R13, 0x1, -R8 ;  /* 0x000000010d0de824 */ /* 0x000fc400078e0a08 */
[----:B------:R-:W-:Y:S01]  /*48c0*/  IMAD.MOV.U32 R4, RZ, RZ, R6 ;  /* 0x000000ffff047224 */ /* 0x000fe200078e0006 */
[----:B------:R-:W-:Y:S01]  /*48d0*/  ISETP.GT.U32.AND P5, PT, R8, R15, PT ;  /* 0x0000000f0800720c */ /* 0x000fe20003fa4070 */
[----:B------:R-:W-:Y:S01]  /*48e0*/  VIADD R10, R0, 0x4b ;  /* 0x0000004b000a7836 */ /* 0x000fe20000000000 */
[----:B------:R-:W-:Y:S01]  /*48f0*/  ISETP.GT.U32.AND P6, PT, R8, R13, PT ;  /* 0x0000000d0800720c */ /* 0x000fe20003fc4070 */
[----:B------:R-:W-:Y:S01]  /*4900*/  IMAD.HI.U32 R2, R9, R4, RZ ;  /* 0x0000000409027227 */ /* 0x000fe200078e00ff */
[----:B------:R0:W-:Y:S02]  /*4910*/  STL [R1+0x7f0], R11 ;  /* 0x0007f00b01007387 */ /* 0x0001e40000100800 */
[----:B------:R-:W-:Y:S01]  /*4920*/  IABS R6, R10 ;  /* 0x0000000a00067213 */ /* 0x000fe20000000000 */
[----:B------:R-:W-:Y:S01]  /*4930*/  @!P1 IMAD.IADD R3, R3, 0x1, -R8 ;  /* 0x0000000103039824 */ /* 0x000fe200078e0a08 */
[----:B------:R-:W-:Y:S01]  /*4940*/  ISETP.GE.AND P1, PT, R12, RZ, PT ;  /* 0x000000ff0c00720c */ /* 0x000fe20003f26270 */
[----:B------:R-:W-:Y:S01]  /*4950*/  @!P3 IMAD.MOV R5, RZ, RZ, -R5 ;  /* 0x000000ffff05b224 */ /* 0x000fe200078e0a05 */
[----:B------:R-:W-:Y:S01]  /*4960*/  ISETP.GE.AND P3, PT, R14, RZ, PT ;  /* 0x000000ff0e00720c */ /* 0x000fe20003f66270 */
[----:B------:R-:W-:-:S02]  /*4970*/  IMAD.MOV R7, RZ, RZ, -R2 ;  /* 0x000000ffff077224 */ /* 0x000fc400078e0a02 */
[----:B------:R-:W-:Y:S01]  /*4980*/  @!P4 IMAD.IADD R17, R17, 0x1, -R8 ;  /* 0x000000011111c824 */ /* 0x000fe200078e0a08 */
[----:B------:R1:W-:Y:S01]  /*4990*/  STL [R1+0x804], R5 ;  /* 0x0008040501007387 */ /* 0x0003e20000100800 */
[----:B0-----:R-:W-:Y:S01]  /*49a0*/  IMAD.MOV.U32 R11, RZ, RZ, R3 ;  /* 0x000000ffff0b7224 */ /* 0x001fe200078e0003 */
[----:B------:R-:W-:Y:S01]  /*49b0*/  ISETP.GE.AND P4, PT, R16, RZ, PT ;  /* 0x000000ff1000720c */ /* 0x000fe20003f86270 */
[----:B------:R-:W-:-:S04]  /*49c0*/  IMAD.HI.U32 R2, R9, R6, RZ ;  /* 0x0000000609027227 */ /* 0x000fc800078e00ff */
[----:B------:R-:W-:Y:S01]  /*49d0*/  @!P2 IMAD.MOV R11, RZ, RZ, -R11 ;  /* 0x000000ffff0ba224 */ /* 0x000fe200078e0a0b */
[C---:B------:R-:W-:Y:S01]  /*49e0*/  ISETP.GT.U32.AND P2, PT, R8.reuse, R17, PT ;  /* 0x000000110800720c */ /* 0x040fe20003f44070 */
[----:B------:R-:W-:Y:S02]  /*49f0*/  @!P5 IMAD.IADD R15, R15, 0x1, -R8 ;  /* 0x000000010f0fd824 */ /* 0x000fe400078e0a08 */
[C---:B-1----:R-:W-:Y:S01]  /*4a00*/  IMAD R5, R8.reuse, R7, R4 ;  /* 0x0000000708057224 */ /* 0x042fe200078e0204 */
[----:B------:R0:W-:Y:S01]  /*4a10*/  STL [R1+0x80c], R11 ;  /* 0x00080c0b01007387 */ /* 0x0001e20000100800 */
[----:B------:R-:W-:Y:S01]  /*4a20*/  @!P6 IMAD.IADD R13, R13, 0x1, -R8 ;  /* 0x000000010d0de824 */ /* 0x000fe200078e0a08 */
[C---:B------:R-:W-:Y:S01]  /*4a30*/  ISETP.GT.U32.AND P5, PT, R8.reuse, R15, PT ;  /* 0x0000000f0800720c */ /* 0x040fe20003fa4070 */
[----:B------:R-:W-:Y:S01]  /*4a40*/  IMAD.MOV R3, RZ, RZ, -R2 ;  /* 0x000000ffff037224 */ /* 0x000fe200078e0a02 */
[----:B------:R-:W-:Y:S01]  /*4a50*/  ISETP.GT.U32.AND P6, PT, R8, R5, PT ;  /* 0x000000050800720c */ /* 0x000fe20003fc4070 */
[----:B------:R-:W-:-:S02]  /*4a60*/  VIADD R2, R0, 0x4c ;  /* 0x0000004c00027836 */ /* 0x000fc40000000000 */
[C---:B------:R-:W-:Y:S02]  /*4a70*/  IMAD R3, R8.reuse, R3, R6 ;  /* 0x0000000308037224 */ /* 0x040fe400078e0206 */
[--C-:B------:R-:W-:Y:S01]  /*4a80*/  @!P2 IMAD.IADD R17, R17, 0x1, -R8.reuse ;  /* 0x000000011111a824 */ /* 0x100fe200078e0a08 */
[----:B------:R-:W-:Y:S01]  /*4a90*/  IABS R18, R2 ;  /* 0x0000000200127213 */ /* 0x000fe20000000000 */
[----:B0-----:R-:W-:Y:S01]  /*4aa0*/  IMAD.MOV.U32 R11, RZ, RZ, R13 ;  /* 0x000000ffff0b7224 */ /* 0x001fe200078e000d */
[----:B------:R-:W-:Y:S01]  /*4ab0*/  ISETP.GT.U32.AND P2, PT, R8, R3, PT ;  /* 0x000000030800720c */ /* 0x000fe20003f44070 */
[----:B------:R-:W-:Y:S02]  /*4ac0*/  VIADD R6, R0, 0x4e ;  /* 0x0000004e00067836 */ /* 0x000fe40000000000 */
[----:B------:R-:W-:Y:S01]  /*4ad0*/  @!P0 IMAD.MOV R11, RZ, RZ, -R11 ;  /* 0x000000ffff0b8224 */ /* 0x000fe200078e0a0b */
[----:B------:R-:W-:Y:S01]  /*4ae0*/  ISETP.GE.AND P0, PT, R2, RZ, PT ;  /* 0x000000ff0200720c */ /* 0x000fe20003f06270 */
[----:B------:R-:W-:-:S02]  /*4af0*/  @!P6 IMAD.IADD R5, R5, 0x1, -R8 ;  /* 0x000000010505e824 */ /* 0x000fc400078e0a08 */
[--C-:B------:R-:W-:Y:S01]  /*4b00*/  @!P5 IMAD.IADD R15, R15, 0x1, -R8.reuse ;  /* 0x000000010f0fd824 */ /* 0x100fe200078e0a08 */
[----:B------:R0:W-:Y:S01]  /*4b10*/  STL [R1+0x810], R11 ;  /* 0x0008100b01007387 */ /* 0x0001e20000100800 */
[----:B------:R-:W-:Y:S01]  /*4b20*/  ISETP.GE.AND P5, PT, R10, RZ, PT ;  /* 0x000000ff0a00720c */ /* 0x000fe20003fa6270 */
[----:B------:R-:W-:Y:S01]  /*4b30*/  IMAD.MOV.U32 R10, RZ, RZ, R17 ;  /* 0x000000ffff0a7224 */ /* 0x000fe200078e0011 */
[----:B------:R-:W-:Y:S01]  /*4b40*/  ISETP.GT.U32.AND P6, PT, R8, R5, PT ;  /* 0x000000050800720c */ /* 0x000fe20003fc4070 */
[C---:B------:R-:W-:Y:S02]  /*4b50*/  VIADD R4, R0.reuse, 0x4d ;  /* 0x0000004d00047836 */ /* 0x040fe40000000000 */
[----:B------:R-:W-:Y:S02]  /*4b60*/  @!P2 IMAD.IADD R3, R3, 0x1, -R8 ;  /* 0x000000010303a824 */ /* 0x000fe400078e0a08 */
[----:B------:R-:W-:Y:S02]  /*4b70*/  VIADD R7, R0, 0x4f ;  /* 0x0000004f00077836 */ /* 0x000fe40000000000 */
[----:B0-----:R-:W-:Y:S01]  /*4b80*/  IMAD.MOV.U32 R11, RZ, RZ, R15 ;  /* 0x000000ffff0b7224 */ /* 0x001fe200078e000f */
[----:B------:R-:W-:Y:S01]  /*4b90*/  ISETP.GT.U32.AND P2, PT, R8, R3, PT ;  /* 0x000000030800720c */ /* 0x000fe20003f44070 */
[----:B------:R-:W-:Y:S01]  /*4ba0*/  @!P1 IMAD.MOV R10, RZ, RZ, -R10 ;  /* 0x000000ffff0a9224 */ /* 0x000fe200078e0a0a */
[----:B------:R-:W-:Y:S01]  /*4bb0*/  ISETP.GE.AND P1, PT, R6, RZ, PT ;  /* 0x000000ff0600720c */ /* 0x000fe20003f26270 */
[----:B------:R-:W-:Y:S01]  /*4bc0*/  @!P3 IMAD.MOV R11, RZ, RZ, -R11 ;  /* 0x000000ffff0bb224 */ /* 0x000fe200078e0a0b */
[----:B------:R-:W-:Y:S01]  /*4bd0*/  IABS R6, R6 ;  /* 0x0000000600067213 */ /* 0x000fe20000000000 */
[----:B------:R-:W-:Y:S01]  /*4be0*/  IMAD.HI.U32 R2, R9, R18, RZ ;  /* 0x0000001209027227 */ /* 0x000fe200078e00ff */
[----:B------:R-:W-:-:S02]  /*4bf0*/  ISETP.GE.AND P3, PT, R4, RZ, PT ;  /* 0x000000ff0400720c */ /* 0x000fc40003f66270 */
[----:B------:R0:W-:Y:S01]  /*4c00*/  STL [R1+0xc4], R11 ;  /* 0x0000c40b01007387 */ /* 0x0001e20000100800 */
[----:B------:R-:W-:Y:S01]  /*4c10*/  @!P6 IMAD.IADD R5, R5, 0x1, -R8 ;  /* 0x000000010505e824 */ /* 0x000fe200078e0a08 */
[----:B------:R-:W-:Y:S01]  /*4c20*/  ISETP.GE.AND P6, PT, R7, RZ, PT ;  /* 0x000000ff0700720c */ /* 0x000fe20003fc6270 */
[----:B------:R-:W-:Y:S01]  /*4c30*/  IMAD.MOV R13, RZ, RZ, -R2 ;  /* 0x000000ffff0d7224 */ /* 0x000fe200078e0a02 */
[----:B------:R1:W-:Y:S01]  /*4c40*/  STL [R1+0xc8], R10 ;  /* 0x0000c80a01007387 */ /* 0x0003e20000100800 */
[----:B------:R-:W-:Y:S02]  /*4c50*/  @!P2 IMAD.IADD R3, R3, 0x1, -R8 ;  /* 0x000000010303a824 */ /* 0x000fe400078e0a08 */
[----:B------:R-:W-:Y:S02]  /*4c60*/  IMAD R18, R8, R13, R18 ;  /* 0x0000000d08127224 */ /* 0x000fe400078e0212 */
[C---:B------:R-:W-:Y:S01]  /*4c70*/  VIADD R17, R0.reuse, 0x50 ;  /* 0x0000005000117836 */ /* 0x040fe20000000000 */
[----:B0-----:R-:W-:Y:S01]  /*4c80*/  IABS R11, R4 ;  /* 0x00000004000b7213 */ /* 0x001fe20000000000 */
[----:B------:R-:W-:Y:S01]  /*4c90*/  VIADD R14, R0, 0x51 ;  /* 0x00000051000e7836 */ /* 0x000fe20000000000 */
[----:B------:R-:W-:Y:S01]  /*4ca0*/  IABS R4, R7 ;  /* 0x0000000700047213 */ /* 0x000fe20000000000 */
[----:B------:R-:W-:-:S02]  /*4cb0*/  IMAD.MOV.U32 R7, RZ, RZ, R6 ;  /* 0x000000ffff077224 */ /* 0x000fc400078e0006 */
[----:B-1----:R-:W-:Y:S01]  /*4cc0*/  IMAD.MOV.U32 R10, RZ, RZ, R5 ;  /* 0x000000ffff0a7224 */ /* 0x002fe200078e0005 */
[----:B------:R-:W-:Y:S01]  /*4cd0*/  IABS R16, R14 ;  /* 0x0000000e00107213 */ /* 0x000fe20000000000 */
[----:B------:R-:W-:Y:S02]  /*4ce0*/  IMAD.MOV.U32 R6, RZ, RZ, R4 ;  /* 0x000000ffff067224 */ /* 0x000fe400078e0004 */
[----:B------:R-:W-:-:S04]  /*4cf0*/  IMAD.HI.U32 R2, R9, R11, RZ ;  /* 0x0000000b09027227 */ /* 0x000fc800078e00ff */
[----:B------:R-:W-:-:S04]  /*4d00*/  IMAD.HI.U32 R4, R9, R7, RZ ;  /* 0x0000000709047227 */ /* 0x000fc800078e00ff */
[----:B------:R-:W-:Y:S01]  /*4d10*/  @!P4 IMAD.MOV R10, RZ, RZ, -R10 ;  /* 0x000000ffff0ac224 */ /* 0x000fe200078e0a0a */
[C---:B------:R-:W-:Y:S01]  /*4d20*/  ISETP.GT.U32.AND P4, PT, R8.reuse, R18, PT ;  /* 0x000000120800720c */ /* 0x040fe20003f84070 */
[----:B------:R-:W-:Y:S02]  /*4d30*/  IMAD.MOV R5, RZ, RZ, -R2 ;  /* 0x000000ffff057224 */ /* 0x000fe400078e0a02 */
[----:B------:R-:W-:Y:S01]  /*4d40*/  IMAD.MOV R4, RZ, RZ, -R4 ;  /* 0x000000ffff047224 */ /* 0x000fe200078e0a04 */
[----:B------:R0:W-:Y:S01]  /*4d50*/  STL [R1+0x81c], R10 ;  /* 0x00081c0a01007387 */ /* 0x0001e20000100800 */
[C---:B------:R-:W-:Y:S02]  /*4d60*/  IMAD R11, R8.reuse, R5, R11 ;  /* 0x00000005080b7224 */ /* 0x040fe400078e020b */
[C---:B------:R-:W-:Y:S02]  /*4d70*/  IMAD R7, R8.reuse, R4, R7 ;  /* 0x0000000408077224 */ /* 0x040fe400078e0207 */
[----:B------:R-:W-:Y:S01]  /*4d80*/  IMAD.HI.U32 R2, R9, R6, RZ ;  /* 0x0000000609027227 */ /* 0x000fe200078e00ff */
[----:B------:R-:W-:-:S03]  /*4d90*/  ISETP.GT.U32.AND P2, PT, R8, R11, PT ;  /* 0x0000000b0800720c */ /* 0x000fc60003f44070 */
[----:B------:R-:W-:Y:S02]  /*4da0*/  @!P4 IMAD.IADD R18, R18, 0x1, -R8 ;  /* 0x000000011212c824 */ /* 0x000fe400078e0a08 */
[----:B0-----:R-:W-:Y:S02]  /*4db0*/  IMAD.MOV.U32 R10, RZ, RZ, R3 ;  /* 0x000000ffff0a7224 */ /* 0x001fe400078e0003 */
[----:B------:R-:W-:Y:S01]  /*4dc0*/  IMAD.MOV R5, RZ, RZ, -R2 ;  /* 0x000000ffff057224 */ /* 0x000fe200078e0a02 */
[C---:B------:R-:W-:Y:S01]  /*4dd0*/  ISETP.GT.U32.AND P4, PT, R8.reuse, R18, PT ;  /* 0x000000120800720c */ /* 0x040fe20003f84070 */
[----:B------:R-:W-:Y:S01]  /*4de0*/  @!P5 IMAD.MOV R10, RZ, RZ, -R10 ;  /* 0x000000ffff0ad224 */ /* 0x000fe200078e0a0a */
[C---:B------:R-:W-:Y:S01]  /*4df0*/  ISETP.GT.U32.AND P5, PT, R8.reuse, R7, PT ;  /* 0x000000070800720c */ /* 0x040fe20003fa4070 */
[----:B------:R-:W-:Y:S01]  /*4e00*/  IMAD R6, R8, R5, R6 ;  /* 0x0000000508067224 */ /* 0x000fe200078e0206 */
[----:B------:R-:W-:Y:S01]  /*4e10*/  IABS R5, R17 ;  /* 0x0000001100057213 */ /* 0x000fe20000000000 */
[----:B------:R-:W-:Y:S01]  /*4e20*/  @!P2 IMAD.IADD R11, R11, 0x1, -R8 ;  /* 0x000000010b0ba824 */ /* 0x000fe200078e0a08 */
[----:B------:R0:W-:Y:S01]  /*4e30*/  STL [R1+0x848], R10 ;  /* 0x0008480a01007387 */ /* 0x0001e20000100800 */
[----:B------:R-:W-:-:S03]  /*4e40*/  IMAD.HI.U32 R2, R9, R16, RZ ;  /* 0x0000001009027227 */ /* 0x000fc600078e00ff */
[----:B------:R-:W-:Y:S01]  /*4e50*/  ISETP.GT.U32.AND P2, PT, R8, R11, PT ;  /* 0x0000000b0800720c */ /* 0x000fe20003f44070 */
[----:B------:R-:W-:Y:S02]  /*4e60*/  IMAD.MOV R2, RZ, RZ, -R2 ;  /* 0x000000ffff027224 */ /* 0x000fe400078e0a02 */
[--C-:B------:R-:W-:Y:S01]  /*4e70*/  @!P4 IMAD.IADD R18, R18, 0x1, -R8.reuse ;  /* 0x000000011212c824 */ /* 0x100fe200078e0a08 */
[----:B------:R-:W-:Y:S01]  /*4e80*/  ISETP.GT.U32.AND P4, PT, R8, R6, PT ;  /* 0x000000060800720c */ /* 0x000fe20003f84070 */
[----:B------:R-:W-:Y:S02]  /*4e90*/  @!P5 IMAD.IADD R7, R7, 0x1, -R8 ;  /* 0x000000010707d824 */ /* 0x000fe400078e0a08 */
[----:B0-----:R-:W-:-:S03]  /*4ea0*/  IMAD.HI.U32 R10, R9, R5, RZ ;  /* 0x00000005090a7227 */ /* 0x001fc600078e00ff */
[C---:B------:R-:W-:Y:S01]  /*4eb0*/  ISETP.GT.U32.AND P5, PT, R8.reuse, R7, PT ;  /* 0x000000070800720c */ /* 0x040fe20003fa4070 */
[----:B------:R-:W-:Y:S02]  /*4ec0*/  IMAD.MOV R10, RZ, RZ, -R10 ;  /* 0x000000ffff0a7224 */ /* 0x000fe400078e0a0a */
[C---:B------:R-:W-:Y:S02]  /*4ed0*/  IMAD R16, R8.reuse, R2, R16 ;  /* 0x0000000208107224 */ /* 0x040fe400078e0210 */
[----:B------:R-:W-:Y:S02]  /*4ee0*/  IMAD R5, R8, R10, R5 ;  /* 0x0000000a08057224 */ /* 0x000fe400078e0205 */
[----:B------:R-:W-:Y:S02]  /*4ef0*/  @!P2 IMAD.IADD R11, R11, 0x1, -R8 ;  /* 0x000000010b0ba824 */ /* 0x000fe400078e0a08 */
[----:B------:R-:W-:Y:S01]  /*4f00*/  VIADD R3, R0, 0x53 ;  /* 0x0000005300037836 */ /* 0x000fe20000000000 */
[----:B------:R-:W-:Y:S01]  /*4f10*/  ISETP.GT.U32.AND P2, PT, R8, R5, PT ;  /* 0x000000050800720c */ /* 0x000fe20003f44070 */
[----:B------:R-:W-:-:S02]  /*4f20*/  VIADD R4, R0, 0x52 ;  /* 0x0000005200047836 */ /* 0x000fc40000000000 */
[----:B------:R-:W-:Y:S01]  /*4f30*/  @!P5 IMAD.IADD R7, R7, 0x1, -R8 ;  /* 0x000000010707d824 */ /* 0x000fe200078e0a08 */
[----:B------:R-:W-:Y:S01]  /*4f40*/  ISETP.GT.U32.AND P5, PT, R8, R16, PT ;  /* 0x000000100800720c */ /* 0x000fe20003fa4070 */
[----:B------:R-:W-:Y:S01]  /*4f50*/  VIADD R2, R0, 0x54 ;  /* 0x0000005400027836 */ /* 0x000fe20000000000 */
[----:B------:R-:W-:Y:S01]  /*4f60*/  IABS R15, R3 ;  /* 0x00000003000f7213 */ /* 0x000fe20000000000 */
[----:B------:R-:W-:Y:S01]  /*4f70*/  IMAD.MOV.U32 R19, RZ, RZ, R18 ;  /* 0x000000ffff137224 */ /* 0x000fe200078e0012 */
[----:B------:R-:W-:Y:S01]  /*4f80*/  IABS R13, R4 ;  /* 0x00000004000d7213 */ /* 0x000fe20000000000 */
[----:B------:R-:W-:Y:S01]  /*4f90*/  @!P4 IMAD.IADD R6, R6, 0x1, -R8 ;  /* 0x000000010606c824 */ /* 0x000fe200078e0a08 */
[----:B------:R-:W-:Y:S01]  /*4fa0*/  ISETP.GE.AND P4, PT, R17, RZ, PT ;  /* 0x000000ff1100720c */ /* 0x000fe20003f86270 */
[----:B------:R-:W-:Y:S01]  /*4fb0*/  @!P0 IMAD.MOV R19, RZ, RZ, -R19 ;  /* 0x000000ffff138224 */ /* 0x000fe200078e0a13 */
[----:B------:R-:W-:Y:S01]  /*4fc0*/  IABS R17, R2 ;  /* 0x0000000200117213 */ /* 0x000fe20000000000 */
[----:B------:R-:W-:Y:S01]  /*4fd0*/  IMAD.HI.U32 R10, R9, R15, RZ ;  /* 0x0000000f090a7227 */ /* 0x000fe200078e00ff */
[----:B------:R-:W-:-:S02]  /*4fe0*/  ISETP.GT.U32.AND P0, PT, R8, R6, PT ;  /* 0x000000060800720c */ /* 0x000fc40003f04070 */
[----:B------:R-:W-:Y:S01]  /*4ff0*/  STL [R1+0x838], R19 ;  /* 0x0008381301007387 */ /* 0x000fe20000100800 */
[--C-:B------:R-:W-:Y:S01]  /*5000*/  @!P2 IMAD.IADD R5, R5, 0x1, -R8.reuse ;  /* 0x000000010505a824 */ /* 0x100fe200078e0a08 */
[----:B------:R-:W-:Y:S01]  /*5010*/  ISETP.GE.AND P2, PT, R14, RZ, PT ;  /* 0x000000ff0e00720c */ /* 0x000fe20003f46270 */
[----:B------:R-:W-:Y:S02]  /*5020*/  @!P5 IMAD.IADD R16, R16, 0x1, -R8 ;  /* 0x000000011010d824 */ /* 0x000fe400078e0a08 */
[----:B------:R-:W-:Y:S02]  /*5030*/  IMAD.MOV R10, RZ, RZ, -R10 ;  /* 0x000000ffff0a7224 */ /* 0x000fe400078e0a0a */
[----:B------:R-:W-:Y:S01]  /*5040*/  IMAD.HI.U32 R12, R9, R13, RZ ;  /* 0x0000000d090c7227 */ /* 0x000fe200078e00ff */
[----:B------:R-:W-:-:S03]  /*5050*/  ISETP.GT.U32.AND P5, PT, R8, R16, PT ;  /* 0x000000100800720c */ /* 0x000fc60003fa4070 */
[----:B------:R-:W-:Y:S02]  /*5060*/  IMAD.MOV.U32 R14, RZ, RZ, R17 ;  /* 0x000000ffff0e7224 */ /* 0x000fe400078e0011 */
[----:B------:R-:W-:Y:S02]  /*5070*/  IMAD R15, R8, R10, R15 ;  /* 0x0000000a080f7224 */ /* 0x000fe400078e020f */
[----:B------:R-:W-:Y:S02]  /*5080*/  IMAD.MOV R12, RZ, RZ, -R12 ;  /* 0x000000ffff0c7224 */ /* 0x000fe400078e0a0c */
[----:B------:R-:W-:-:S04]  /*5090*/  IMAD.HI.U32 R10, R9, R14, RZ ;  /* 0x0000000e090a7227 */ /* 0x000fc800078e00ff */
[----:B------:R-:W-:Y:S01]  /*50a0*/  @!P3 IMAD.MOV R11, RZ, RZ, -R11 ;  /* 0x000000ffff0bb224 */ /* 0x000fe200078e0a0b */
[C---:B------:R-:W-:Y:S01]  /*50b0*/  ISETP.GT.U32.AND P3, PT, R8.reuse, R5, PT ;  /* 0x000000050800720c */ /* 0x040fe20003f64070 */
[----:B------:R-:W-:Y:S02]  /*50c0*/  IMAD R13, R8, R12, R13 ;  /* 0x0000000c080d7224 */ /* 0x000fe400078e020d */
[----:B------:R-:W-:Y:S01]  /*50d0*/  @!P0 IMAD.IADD R6, R6, 0x1, -R8 ;  /* 0x0000000106068824 */ /* 0x000fe200078e0a08 */
[----:B------:R0:W-:Y:S01]  /*50e0*/  STL [R1+0x83c], R11 ;  /* 0x00083c0b01007387 */ /* 0x0001e20000100800 */
[----:B------:R-:W-:Y:S01]  /*50f0*/  IMAD.MOV R10, RZ, RZ, -R10 ;  /* 0x000000ffff0a7224 */ /* 0x000fe200078e0a0a */
[----:B------:R-:W-:Y:S01]  /*5100*/  ISETP.GT.U32.AND P0, PT, R8, R13, PT ;  /* 0x0000000d0800720c */ /* 0x000fe20003f04070 */
[----:B------:R-:W-:Y:S02]  /*5110*/  @!P5 IMAD.IADD R16, R16, 0x1, -R8 ;  /* 0x000000011010d824 */ /* 0x000fe400078e0a08 */
[----:B------:R-:W-:-:S02]  /*5120*/  IMAD R14, R8, R10, R14 ;  /* 0x0000000a080e7224 */ /* 0x000fc400078e020e */
[----:B------:R-:W-:Y:S01]  /*5130*/  @!P1 IMAD.MOV R7, RZ, RZ, -R7 ;  /* 0x000000ffff079224 */ /* 0x000fe200078e0a07 */
[----:B------:R-:W-:Y:S01]  /*5140*/  ISETP.GE.AND P1, PT, R4, RZ, PT ;  /* 0x000000ff0400720c */ /* 0x000fe20003f26270 */
[----:B------:R-:W-:Y:S01]  /*5150*/  VIADD R4, R0, 0x55 ;  /* 0x0000005500047836 */ /* 0x000fe20000000000 */
[C---:B------:R-:W-:Y:S01]  /*5160*/  ISETP.GT.U32.AND P5, PT, R8.reuse, R14, PT ;  /* 0x0000000e0800720c */ /* 0x040fe20003fa4070 */
[----:B0-----:R-:W-:Y:S01]  /*5170*/  IMAD.MOV.U32 R11, RZ, RZ, R6 ;  /* 0x000000ffff0b7224 */ /* 0x001fe200078e0006 */
[----:B------:R0:W-:Y:S01]  /*5180*/  STL [R1+0x840], R7 ;  /* 0x0008400701007387 */ /* 0x0001e20000100800 */
[--C-:B------:R-:W-:Y:S01]  /*5190*/  @!P3 IMAD.IADD R5, R5, 0x1, -R8.reuse ;  /* 0x000000010505b824 */ /* 0x100fe200078e0a08 */
[----:B------:R-:W-:Y:S01]  /*51a0*/  IABS R10, R4 ;  /* 0x00000004000a7213 */ /* 0x000fe20000000000 */
[----:B------:R-:W-:Y:S01]  /*51b0*/  @!P6 IMAD.MOV R11, RZ, RZ, -R11 ;  /* 0x000000ffff0be224 */ /* 0x000fe200078e0a0b */
[----:B------:R-:W-:Y:S01]  /*51c0*/  ISETP.GT.U32.AND P6, PT, R8, R15, PT ;  /* 0x0000000f0800720c */ /* 0x000fe20003fc4070 */
[----:B------:R-:W-:Y:S01]  /*51d0*/  VIADD R6, R0, 0x56 ;  /* 0x0000005600067836 */ /* 0x000fe20000000000 */
[----:B------:R-:W-:Y:S01]  /*51e0*/  ISETP.GE.AND P3, PT, R3, RZ, PT ;  /* 0x000000ff0300720c */ /* 0x000fe20003f66270 */
[----:B------:R-:W-:Y:S01]  /*51f0*/  @!P0 IMAD.IADD R13, R13, 0x1, -R8 ;  /* 0x000000010d0d8824 */ /* 0x000fe200078e0a08 */
[----:B------:R1:W-:Y:S01]  /*5200*/  STL [R1+0x844], R11 ;  /* 0x0008440b01007387 */ /* 0x0003e20000100800 */
[----:B------:R-:W-:Y:S01]  /*5210*/  ISETP.GE.AND P0, PT, R2, RZ, PT ;  /* 0x000000ff0200720c */ /* 0x000fe20003f06270 */
[----:B0-----:R-:W-:Y:S01]  /*5220*/  IMAD.HI.U32 R7, R9, R10, RZ ;  /* 0x0000000a09077227 */ /* 0x001fe200078e00ff */
[----:B------:R-:W-:-:S03]  /*5230*/  IABS R2, R6 ;  /* 0x0000000600027213 */ /* 0x000fc60000000000 */
[--C-:B------:R-:W-:Y:S02]  /*5240*/  @!P5 IMAD.IADD R14, R14, 0x1, -R8.reuse ;  /* 0x000000010e0ed824 */ /* 0x100fe400078e0a08 */
[----:B------:R-:W-:Y:S02]  /*5250*/  IMAD.MOV R7, RZ, RZ, -R7 ;  /* 0x000000ffff077224 */ /* 0x000fe400078e0a07 */
[----:B-1----:R-:W-:Y:S02]  /*5260*/  IMAD.MOV.U32 R11, RZ, RZ, R5 ;  /* 0x000000ffff0b7224 */ /* 0x002fe400078e0005 */
[----:B------:R-:W-:Y:S01]  /*5270*/  @!P6 IMAD.IADD R15, R15, 0x1, -R8 ;  /* 0x000000010f0fe824 */ /* 0x000fe200078e0a08 */
[C---:B------:R-:W-:Y:S01]  /*5280*/  ISETP.GT.U32.AND P6, PT, R8.reuse, R13, PT ;  /* 0x0000000d0800720c */ /* 0x040fe20003fc4070 */
[----:B------:R-:W-:Y:S01]  /*5290*/  @!P4 IMAD.MOV R11, RZ, RZ, -R11 ;  /* 0x000000ffff0bc224 */ /* 0x000fe200078e0a0b */
[C---:B------:R-:W-:Y:S01]  /*52a0*/  ISETP.GT.U32.AND P4, PT, R8.reuse, R14, PT ;  /* 0x0000000e0800720c */ /* 0x040fe20003f84070 */
[C---:B------:R-:W-:Y:S01]  /*52b0*/  IMAD R10, R8.reuse, R7, R10 ;  /* 0x00000007080a7224 */ /* 0x040fe200078e020a */
[----:B------:R-:W-:Y:S01]  /*52c0*/  ISETP.GT.U32.AND P5, PT, R8, R15, PT ;  /* 0x0000000f0800720c */ /* 0x000fe20003fa4070 */
[C---:B------:R-:W-:Y:S01]  /*52d0*/  VIADD R3, R0.reuse, 0x57 ;  /* 0x0000005700037836 */ /* 0x040fe20000000000 */
[----:B------:R0:W-:Y:S01]  /*52e0*/  STL [R1+0xcc], R11 ;  /* 0x0000cc0b01007387 */ /* 0x0001e20000100800 */
[----:B------:R-:W-:-:S02]  /*52f0*/  VIADD R5, R0, 0x58 ;  /* 0x0000005800057836 */ /* 0x000fc40000000000 */
[----:B------:R-:W-:Y:S01]  /*5300*/  @!P2 IMAD.MOV R16, RZ, RZ, -R16 ;  /* 0x000000ffff10a224 */ /* 0x000fe200078e0a10 */
[----:B------:R-:W-:Y:S01]  /*5310*/  IABS R7, R3 ;  /* 0x0000000300077213 */ /* 0x000fe20000000000 */
[----:B------:R-:W-:Y:S01]  /*5320*/  VIADD R28, R0, 0x1e0 ;  /* 0x000001e0001c7836 */ /* 0x000fe20000000000 */
[----:B------:R-:W-:Y:S01]  /*5330*/  IABS R19, R5 ;  /* 0x0000000500137213 */ /* 0x000fe20000000000 */
[--C-:B------:R-:W-:Y:S01]  /*5340*/  @!P6 IMAD.IADD R13, R13, 0x1, -R8.reuse ;  /* 0x000000010d0de824 */ /* 0x100fe200078e0a08 */
[----:B------:R-:W-:Y:S01]  /*5350*/  ISETP.GT.U32.AND P6, PT, R8, R10, PT ;  /* 0x0000000a0800720c */ /* 0x000fe20003fc4070 */
[----:B------:R-:W-:Y:S01]  /*5360*/  @!P4 IMAD.IADD R14, R14, 0x1, -R8 ;  /* 0x000000010e0ec824 */ /* 0x000fe200078e0a08 */
[----:B------:R1:W-:Y:S01]  /*5370*/  STL [R1+0xe0], R16 ;  /* 0x0000e01001007387 */ /* 0x0003e20000100800 */
[----:B0-----:R-:W-:-:S04]  /*5380*/  IMAD.HI.U32 R11, R9, R2, RZ ;  /* 0x00000002090b7227 */ /* 0x001fc800078e00ff */
[----:B------:R-:W-:Y:S02]  /*5390*/  IMAD.MOV R11, RZ, RZ, -R11 ;  /* 0x000000ffff0b7224 */ /* 0x000fe400078e0a0b */
[----:B------:R-:W-:-:S04]  /*53a0*/  IMAD.HI.U32 R12, R9, R7, RZ ;  /* 0x00000007090c7227 */ /* 0x000fc800078e00ff */
[----:B------:R-:W-:Y:S02]  /*53b0*/  IMAD R2, R8, R11, R2 ;  /* 0x0000000b08027224 */ /* 0x000fe400078e0202 */
[--C-:B------:R-:W-:Y:S01]  /*53c0*/  @!P6 IMAD.IADD R10, R10, 0x1, -R8.reuse ;  /* 0x000000010a0ae824 */ /* 0x100fe200078e0a08 */
[----:B------:R-:W-:Y:S01]  /*53d0*/  ISETP.GE.AND P6, PT, R6, RZ, PT ;  /* 0x000000ff0600720c */ /* 0x000fe20003fc6270 */
[----:B------:R-:W-:Y:S01]  /*53e0*/  @!P5 IMAD.IADD R15, R15, 0x1, -R8 ;  /* 0x000000010f0fd824 */ /* 0x000fe200078e0a08 */
[----:B------:R-:W-:Y:S01]  /*53f0*/  ISETP.GT.U32.AND P4, PT, R8, R2, PT ;  /* 0x000000020800720c */ /* 0x000fe20003f84070 */
[----:B------:R-:W-:Y:S01]  /*5400*/  VIADD R11, R0, 0x59 ;  /* 0x00000059000b7836 */ /* 0x000fe20000000000 */
[----:B------:R-:W-:Y:S01]  /*5410*/  ISETP.GE.AND P5, PT, R4, RZ, PT ;  /* 0x000000ff0400720c */ /* 0x000fe20003fa6270 */
[----:B------:R-:W-:-:S04]  /*5420*/  IMAD.HI.U32 R4, R9, R19, RZ ;  /* 0x0000001309047227 */ /* 0x000fc800078e00ff */
[----:B------:R-:W-:Y:S02]  /*5430*/  IMAD.MOV R12, RZ, RZ, -R12 ;  /* 0x000000ffff0c7224 */ /* 0x000fe400078e0a0c */
[----:B------:R-:W-:Y:S02]  /*5440*/  IMAD.MOV R4, RZ, RZ, -R4 ;  /* 0x000000ffff047224 */ /* 0x000fe400078e0a04 */
[----:B------:R-:W-:Y:S02]  /*5450*/  VIADD R6, R0, 0x5a ;  /* 0x0000005a00067836 */ /* 0x000fe40000000000 */
[----:B------:R-:W-:Y:S01]  /*5460*/  @!P4 IMAD.IADD R2, R2, 0x1, -R8 ;  /* 0x000000010202c824 */ /* 0x000fe200078e0a08 */
[C---:B------:R-:W-:Y:S01]  /*5470*/  ISETP.GT.U32.AND P4, PT, R8.reuse, R10, PT ;  /* 0x0000000a0800720c */ /* 0x040fe20003f84070 */
[C---:B------:R-:W-:Y:S01]  /*5480*/  IMAD R7, R8.reuse, R12, R7 ;  /* 0x0000000c08077224 */ /* 0x040fe200078e0207 */
[----:B------:R-:W-:Y:S01]  /*5490*/  IABS R12, R11 ;  /* 0x0000000b000c7213 */ /* 0x000fe20000000000 */
[----:B------:R-:W-:Y:S01]  /*54a0*/  IMAD.MOV.U32 R17, RZ, RZ, R13 ;  /* 0x000000ffff117224 */ /* 0x000fe200078e000d */
[C---:B------:R-:W-:Y:S01]  /*54b0*/  ISETP.GT.U32.AND P2, PT, R8.reuse, R2, PT ;  /* 0x000000020800720c */ /* 0x040fe20003f44070 */
[C---:B------:R-:W-:Y:S01]  /*54c0*/  IMAD R19, R8.reuse, R4, R19 ;  /* 0x0000000408137224 */ /* 0x040fe200078e0213 */
[----:B------:R-:W-:Y:S01]  /*54d0*/  IABS R4, R6 ;  /* 0x0000000600047213 */ /* 0x000fe20000000000 */
[----:B------:R-:W-:Y:S01]  /*54e0*/  @!P1 IMAD.MOV R17, RZ, RZ, -R17 ;  /* 0x000000ffff119224 */ /* 0x000fe200078e0a11 */
[----:B------:R-:W-:Y:S01]  /*54f0*/  ISETP.GT.U32.AND P1, PT, R8, R7, PT ;  /* 0x000000070800720c */ /* 0x000fe20003f24070 */
[----:B-1----:R-:W-:-:S02]  /*5500*/  IMAD.MOV.U32 R16, RZ, RZ, R14 ;  /* 0x000000ffff107224 */ /* 0x002fc400078e000e */
[----:B------:R-:W-:Y:S01]  /*5510*/  IMAD.HI.U32 R13, R9, R12, RZ ;  /* 0x0000000c090d7227 */ /* 0x000fe200078e00ff */
[----:B------:R-:W-:Y:S03]  /*5520*/  STL [R1+0x834], R17 ;  /* 0x0008341101007387 */ /* 0x000fe60000100800 */
[----:B------:R-:W-:Y:S01]  /*5530*/  @!P3 IMAD.MOV R15, RZ, RZ, -R15 ;  /* 0x000000ffff0fb224 */ /* 0x000fe200078e0a0f */
[----:B------:R-:W-:Y:S01]  /*5540*/  ISETP.GT.U32.AND P3, PT, R8, R19, PT ;  /* 0x000000130800720c */ /* 0x000fe20003f64070 */
[----:B------:R-:W-:Y:S01]  /*5550*/  @!P0 IMAD.MOV R16, RZ, RZ, -R16 ;  /* 0x000000ffff108224 */ /* 0x000fe200078e0a10 */
[----:B------:R-:W-:Y:S01]  /*5560*/  ISETP.GE.AND P0, PT, R3, RZ, PT ;  /* 0x000000ff0300720c */ /* 0x000fe20003f06270 */
[----:B------:R-:W-:Y:S01]  /*5570*/  IMAD.HI.U32 R14, R9, R4, RZ ;  /* 0x00000004090e7227 */ /* 0x000fe200078e00ff */
[----:B------:R-:W-:Y:S03]  /*5580*/  STL [R1+0x820], R15 ;  /* 0x0008200f01007387 */ /* 0x000fe60000100800 */
[----:B------:R-:W-:Y:S01]  /*5590*/  @!P4 IMAD.IADD R10, R10, 0x1, -R8 ;  /* 0x000000010a0ac824 */ /* 0x000fe200078e0a08 */
[----:B------:R0:W-:Y:S01]  /*55a0*/  STL [R1+0x830], R16 ;  /* 0x0008301001007387 */ /* 0x0001e20000100800 */
[----:B------:R-:W-:Y:S01]  /*55b0*/  IMAD.MOV R13, RZ, RZ, -R13 ;  /* 0x000000ffff0d7224 */ /* 0x000fe200078e0a0d */
[----:B------:R-:W-:Y:S01]  /*55c0*/  ISETP.GE.AND P4, PT, R5, RZ, PT ;  /* 0x000000ff0500720c */ /* 0x000fe20003f86270 */
[----:B------:R-:W-:-:S02]  /*55d0*/  IMAD.MOV R14, RZ, RZ, -R14 ;  /* 0x000000ffff0e7224 */ /* 0x000fc400078e0a0e */
[----:B------:R-:W-:Y:S01]  /*55e0*/  @!P2 IMAD.IADD R2, R2, 0x1, -R8 ;  /* 0x000000010202a824 */ /* 0x000fe200078e0a08 */
[----:B------:R-:W-:Y:S01]  /*55f0*/  ISETP.GE.AND P2, PT, R11, RZ, PT ;  /* 0x000000ff0b00720c */ /* 0x000fe20003f46270 */
[C---:B------:R-:W-:Y:S02]  /*5600*/  IMAD R12, R8.reuse, R13, R12 ;  /* 0x0000000d080c7224 */ /* 0x040fe400078e020c */
[----:B------:R-:W-:Y:S02]  /*5610*/  @!P1 IMAD.IADD R7, R7, 0x1, -R8 ;  /* 0x0000000107079824 */ /* 0x000fe400078e0a08 */
[----:B0-----:R-:W-:Y:S02]  /*5620*/  IMAD.MOV.U32 R16, RZ, RZ, R10 ;  /* 0x000000ffff107224 */ /* 0x001fe400078e000a */
[C---:B------:R-:W-:Y:S01]  /*5630*/  IMAD R4, R8.reuse, R14, R4 ;  /* 0x0000000e08047224 */ /* 0x040fe200078e0204 */
[----:B------:R-:W-:Y:S01]  /*5640*/  ISETP.GT.U32.AND P1, PT, R8, R7, PT ;  /* 0x000000070800720c */ /* 0x000fe20003f24070 */
[----:B------:R-:W-:-:S02]  /*5650*/  IMAD.MOV.U32 R15, RZ, RZ, R2 ;  /* 0x000000ffff0f7224 */ /* 0x000fc400078e0002 */
[----:B------:R-:W-:Y:S01]  /*5660*/  @!P5 IMAD.MOV R16, RZ, RZ, -R16 ;  /* 0x000000ffff10d224 */ /* 0x000fe200078e0a10 */
[C---:B------:R-:W-:Y:S01]  /*5670*/  ISETP.GT.U32.AND P5, PT, R8.reuse, R12, PT ;  /* 0x0000000c0800720c */ /* 0x040fe20003fa4070 */
[--C-:B------:R-:W-:Y:S02]  /*5680*/  @!P3 IMAD.IADD R19, R19, 0x1, -R8.reuse ;  /* 0x000000011313b824 */ /* 0x100fe400078e0a08 */
[----:B------:R-:W-:Y:S01]  /*5690*/  @!P6 IMAD.MOV R15, RZ, RZ, -R15 ;  /* 0x000000ffff0fe224 */ /* 0x000fe200078e0a0f */
[----:B------:R-:W-:Y:S01]  /*56a0*/  ISETP.GT.U32.AND P6, PT, R8, R4, PT ;  /* 0x000000040800720c */ /* 0x000fe20003fc4070 */
[----:B------:R-:W-:Y:S01]  /*56b0*/  VIADD R3, R0, 0x5b ;  /* 0x0000005b00037836 */ /* 0x000fe20000000000 */
[----:B------:R-:W-:Y:S01]  /*56c0*/  ISETP.GT.U32.AND P3, PT, R8, R19, PT ;  /* 0x000000130800720c */ /* 0x000fe20003f64070 */
[C---:B------:R-:W-:Y:S01]  /*56d0*/  VIADD R5, R0.reuse, 0x5c ;  /* 0x0000005c00057836 */ /* 0x040fe20000000000 */
[----:B------:R0:W-:Y:S01]  /*56e0*/  STL [R1+0x824], R16 ;  /* 0x0008241001007387 */ /* 0x0001e20000100800 */
[--C-:B------:R-:W-:Y:S01]  /*56f0*/  @!P1 IMAD.IADD R7, R7, 0x1, -R8.reuse ;  /* 0x0000000107079824 */ /* 0x100fe200078e0a08 */
[----:B------:R-:W-:Y:S01]  /*5700*/  IABS R10, R3 ;  /* 0x00000003000a7213 */ /* 0x000fe20000000000 */
[----:B------:R-:W-:Y:S01]  /*5710*/  VIADD R11, R0, 0x5d ;  /* 0x0000005d000b7836 */ /* 0x000fe20000000000 */
[----:B------:R-:W-:Y:S01]  /*5720*/  IABS R2, R5 ;  /* 0x0000000500027213 */ /* 0x000fe20000000000 */
[--C-:B------:R-:W-:Y:S01]  /*5730*/  @!P5 IMAD.IADD R12, R12, 0x1, -R8.reuse ;  /* 0x000000010c0cd824 */ /* 0x100fe200078e0a08 */
[----:B------:R-:W-:Y:S01]  /*5740*/  ISETP.GE.AND P1, PT, R6, RZ, PT ;  /* 0x000000ff0600720c */ /* 0x000fe20003f26270 */
[----:B------:R-:W-:Y:S01]  /*5750*/  IMAD.HI.U32 R6, R9, R10, RZ ;  /* 0x0000000a09067227 */ /* 0x000fe200078e00ff */
[----:B------:R-:W-:Y:S01]  /*5760*/  IABS R17, R11 ;  /* 0x0000000b00117213 */ /* 0x000fe20000000000 */
[----:B------:R-:W-:Y:S01]  /*5770*/  STL [R1+0x82c], R15 ;  /* 0x00082c0f01007387 */ /* 0x000fe20000100800 */
[----:B------:R-:W-:Y:S01]  /*5780*/  ISETP.GT.U32.AND P5, PT, R8, R12, PT ;  /* 0x0000000c0800720c */ /* 0x000fe20003fa4070 */
[----:B------:R-:W-:-:S02]  /*5790*/  @!P6 IMAD.IADD R4, R4, 0x1, -R8 ;  /* 0x000000010404e824 */ /* 0x000fc400078e0a08 */
[----:B------:R-:W-:Y:S01]  /*57a0*/  @!P3 IMAD.IADD R19, R19, 0x1, -R8 ;  /* 0x000000011313b824 */ /* 0x000fe200078e0a08 */
[----:B------:R-:W-:Y:S01]  /*57b0*/  ISETP.GE.AND P3, PT, R3, RZ, PT ;  /* 0x000000ff0300720c */ /* 0x000fe20003f66270 */
[----:B------:R-:W-:Y:S01]  /*57c0*/  IMAD.HI.U32 R3, R9, R2, RZ ;  /* 0x0000000209037227 */ /* 0x000fe200078e00ff */
[----:B------:R-:W-:-:S03]  /*57d0*/  ISETP.GT.U32.AND P6, PT, R8, R4, PT ;  /* 0x000000040800720c */ /* 0x000fc60003fc4070 */
[----:B------:R-:W-:Y:S02]  /*57e0*/  IMAD.MOV R6, RZ, RZ, -R6 ;  /* 0x000000ffff067224 */ /* 0x000fe400078e0a06 */
[----:B------:R-:W-:Y:S02]  /*57f0*/  IMAD.MOV R3, RZ, RZ, -R3 ;  /* 0x000000ffff037224 */ /* 0x000fe400078e0a03 */
[C---:B------:R-:W-:Y:S02]  /*5800*/  IMAD R10, R8.reuse, R6, R10 ;  /* 0x00000006080a7224 */ /* 0x040fe400078e020a */
[----:B------:R-:W-:Y:S02]  /*5810*/  IMAD R2, R8, R3, R2 ;  /* 0x0000000308027224 */ /* 0x000fe400078e0202 */
[--C-:B------:R-:W-:Y:S01]  /*5820*/  @!P5 IMAD.IADD R12, R12, 0x1, -R8.reuse ;  /* 0x000000010c0cd824 */ /* 0x100fe200078e0a08 */
[----:B------:R-:W-:Y:S01]  /*5830*/  ISETP.GT.U32.AND P5, PT, R8, R10, PT ;  /* 0x0000000a0800720c */ /* 0x000fe20003fa4070 */
[----:B------:R-:W-:Y:S01]  /*5840*/  @!P6 IMAD.IADD R4, R4, 0x1, -R8 ;  /* 0x000000010404e824 */ /* 0x000fe200078e0a08 */
[----:B------:R-:W-:Y:S01]  /*5850*/  ISETP.GT.U32.AND P6, PT, R8, R2, PT ;  /* 0x000000020800720c */ /* 0x000fe20003fc4070 */
[----:B------:R-:W-:-:S02]  /*5860*/  VIADD R6, R0, 0x5e ;  /* 0x0000005e00067836 */ /* 0x000fc40000000000 */
[----:B------:R-:W-:Y:S02]  /*5870*/  IMAD.MOV.U32 R13, RZ, RZ, R7 ;  /* 0x000000ffff0d7224 */ /* 0x000fe400078e0007 */
[----:B------:R-:W-:Y:S01]  /*5880*/  VIADD R3, R0, 0x60 ;  /* 0x0000006000037836 */ /* 0x000fe20000000000 */
[----:B0-----:R-:W-:Y:S01]  /*5890*/  IABS R16, R6 ;  /* 0x0000000600107213 */ /* 0x001fe20000000000 */
[----:B------:R-:W-:Y:S01]  /*58a0*/  @!P0 IMAD.MOV R13, RZ, RZ, -R13 ;  /* 0x000000ffff0d8224 */ /* 0x000fe200078e0a0d */
[----:B------:R-:W-:Y:S01]  /*58b0*/  ISETP.GE.AND P0, PT, R5, RZ, PT ;  /* 0x000000ff0500720c */ /* 0x000fe20003f06270 */
[----:B------:R-:W-:Y:S01]  /*58c0*/  @!P4 IMAD.MOV R19, RZ, RZ, -R19 ;  /* 0x000000ffff13c224 */ /* 0x000fe200078e0a13 */
[----:B------:R-:W-:Y:S01]  /*58d0*/  IABS R14, R3 ;  /* 0x00000003000e7213 */ /* 0x000fe20000000000 */
[--C-:B------:R-:W-:Y:S01]  /*58e0*/  @!P5 IMAD.IADD R10, R10, 0x1, -R8.reuse ;  /* 0x000000010a0ad824 */ /* 0x100fe200078e0a08 */
[----:B------:R-:W-:Y:S01]  /*58f0*/  STL [R1+0x828], R13 ;  /* 0x0008280d01007387 */ /* 0x000fe20000100800 */
[----:B------:R-:W-:Y:S01]  /*5900*/  @!P6 IMAD.IADD R2, R2, 0x1, -R8 ;  /* 0x000000010202e824 */ /* 0x000fe200078e0a08 */
[----:B------:R-:W-:Y:S01]  /*5910*/  ISETP.GE.AND P4, PT, R11, RZ, PT ;  /* 0x000000ff0b00720c */ /* 0x000fe20003f86270 */
[----:B------:R-:W-:Y:S01]  /*5920*/  IMAD.HI.U32 R18, R9, R16, RZ ;  /* 0x0000001009127227 */ /* 0x000fe200078e00ff */
[----:B------:R-:W-:Y:S01]  /*5930*/  ISETP.GT.U32.AND P6, PT, R8, R10, PT ;  /* 0x0000000a0800720c */ /* 0x000fe20003fc4070 */
[----:B------:R0:W-:Y:S02]  /*5940*/  STL [R1+0xe4], R19 ;  /* 0x0000e41301007387 */ /* 0x0001e40000100800 */
[----:B------:R-:W-:-:S02]  /*5950*/  IMAD.MOV R18, RZ, RZ, -R18 ;  /* 0x000000ffff127224 */ /* 0x000fc400078e0a12 */
[----:B------:R-:W-:-:S04]  /*5960*/  IMAD.HI.U32 R5, R9, R17, RZ ;  /* 0x0000001109057227 */ /* 0x000fc800078e00ff */
[----:B------:R-:W-:Y:S02]  /*5970*/  IMAD R16, R8, R18, R16 ;  /* 0x0000001208107224 */ /* 0x000fe400078e0210 */
[----:B------:R-:W-:Y:S02]  /*5980*/  VIADD R7, R0, 0x5f ;  /* 0x0000005f00077836 */ /* 0x000fe40000000000 */
[----:B------:R-:W-:Y:S02]  /*5990*/  IMAD.MOV R5, RZ, RZ, -R5 ;  /* 0x000000ffff057224 */ /* 0x000fe400078e0a05 */
[----:B------:R-:W-:Y:S01]  /*59a0*/  @!P6 IMAD.IADD R10, R10, 0x1, -R8 ;  /* 0x000000010a0ae824 */ /* 0x000fe200078e0a08 */
[----:B------:R-:W-:Y:S01]  /*59b0*/  ISETP.GT.U32.AND P6, PT, R8, R16, PT ;  /* 0x000000100800720c */ /* 0x000fe20003fc4070 */
[----:B0-----:R-:W-:Y:S01]  /*59c0*/  IMAD.MOV.U32 R19, RZ, RZ, R12 ;  /* 0x000000ffff137224 */ /* 0x001fe200078e000c */
[----:B------:R-:W-:Y:S01]  /*59d0*/  IABS R15, R7 ;  /* 0x00000007000f7213 */ /* 0x000fe20000000000 */
[----:B------:R-:W-:-:S04]  /*59e0*/  IMAD.HI.U32 R12, R9, R14, RZ ;  /* 0x0000000e090c7227 */ /* 0x000fc800078e00ff */
[----:B------:R-:W-:Y:S02]  /*59f0*/  IMAD R17, R8, R5, R17 ;  /* 0x0000000508117224 */ /* 0x000fe400078e0211 */
[----:B------:R-:W-:Y:S02]  /*5a00*/  VIADD R5, R0, 0x61 ;  /* 0x0000006100057836 */ /* 0x000fe40000000000 */
[----:B------:R-:W-:Y:S01]  /*5a10*/  @!P2 IMAD.MOV R19, RZ, RZ, -R19 ;  /* 0x000000ffff13a224 */ /* 0x000fe200078e0a13 */
[C---:B------:R-:W-:Y:S01]  /*5a20*/  ISETP.GT.U32.AND P2, PT, R8.reuse, R2, PT ;  /* 0x000000020800720c */ /* 0x040fe20003f44070 */
[----:B------:R-:W-:Y:S01]  /*5a30*/  IMAD.MOV R12, RZ, RZ, -R12 ;  /* 0x000000ffff0c7224 */ /* 0x000fe200078e0a0c */
[----:B------:R-:W-:Y:S01]  /*5a40*/  IABS R11, R5 ;  /* 0x00000005000b7213 */ /* 0x000fe20000000000 */
[----:B------:R-:W-:Y:S01]  /*5a50*/  IMAD.HI.U32 R13, R9, R15, RZ ;  /* 0x0000000f090d7227 */ /* 0x000fe200078e00ff */
[C---:B------:R-:W-:Y:S01]  /*5a60*/  ISETP.GT.U32.AND P5, PT, R8.reuse, R17, PT ;  /* 0x000000110800720c */ /* 0x040fe20003fa4070 */
[----:B------:R-:W-:Y:S02]  /*5a70*/  STL [R1+0xf0], R19 ;  /* 0x0000f01301007387 */ /* 0x000fe40000100800 */
[----:B------:R-:W-:-:S02]  /*5a80*/  IMAD R14, R8, R12, R14 ;  /* 0x0000000c080e7224 */ /* 0x000fc400078e020e */
[----:B------:R-:W-:Y:S02]  /*5a90*/  IMAD.MOV R13, RZ, RZ, -R13 ;  /* 0x000000ffff0d7224 */ /* 0x000fe400078e0a0d */
[----:B------:R-:W-:Y:S02]  /*5aa0*/  IMAD.MOV.U32 R18, RZ, RZ, R4 ;  /* 0x000000ffff127224 */ /* 0x000fe400078e0004 */
[----:B------:R-:W-:Y:S01]  /*5ab0*/  @!P6 IMAD.IADD R16, R16, 0x1, -R8 ;  /* 0x000000011010e824 */ /* 0x000fe200078e0a08 */
[----:B------:R-:W-:Y:S01]  /*5ac0*/  ISETP.GT.U32.AND P6, PT, R8, R14, PT ;  /* 0x0000000e0800720c */ /* 0x000fe20003fc4070 */
[----:B------:R-:W-:-:S04]  /*5ad0*/  IMAD.HI.U32 R4, R9, R11, RZ ;  /* 0x0000000b09047227 */ /* 0x000fc800078e00ff */
[----:B------:R-:W-:Y:S02]  /*5ae0*/  IMAD R15, R8, R13, R15 ;  /* 0x0000000d080f7224 */ /* 0x000fe400078e020f */
[----:B------:R-:W-:Y:S02]  /*5af0*/  IMAD.MOV.U32 R13, RZ, RZ, R10 ;  /* 0x000000ffff0d7224 */ /* 0x000fe400078e000a */
[----:B------:R-:W-:Y:S02]  /*5b00*/  IMAD.MOV R4, RZ, RZ, -R4 ;  /* 0x000000ffff047224 */ /* 0x000fe400078e0a04 */
[----:B------:R-:W-:Y:S01]  /*5b10*/  @!P2 IMAD.IADD R2, R2, 0x1, -R8 ;  /* 0x000000010202a824 */ /* 0x000fe200078e0a08 */
[----:B------:R-:W-:Y:S01]  /*5b20*/  ISETP.GE.AND P2, PT, R7, RZ, PT ;  /* 0x000000ff0700720c */ /* 0x000fe20003f46270 */
[----:B------:R-:W-:Y:S01]  /*5b30*/  @!P1 IMAD.MOV R18, RZ, RZ, -R18 ;  /* 0x000000ffff129224 */ /* 0x000fe200078e0a12 */
[----:B------:R-:W-:Y:S01]  /*5b40*/  ISETP.GE.AND P1, PT, R6, RZ, PT ;  /* 0x000000ff0600720c */ /* 0x000fe20003f26270 */
[----:B------:R-:W-:Y:S01]  /*5b50*/  @!P3 IMAD.MOV R13, RZ, RZ, -R13 ;  /* 0x000000ffff0db224 */ /* 0x000fe200078e0a0d */
[C---:B------:R-:W-:Y:S01]  /*5b60*/  ISETP.GT.U32.AND P3, PT, R8.reuse, R15, PT ;  /* 0x0000000f0800720c */ /* 0x040fe20003f64070 */
[----:B------:R-:W-:Y:S01]  /*5b70*/  IMAD R10, R8, R4, R11 ;  /* 0x00000004080a7224 */ /* 0x000fe200078e020b */
[----:B------:R-:W-:Y:S01]  /*5b80*/  STL [R1+0x818], R18 ;  /* 0x0008181201007387 */ /* 0x000fe20000100800 */
[----:B------:R-:W-:-:S02]  /*5b90*/  VIADD R4, R0, 0x62 ;  /* 0x0000006200047836 */ /* 0x000fc40000000000 */
[----:B------:R-:W-:Y:S01]  /*5ba0*/  IMAD.MOV.U32 R6, RZ, RZ, R2 ;  /* 0x000000ffff067224 */ /* 0x000fe200078e0002 */
[----:B------:R0:W-:Y:S01]  /*5bb0*/  STL [R1+0x814], R13 ;  /* 0x0008140d01007387 */ /* 0x0001e20000100800 */
[----:B------:R-:W-:Y:S01]  /*5bc0*/  @!P6 IMAD.IADD R14, R14, 0x1, -R8 ;  /* 0x000000010e0ee824 */ /* 0x000fe200078e0a08 */
[----:B------:R-:W-:Y:S01]  /*5bd0*/  IABS R7, R4 ;  /* 0x0000000400077213 */ /* 0x000fe20000000000 */
[----:B------:R-:W-:Y:S01]  /*5be0*/  @!P0 IMAD.MOV R6, RZ, RZ, -R6 ;  /* 0x000000ffff068224 */ /* 0x000fe200078e0a06 */
[C---:B------:R-:W-:Y:S01]  /*5bf0*/  ISETP.GT.U32.AND P0, PT, R8.reuse, R16, PT ;  /* 0x000000100800720c */ /* 0x040fe20003f04070 */
[--C-:B------:R-:W-:Y:S01]  /*5c00*/  @!P5 IMAD.IADD R17, R17, 0x1, -R8.reuse ;  /* 0x000000011111d824 */ /* 0x100fe200078e0a08 */
[----:B------:R-:W-:Y:S01]  /*5c10*/  ISETP.GT.U32.AND P6, PT, R8, R14, PT ;  /* 0x0000000e0800720c */ /* 0x000fe20003fc4070 */
[--C-:B------:R-:W-:Y:S01]  /*5c20*/  @!P3 IMAD.IADD R15, R15, 0x1, -R8.reuse ;  /* 0x000000010f0fb824 */ /* 0x100fe200078e0a08 */
[----:B------:R1:W-:Y:S01]  /*5c30*/  STL [R1+0x808], R6 ;  /* 0x0008080601007387 */ /* 0x0003e20000100800 */
[----:B------:R-:W-:Y:S01]  /*5c40*/  VIADD R11, R0, 0x64 ;  /* 0x00000064000b7836 */ /* 0x000fe20000000000 */
[----:B------:R-:W-:Y:S01]  /*5c50*/  ISETP.GT.U32.AND P5, PT, R8, R17, PT ;  /* 0x000000110800720c */ /* 0x000fe20003fa4070 */
[----:B0-----:R-:W-:Y:S01]  /*5c60*/  VIADD R13, R0, 0x63 ;  /* 0x00000063000d7836 */ /* 0x001fe20000000000 */
[----:B------:R-:W-:Y:S01]  /*5c70*/  ISETP.GT.U32.AND P3, PT, R8, R15, PT ;  /* 0x0000000f0800720c */ /* 0x000fe20003f64070 */
[C---:B------:R-:W-:Y:S01]  /*5c80*/  VIADD R12, R0.reuse, 0x65 ;  /* 0x00000065000c7836 */ /* 0x040fe20000000000 */
[----:B------:R-:W-:Y:S01]  /*5c90*/  IABS R2, R11 ;  /* 0x0000000b00027213 */ /* 0x000fe20000000000 */
[----:B------:R-:W-:Y:S01]  /*5ca0*/  VIADD R54, R0, 0x1d9 ;  /* 0x000001d900367836 */ /* 0x000fe20000000000 */
[----:B------:R-:W-:Y:S01]  /*5cb0*/  IABS R18, R13 ;  /* 0x0000000d00127213 */ /* 0x000fe20000000000 */
[----:B------:R-:W-:Y:S01]  /*5cc0*/  @!P0 IMAD.IADD R16, R16, 0x1, -R8 ;  /* 0x0000000110108824 */ /* 0x000fe200078e0a08 */
[----:B------:R-:W-:Y:S01]  /*5cd0*/  ISETP.GT.U32.AND P0, PT, R8, R10, PT ;  /* 0x0000000a0800720c */ /* 0x000fe20003f04070 */
[----:B-1----:R-:W-:-:S04]  /*5ce0*/  IMAD.HI.U32 R6, R9, R7, RZ ;  /* 0x0000000709067227 */ /* 0x002fc800078e00ff */
[----:B------:R-:W-:Y:S02]  /*5cf0*/  IMAD.MOV R6, RZ, RZ, -R6 ;  /* 0x000000ffff067224 */ /* 0x000fe400078e0a06 */
[----:B------:R-:W-:Y:S02]  /*5d00*/  @!P6 IMAD.IADD R14, R14, 0x1, -R8 ;  /* 0x000000010e0ee824 */ /* 0x000fe400078e0a08 */
[----:B------:R-:W-:Y:S02]  /*5d10*/  IMAD R7, R8, R6, R7 ;  /* 0x0000000608077224 */ /* 0x000fe400078e0207 */
[----:B------:R-:W-:-:S03]  /*5d20*/  IMAD.HI.U32 R19, R9, R18, RZ ;  /* 0x0000001209137227 */ /* 0x000fc600078e00ff */
[----:B------:R-:W-:Y:S01]  /*5d30*/  ISETP.GT.U32.AND P6, PT, R8, R7, PT ;  /* 0x000000070800720c */ /* 0x000fe20003fc4070 */
[--C-:B------:R-:W-:Y:S01]  /*5d40*/  @!P5 IMAD.IADD R17, R17, 0x1, -R8.reuse ;  /* 0x000000011111d824 */ /* 0x100fe200078e0a08 */
[----:B------:R-:W-:Y:S01]  /*5d50*/  ISETP.GE.AND P5, PT, R3, RZ, PT ;  /* 0x000000ff0300720c */ /* 0x000fe20003fa6270 */
[--C-:B------:R-:W-:Y:S01]  /*5d60*/  @!P3 IMAD.IADD R15, R15, 0x1, -R8.reuse ;  /* 0x000000010f0fb824 */ /* 0x100fe200078e0a08 */
[----:B------:R-:W-:Y:S01]  /*5d70*/  ISETP.GE.AND P3, PT, R5, RZ, PT ;  /* 0x000000ff0500720c */ /* 0x000fe20003f66270 */
[----:B------:R-:W-:Y:S01]  /*5d80*/  @!P0 IMAD.IADD R10, R10, 0x1, -R8 ;  /* 0x000000010a0a8824 */ /* 0x000fe200078e0a08 */
[----:B------:R-:W-:Y:S01]  /*5d90*/  IABS R3, R12 ;  /* 0x0000000c00037213 */ /* 0x000fe20000000000 */
[----:B------:R-:W-:Y:S01]  /*5da0*/  IMAD.HI.U32 R5, R9, R2, RZ ;  /* 0x0000000209057227 */ /* 0x000fe200078e00ff */
[----:B------:R-:W-:-:S03]  /*5db0*/  ISETP.GE.AND P0, PT, R4, RZ, PT ;  /* 0x000000ff0400720c */ /* 0x000fc60003f06270 */
[----:B------:R-:W-:Y:S02]  /*5dc0*/  IMAD.MOV R19, RZ, RZ, -R19 ;  /* 0x000000ffff137224 */ /* 0x000fe400078e0a13 */
[----:B------:R-:W-:Y:S01]  /*5dd0*/  @!P6 IMAD.IADD R7, R7, 0x1, -R8 ;  /* 0x000000010707e824 */ /* 0x000fe200078e0a08 */
[----:B------:R-:W-:Y:S01]  /*5de0*/  ISETP.GT.U32.AND P6, PT, R8, R10, PT ;  /* 0x0000000a0800720c */ /* 0x000fe20003fc4070 */
[----:B------:R-:W-:Y:S02]  /*5df0*/  IMAD.MOV R5, RZ, RZ, -R5 ;  /* 0x000000ffff057224 */ /* 0x000fe400078e0a05 */
[----:B------:R-:W-:-:S04]  /*5e00*/  IMAD.HI.U32 R6, R9, R3, RZ ;  /* 0x0000000309067227 */ /* 0x000fc800078e00ff */
[C---:B------:R-:W-:Y:S02]  /*5e10*/  IMAD R4, R8.reuse, R19, R18 ;  /* 0x0000001308047224 */ /* 0x040fe400078e0212 */
[----:B------:R-:W-:Y:S02]  /*5e20*/  IMAD R2, R8, R5, R2 ;  /* 0x0000000508027224 */ /* 0x000fe400078e0202 */
[----:B------:R-:W-:Y:S02]  /*5e30*/  IMAD.MOV R6, RZ, RZ, -R6 ;  /* 0x000000ffff067224 */ /* 0x000fe400078e0a06 */
[----:B------:R-:W-:Y:S02]  /*5e40*/  VIADD R5, R0, 0x66 ;  /* 0x0000006600057836 */ /* 0x000fe40000000000 */
[----:B------:R-:W-:Y:S02]  /*5e50*/  IMAD.MOV.U32 R21, RZ, RZ, R16 ;  /* 0x000000ffff157224 */ /* 0x000fe400078e0010 */
[----:B------:R-:W-:Y:S01]  /*5e60*/  @!P4 IMAD.MOV R17, RZ, RZ, -R17 ;  /* 0x000000ffff11c224 */ /* 0x000fe200078e0a11 */
[C---:B------:R-:W-:Y:S01]  /*5e70*/  ISETP.GT.U32.AND P4, PT, R8.reuse, R4, PT ;  /* 0x000000040800720c */ /* 0x040fe20003f84070 */
[C---:B------:R-:W-:Y:S01]  /*5e80*/  IMAD R3, R8.reuse, R6, R3 ;  /* 0x0000000608037224 */ /* 0x040fe200078e0203 */
[----:B------:R-:W-:Y:S01]  /*5e90*/  IABS R18, R5 ;  /* 0x0000000500127213 */ /* 0x000fe20000000000 */
[----:B------:R-:W-:Y:S01]  /*5ea0*/  @!P1 IMAD.MOV R21, RZ, RZ, -R21 ;  /* 0x000000ffff159224 */ /* 0x000fe200078e0a15 */
[C---:B------:R-:W-:Y:S01]  /*5eb0*/  ISETP.GT.U32.AND P1, PT, R8.reuse, R7, PT ;  /* 0x000000070800720c */ /* 0x040fe20003f24070 */
[----:B------:R-:W-:Y:S01]  /*5ec0*/  @!P2 IMAD.MOV R15, RZ, RZ, -R15 ;  /* 0x000000ffff0fa224 */ /* 0x000fe200078e0a0f */
[----:B------:R-:W-:Y:S01]  /*5ed0*/  ISETP.GT.U32.AND P2, PT, R8, R2, PT ;  /* 0x000000020800720c */ /* 0x000fe20003f44070 */
[----:B------:R-:W-:Y:S01]  /*5ee0*/  @!P6 IMAD.IADD R10, R10, 0x1, -R8 ;  /* 0x000000010a0ae824 */ /* 0x000fe200078e0a08 */
[----:B------:R0:W-:Y:S01]  /*5ef0*/  STL [R1+0x800], R17 ;  /* 0x0008001101007387 */ /* 0x0001e20000100800 */
[----:B------:R-:W-:Y:S01]  /*5f00*/  ISETP.GT.U32.AND P6, PT, R8, R3, PT ;  /* 0x000000030800720c */ /* 0x000fe20003fc4070 */
[----:B------:R-:W-:-:S02]  /*5f10*/  VIADD R6, R0, 0x67 ;  /* 0x0000006700067836 */ /* 0x000fc40000000000 */
[----:B------:R-:W-:Y:S01]  /*5f20*/  IMAD.MOV.U32 R16, RZ, RZ, R18 ;  /* 0x000000ffff107224 */ /* 0x000fe200078e0012 */
[----:B------:R-:W-:Y:S01]  /*5f30*/  STL [R1+0x7fc], R21 ;  /* 0x0007fc1501007387 */ /* 0x000fe20000100800 */
[----:B------:R-:W-:Y:S02]  /*5f40*/  IMAD.MOV.U32 R18, RZ, RZ, R14 ;  /* 0x000000ffff127224 */ /* 0x000fe400078e000e */
[----:B------:R-:W-:Y:S01]  /*5f50*/  IMAD.HI.U32 R14, R9, R16, RZ ;  /* 0x00000010090e7227 */ /* 0x000fe200078e00ff */
[----:B------:R1:W-:Y:S01]  /*5f60*/  STL [R1+0x7f8], R15 ;  /* 0x0007f80f01007387 */ /* 0x0003e20000100800 */
[----:B0-----:R-:W-:Y:S02]  /*5f70*/  IABS R17, R6 ;  /* 0x0000000600117213 */ /* 0x001fe40000000000 */
[----:B------:R-:W-:Y:S01]  /*5f80*/  @!P4 IMAD.IADD R4, R4, 0x1, -R8 ;  /* 0x000000010404c824 */ /* 0x000fe200078e0a08 */
[----:B------:R-:W-:Y:S01]  /*5f90*/  ISETP.GE.AND P4, PT, R12, RZ, PT ;  /* 0x000000ff0c00720c */ /* 0x000fe20003f86270 */
[----:B------:R-:W-:Y:S01]  /*5fa0*/  @!P5 IMAD.MOV R18, RZ, RZ, -R18 ;  /* 0x000000ffff12d224 */ /* 0x000fe200078e0a12 */
[----:B------:R-:W-:Y:S01]  /*5fb0*/  ISETP.GE.AND P5, PT, R13, RZ, PT ;  /* 0x000000ff0d00720c */ /* 0x000fe20003fa6270 */
[----:B------:R-:W-:-:S02]  /*5fc0*/  IMAD.MOV R14, RZ, RZ, -R14 ;  /* 0x000000ffff0e7224 */ /* 0x000fc400078e0a0e */
[----:B------:R-:W-:Y:S01]  /*5fd0*/  @!P1 IMAD.IADD R7, R7, 0x1, -R8 ;  /* 0x0000000107079824 */ /* 0x000fe200078e0a08 */
[----:B------:R-:W-:Y:S01]  /*5fe0*/  STL [R1+0xf8], R18 ;  /* 0x0000f81201007387 */ /* 0x000fe20000100800 */
[----:B-1----:R-:W-:Y:S01]  /*5ff0*/  IMAD.MOV.U32 R15, RZ, RZ, R10 ;  /* 0x000000ffff0f7224 */ /* 0x002fe200078e000a */
[----:B------:R-:W-:Y:S01]  /*6000*/  ISETP.GE.AND P1, PT, R11, RZ, PT ;  /* 0x000000ff0b00720c */ /* 0x000fe20003f26270 */
[----:B------:R-:W-:Y:S01]  /*6010*/  @!P2 IMAD.IADD R2, R2, 0x1, -R8 ;  /* 0x000000010202a824 */ /* 0x000fe200078e0a08 */
[C---:B------:R-:W-:Y:S01]  /*6020*/  ISETP.GT.U32.AND P2, PT, R8.reuse, R4, PT ;  /* 0x000000040800720c */ /* 0x040fe20003f44070 */
[----:B------:R-:W-:Y:S02]  /*6030*/  @!P3 IMAD.MOV R15, RZ, RZ, -R15 ;  /* 0x000000ffff0fb224 */ /* 0x000fe400078e0a0f */
[----:B------:R-:W-:Y:S02]  /*6040*/  IMAD.MOV.U32 R13, RZ, RZ, R17 ;  /* 0x000000ffff0d7224 */ /* 0x000fe400078e0011 */
[C---:B------:R-:W-:Y:S01]  /*6050*/  IMAD R12, R8.reuse, R14, R16 ;  /* 0x0000000e080c7224 */ /* 0x040fe200078e0210 */
[----:B------:R0:W-:Y:S01]  /*6060*/  STL [R1+0x114], R15 ;  /* 0x0001140f01007387 */ /* 0x0001e20000100800 */
[----:B------:R-:W-:Y:S01]  /*6070*/  @!P6 IMAD.IADD R3, R3, 0x1, -R8 ;  /* 0x000000010303e824 */ /* 0x000fe200078e0a08 */
[----:B------:R-:W-:Y:S01]  /*6080*/  ISETP.GT.U32.AND P6, PT, R8, R2, PT ;  /* 0x000000020800720c */ /* 0x000fe20003fc4070 */
[----:B------:R-:W-:-:S03]  /*6090*/  IMAD.HI.U32 R11, R9, R13, RZ ;  /* 0x0000000d090b7227 */ /* 0x000fc600078e00ff */
[----:B------:R-:W-:Y:S01]  /*60a0*/  ISETP.GT.U32.AND P3, PT, R8, R3, PT ;  /* 0x000000030800720c */ /* 0x000fe20003f64070 */
[----:B------:R-:W-:Y:S02]  /*60b0*/  IMAD.MOV R11, RZ, RZ, -R11 ;  /* 0x000000ffff0b7224 */ /* 0x000fe400078e0a0b */
[----:B------:R-:W-:Y:S02]  /*60c0*/  VIADD R14, R0, 0x68 ;  /* 0x00000068000e7836 */ /* 0x000fe40000000000 */
[----:B0-----:R-:W-:Y:S02]  /*60d0*/  IMAD.MOV.U32 R15, RZ, RZ, R7 ;  /* 0x000000ffff0f7224 */ /* 0x001fe400078e0007 */
[C---:B------:R-:W-:Y:S01]  /*60e0*/  IMAD R7, R8.reuse, R11, R13 ;  /* 0x0000000b08077224 */ /* 0x040fe200078e020d */
[----:B------:R-:W-:Y:S01]  /*60f0*/  IABS R13, R14 ;  /* 0x0000000e000d7213 */ /* 0x000fe20000000000 */
[----:B------:R-:W-:Y:S01]  /*6100*/  @!P0 IMAD.MOV R15, RZ, RZ, -R15 ;  /* 0x000000ffff0f8224 */ /* 0x000fe200078e0a0f */
[----:B------:R-:W-:Y:S01]  /*6110*/  ISETP.GT.U32.AND P0, PT, R8, R12, PT ;  /* 0x0000000c0800720c */ /* 0x000fe20003f04070 */
[--C-:B------:R-:W-:Y:S01]  /*6120*/  @!P2 IMAD.IADD R4, R4, 0x1, -R8.reuse ;  /* 0x000000010404a824 */ /* 0x100fe200078e0a08 */
[----:B------:R-:W-:Y:S01]  /*6130*/  ISETP.GE.AND P2, PT, R5, RZ, PT ;  /* 0x000000ff0500720c */ /* 0x000fe20003f46270 */
[----:B------:R-:W-:Y:S01]  /*6140*/  @!P6 IMAD.IADD R2, R2, 0x1, -R8 ;  /* 0x000000010202e824 */ /* 0x000fe200078e0a08 */
[----:B------:R-:W-:Y:S01]  /*6150*/  ISETP.GT.U32.AND P6, PT, R8, R7, PT ;  /* 0x000000070800720c */ /* 0x000fe20003fc4070 */
[----:B------:R-:W-:Y:S01]  /*6160*/  IMAD.MOV.U32 R17, RZ, RZ, R4 ;  /* 0x000000ffff117224 */ /* 0x000fe200078e0004 */
[----:B------:R0:W-:Y:S01]  /*6170*/  STL [R1+0x7f4], R15 ;  /* 0x0007f40f01007387 */ /* 0x0001e20000100800 */
[----:B------:R-:W-:-:S02]  /*6180*/  VIADD R10, R0, 0x69 ;  /* 0x00000069000a7836 */ /* 0x000fc40000000000 */
[----:B------:R-:W-:-:S03]  /*6190*/  IMAD.HI.U32 R16, R9, R13, RZ ;  /* 0x0000000d09107227 */ /* 0x000fc600078e00ff */
[----:B------:R-:W-:Y:S01]  /*61a0*/  IABS R11, R10 ;  /* 0x0000000a000b7213 */ /* 0x000fe20000000000 */
[--C-:B------:R-:W-:Y:S01]  /*61b0*/  @!P0 IMAD.IADD R12, R12, 0x1, -R8.reuse ;  /* 0x000000010c0c8824 */ /* 0x100fe200078e0a08 */
[----:B------:R-:W-:Y:S01]  /*61c0*/  ISETP.GE.AND P0, PT, R14, RZ, PT ;  /* 0x000000ff0e00720c */ /* 0x000fe20003f06270 */
[----:B------:R-:W-:Y:S02]  /*61d0*/  @!P5 IMAD.MOV R17, RZ, RZ, -R17 ;  /* 0x000000ffff11d224 */ /* 0x000fe400078e0a11 */
[----:B------:R-:W-:Y:S01]  /*61e0*/  @!P3 IMAD.IADD R3, R3, 0x1, -R8 ;  /* 0x000000010303b824 */ /* 0x000fe200078e0a08 */
[----:B------:R-:W-:Y:S01]  /*61f0*/  ISETP.GE.AND P3, PT, R6, RZ, PT ;  /* 0x000000ff0600720c */ /* 0x000fe20003f66270 */
[----:B------:R-:W-:Y:S01]  /*6200*/  IMAD.MOV R16, RZ, RZ, -R16 ;  /* 0x000000ffff107224 */ /* 0x000fe200078e0a10 */
[----:B------:R-:W-:Y:S01]  /*6210*/  ISETP.GT.U32.AND P5, PT, R8, R12, PT ;  /* 0x0000000c0800720c */ /* 0x000fe20003fa4070 */
[----:B------:R-:W-:Y:S01]  /*6220*/  VIADD R6, R0, 0x6a ;  /* 0x0000006a00067836 */ /* 0x000fe20000000000 */
[----:B------:R1:W-:Y:S01]  /*6230*/  STL [R1+0x7d8], R17 ;  /* 0x0007d81101007387 */ /* 0x0003e20000100800 */
[----:B------:R-:W-:-:S02]  /*6240*/  IMAD R4, R8, R16, R13 ;  /* 0x0000001008047224 */ /* 0x000fc400078e020d */
[----:B0-----:R-:W-:Y:S01]  /*6250*/  IMAD.HI.U32 R15, R9, R11, RZ ;  /* 0x0000000b090f7227 */ /* 0x001fe200078e00ff */
[----:B------:R-:W-:-:S03]  /*6260*/  IABS R5, R6 ;  /* 0x0000000600057213 */ /* 0x000fc60000000000 */
[----:B------:R-:W-:Y:S02]  /*6270*/  @!P6 IMAD.IADD R7, R7, 0x1, -R8 ;  /* 0x000000010707e824 */ /* 0x000fe400078e0a08 */
[----:B------:R-:W-:Y:S02]  /*6280*/  IMAD.MOV R14, RZ, RZ, -R15 ;  /* 0x000000ffff0e7224 */ /* 0x000fe400078e0a0f */
[----:B-1----:R-:W-:Y:S01]  /*6290*/  IMAD.MOV.U32 R17, RZ, RZ, R2 ;  /* 0x000000ffff117224 */ /* 0x002fe200078e0002 */
[C---:B------:R-:W-:Y:S01]  /*62a0*/  ISETP.GT.U32.AND P6, PT, R8.reuse, R7, PT ;  /* 0x000000070800720c */ /* 0x040fe20003fc4070 */
[----:B------:R-:W-:Y:S02]  /*62b0*/  IMAD.MOV.U32 R15, RZ, RZ, R3 ;  /* 0x000000ffff0f7224 */ /* 0x000fe400078e0003 */
[----:B------:R-:W-:Y:S01]  /*62c0*/  @!P1 IMAD.MOV R17, RZ, RZ, -R17 ;  /* 0x000000ffff119224 */ /* 0x000fe200078e0a11 */
[----:B------:R-:W-:Y:S01]  /*62d0*/  ISETP.GT.U32.AND P1, PT, R8, R4, PT ;  /* 0x000000040800720c */ /* 0x000fe20003f24070 */
[----:B------:R-:W-:-:S03]  /*62e0*/  IMAD.HI.U32 R3, R9, R5, RZ ;  /* 0x0000000509037227 */ /* 0x000fc600078e00ff */
[----:B------:R-:W-:Y:S01]  /*62f0*/  STL [R1+0x7e0], R17 ;  /* 0x0007e01101007387 */ /* 0x000fe20000100800 */
[----:B------:R-:W-:Y:S02]  /*6300*/  IMAD.MOV R3, RZ, RZ, -R3 ;  /* 0x000000ffff037224 */ /* 0x000fe400078e0a03 */
[----:B------:R-:W-:Y:S02]  /*6310*/  @!P5 IMAD.IADD R12, R12, 0x1, -R8 ;  /* 0x000000010c0cd824 */ /* 0x000fe400078e0a08 */
[C---:B------:R-:W-:Y:S02]  /*6320*/  IMAD R2, R8.reuse, R14, R11 ;  /* 0x0000000e08027224 */ /* 0x040fe400078e020b */
[C---:B------:R-:W-:Y:S02]  /*6330*/  IMAD R3, R8.reuse, R3, R5 ;  /* 0x0000000308037224 */ /* 0x040fe400078e0205 */
[----:B------:R-:W-:Y:S01]  /*6340*/  IMAD.MOV.U32 R14, RZ, RZ, R12 ;  /* 0x000000ffff0e7224 */ /* 0x000fe200078e000c */
[----:B------:R-:W-:Y:S01]  /*6350*/  ISETP.GT.U32.AND P5, PT, R8, R2, PT ;  /* 0x000000020800720c */ /* 0x000fe20003fa4070 */
[----:B------:R-:W-:-:S02]  /*6360*/  @!P1 IMAD.IADD R4, R4, 0x1, -R8 ;  /* 0x0000000104049824 */ /* 0x000fc400078e0a08 */
[----:B------:R-:W-:Y:S01]  /*6370*/  @!P2 IMAD.MOV R14, RZ, RZ, -R14 ;  /* 0x000000ffff0ea224 */ /* 0x000fe200078e0a0e */
[----:B------:R-:W-:Y:S01]  /*6380*/  ISETP.GT.U32.AND P2, PT, R8, R3, PT ;  /* 0x000000030800720c */ /* 0x000fe20003f44070 */
[--C-:B------:R-:W-:Y:S01]  /*6390*/  @!P6 IMAD.IADD R7, R7, 0x1, -R8.reuse ;  /* 0x000000010707e824 */ /* 0x100fe200078e0a08 */
[----:B------:R-:W-:Y:S01]  /*63a0*/  ISETP.GE.AND P6, PT, R6, RZ, PT ;  /* 0x000000ff0600720c */ /* 0x000fe20003fc6270 */
[----:B------:R-:W-:Y:S01]  /*63b0*/  VIADD R6, R0, 0x6b ;  /* 0x0000006b00067836 */ /* 0x000fe20000000000 */
[----:B------:R-:W-:Y:S01]  /*63c0*/  ISETP.GT.U32.AND P1, PT, R8, R4, PT ;  /* 0x000000040800720c */ /* 0x000fe20003f24070 */
[----:B------:R-:W-:Y:S02]  /*63d0*/  VIADD R11, R0, 0x6c ;  /* 0x0000006c000b7836 */ /* 0x000fe40000000000 */
[----:B------:R-:W-:Y:S01]  /*63e0*/  @!P4 IMAD.MOV R15, RZ, RZ, -R15 ;  /* 0x000000ffff0fc224 */ /* 0x000fe200078e0a0f */
[----:B------:R-:W-:Y:S01]  /*63f0*/  IABS R21, R6 ;  /* 0x0000000600157213 */ /* 0x000fe20000000000 */
[----:B------:R-:W-:Y:S01]  /*6400*/  @!P5 IMAD.IADD R2, R2, 0x1, -R8 ;  /* 0x000000010202d824 */ /* 0x000fe200078e0a08 */
[----:B------:R-:W-:Y:S01]  /*6410*/  IABS R19, R11 ;  /* 0x0000000b00137213 */ /* 0x000fe20000000000 */
[----:B------:R-:W-:Y:S01]  /*6420*/  IMAD.MOV.U32 R13, RZ, RZ, R7 ;  /* 0x000000ffff0d7224 */ /* 0x000fe200078e0007 */
[----:B------:R-:W-:Y:S01]  /*6430*/  STL [R1+0x7e4], R15 ;  /* 0x0007e40f01007387 */ /* 0x000fe20000100800 */
[----:B------:R-:W-:Y:S01]  /*6440*/  IMAD.HI.U32 R12, R9, R21, RZ ;  /* 0x00000015090c7227 */ /* 0x000fe200078e00ff */
[----:B------:R-:W-:-:S02]  /*6450*/  ISETP.GE.AND P4, PT, R10, RZ, PT ;  /* 0x000000ff0a00720c */ /* 0x000fc40003f86270 */
[----:B------:R0:W-:Y:S01]  /*6460*/  STL [R1+0x7e8], R14 ;  /* 0x0007e80e01007387 */ /* 0x0001e20000100800 */
[--C-:B------:R-:W-:Y:S01]  /*6470*/  @!P2 IMAD.IADD R3, R3, 0x1, -R8.reuse ;  /* 0x000000010303a824 */ /* 0x100fe200078e0a08 */
[----:B------:R-:W-:Y:S01]  /*6480*/  ISETP.GT.U32.AND P5, PT, R8, R2, PT ;  /* 0x000000020800720c */ /* 0x000fe20003fa4070 */
[----:B------:R-:W-:Y:S01]  /*6490*/  @!P1 IMAD.IADD R4, R4, 0x1, -R8 ;  /* 0x0000000104049824 */ /* 0x000fe200078e0a08 */
[----:B------:R-:W-:Y:S01]  /*64a0*/  ISETP.GE.AND P1, PT, R11, RZ, PT ;  /* 0x000000ff0b00720c */ /* 0x000fe20003f26270 */
[----:B------:R-:W-:Y:S01]  /*64b0*/  IMAD.MOV R11, RZ, RZ, -R12 ;  /* 0x000000ffff0b7224 */ /* 0x000fe200078e0a0c */
[----:B------:R-:W-:Y:S01]  /*64c0*/  ISETP.GT.U32.AND P2, PT, R8, R3, PT ;  /* 0x000000030800720c */ /* 0x000fe20003f44070 */
[----:B------:R-:W-:-:S04]  /*64d0*/  IMAD.HI.U32 R7, R9, R19, RZ ;  /* 0x0000001309077227 */ /* 0x000fc800078e00ff */
[----:B------:R-:W-:Y:S02]  /*64e0*/  IMAD R21, R8, R11, R21 ;  /* 0x0000000b08157224 */ /* 0x000fe400078e0215 */
[----:B0-----:R-:W-:Y:S02]  /*64f0*/  IMAD.MOV.U32 R14, RZ, RZ, R4 ;  /* 0x000000ffff0e7224 */ /* 0x001fe400078e0004 */
[----:B------:R-:W-:Y:S02]  /*6500*/  VIADD R10, R0, 0x6d ;  /* 0x0000006d000a7836 */ /* 0x000fe40000000000 */
[----:B------:R-:W-:Y:S02]  /*6510*/  IMAD.MOV R7, RZ, RZ, -R7 ;  /* 0x000000ffff077224 */ /* 0x000fe400078e0a07 */
[----:B------:R-:W-:Y:S01]  /*6520*/  @!P0 IMAD.MOV R14, RZ, RZ, -R14 ;  /* 0x000000ffff0e8224 */ /* 0x000fe200078e0a0e */
[C---:B------:R-:W-:Y:S01]  /*6530*/  ISETP.GT.U32.AND P0, PT, R8.reuse, R21, PT ;  /* 0x000000150800720c */ /* 0x040fe20003f04070 */
[----:B------:R-:W-:Y:S01]  /*6540*/  IMAD R19, R8, R7, R19 ;  /* 0x0000000708137224 */ /* 0x000fe200078e0213 */
[----:B------:R-:W-:Y:S01]  /*6550*/  IABS R5, R10 ;  /* 0x0000000a00057213 */ /* 0x000fe20000000000 */
[----:B------:R-:W-:Y:S01]  /*6560*/  @!P3 IMAD.MOV R13, RZ, RZ, -R13 ;  /* 0x000000ffff0db224 */ /* 0x000fe200078e0a0d */
[----:B------:R-:W-:Y:S01]  /*6570*/  ISETP.GE.AND P3, PT, R6, RZ, PT ;  /* 0x000000ff0600720c */ /* 0x000fe20003f66270 */
[----:B------:R-:W-:Y:S01]  /*6580*/  @!P2 IMAD.IADD R3, R3, 0x1, -R8 ;  /* 0x000000010303a824 */ /* 0x000fe200078e0a08 */
[----:B------:R-:W-:Y:S01]  /*6590*/  ISETP.GT.U32.AND P2, PT, R8, R19, PT ;  /* 0x000000130800720c */ /* 0x000fe20003f44070 */
[----:B------:R-:W-:Y:S01]  /*65a0*/  IMAD.HI.U32 R6, R9, R5, RZ ;  /* 0x0000000509067227 */ /* 0x000fe200078e00ff */
[----:B------:R0:W-:Y:S03]  /*65b0*/  STL [R1+0x7ec], R13 ;  /* 0x0007ec0d01007387 */ /* 0x0001e60000100800 */
[----:B------:R-:W-:Y:S01]  /*65c0*/  IMAD.MOV R6, RZ, RZ, -R6 ;  /* 0x000000ffff067224 */ /* 0x000fe200078e0a06 */
[----:B------:R1:W-:Y:S01]  /*65d0*/  STL [R1+0x1d8], R14 ;  /* 0x0001d80e01007387 */ /* 0x0003e20000100800 */
[--C-:B------:R-:W-:Y:S01]  /*65e0*/  @!P5 IMAD.IADD R2, R2, 0x1, -R8.reuse ;  /* 0x000000010202d824 */ /* 0x100fe200078e0a08 */
[----:B------:R-:W-:Y:S01]  /*65f0*/  ISETP.GE.AND P5, PT, R10, RZ, PT ;  /* 0x000000ff0a00720c */ /* 0x000fe20003fa6270 */
[----:B------:R-:W-:-:S02]  /*6600*/  @!P0 IMAD.IADD R21, R21, 0x1, -R8 ;  /* 0x0000000115158824 */ /* 0x000fc400078e0a08 */
[----:B------:R-:W-:Y:S02]  /*6610*/  IMAD R5, R8, R6, R5 ;  /* 0x0000000608057224 */ /* 0x000fe400078e0205 */
[----:B------:R-:W-:Y:S01]  /*6620*/  VIADD R11, R0, 0x6e ;  /* 0x0000006e000b7836 */ /* 0x000fe20000000000 */
[----:B------:R-:W-:Y:S01]  /*6630*/  ISETP.GT.U32.AND P0, PT, R8, R21, PT ;  /* 0x000000150800720c */ /* 0x000fe20003f04070 */
[----:B0-----:R-:W-:Y:S02]  /*6640*/  IMAD.MOV.U32 R13, RZ, RZ, R2 ;  /* 0x000000ffff0d7224 */ /* 0x001fe400078e0002 */
[C---:B------:R-:W-:Y:S02]  /*6650*/  VIADD R6, R0.reuse, 0x6f ;  /* 0x0000006f00067836 */ /* 0x040fe40000000000 */
[----:B------:R-:W-:Y:S01]  /*6660*/  @!P4 IMAD.MOV R13, RZ, RZ, -R13 ;  /* 0x000000ffff0dc224 */ /* 0x000fe200078e0a0d */
[----:B------:R-:W-:Y:S01]  /*6670*/  ISETP.GE.AND P4, PT, R11, RZ, PT ;  /* 0x000000ff0b00720c */ /* 0x000fe20003f86270 */
[----:B------:R-:W-:Y:S01]  /*6680*/  @!P2 IMAD.IADD R19, R19, 0x1, -R8 ;  /* 0x000000011313a824 */ /* 0x000fe200078e0a08 */
[----:B------:R-:W-:Y:S01]  /*6690*/  IABS R11, R11 ;  /* 0x0000000b000b7213 */ /* 0x000fe20000000000 */
[----:B------:R-:W-:Y:S01]  /*66a0*/  IMAD.MOV.U32 R16, RZ, RZ, R3 ;  /* 0x000000ffff107224 */ /* 0x000fe200078e0003 */
[----:B------:R-:W-:Y:S01]  /*66b0*/  IABS R7, R6 ;  /* 0x0000000600077213 */ /* 0x000fe20000000000 */
[----:B------:R-:W-:Y:S01]  /*66c0*/  VIADD R17, R0, 0x70 ;  /* 0x0000007000117836 */ /* 0x000fe20000000000 */
[C---:B------:R-:W-:Y:S01]  /*66d0*/  ISETP.GT.U32.AND P2, PT, R8.reuse, R19, PT ;  /* 0x000000130800720c */ /* 0x040fe20003f44070 */
[----:B------:R-:W-:Y:S01]  /*66e0*/  @!P6 IMAD.MOV R16, RZ, RZ, -R16 ;  /* 0x000000ffff10e224 */ /* 0x000fe200078e0a10 */
[----:B------:R-:W-:Y:S01]  /*66f0*/  ISETP.GT.U32.AND P6, PT, R8, R5, PT ;  /* 0x000000050800720c */ /* 0x000fe20003fc4070 */
[C---:B------:R-:W-:Y:S01]  /*6700*/  IMAD.HI.U32 R12, R9.reuse, R11, RZ ;  /* 0x0000000b090c7227 */ /* 0x040fe200078e00ff */
[----:B------:R-:W-:Y:S01]  /*6710*/  IABS R15, R17 ;  /* 0x00000011000f7213 */ /* 0x000fe20000000000 */
[----:B------:R0:W-:Y:S02]  /*6720*/  STL [R1+0x1e4], R13 ;  /* 0x0001e40d01007387 */ /* 0x0001e40000100800 */
[----:B------:R-:W-:-:S02]  /*6730*/  IMAD.HI.U32 R10, R9, R7, RZ ;  /* 0x00000007090a7227 */ /* 0x000fc400078e00ff */
[----:B------:R2:W-:Y:S02]  /*6740*/  STL [R1+0x7dc], R16 ;  /* 0x0007dc1001007387 */ /* 0x0005e40000100800 */
[----:B------:R-:W-:Y:S02]  /*6750*/  IMAD.MOV R12, RZ, RZ, -R12 ;  /* 0x000000ffff0c7224 */ /* 0x000fe400078e0a0c */
[----:B------:R-:W-:Y:S02]  /*6760*/  IMAD.MOV R10, RZ, RZ, -R10 ;  /* 0x000000ffff0a7224 */ /* 0x000fe400078e0a0a */
[----:B------:R-:W-:Y:S01]  /*6770*/  @!P0 IMAD.IADD R21, R21, 0x1, -R8 ;  /* 0x0000000115158824 */ /* 0x000fe200078e0a08 */
[----:B------:R-:W-:Y:S01]  /*6780*/  ISETP.GE.AND P0, PT, R6, RZ, PT ;  /* 0x000000ff0600720c */ /* 0x000fe20003f06270 */
[----:B-1----:R-:W-:Y:S02]  /*6790*/  VIADD R14, R0, 0x71 ;  /* 0x00000071000e7836 */ /* 0x002fe40000000000 */
[----:B------:R-:W-:-:S02]  /*67a0*/  IMAD R6, R8, R12, R11 ;  /* 0x0000000c08067224 */ /* 0x000fc400078e020b */
[C---:B------:R-:W-:Y:S01]  /*67b0*/  IMAD R7, R8.reuse, R10, R7 ;  /* 0x0000000a08077224 */ /* 0x040fe200078e0207 */
[----:B------:R-:W-:Y:S01]  /*67c0*/  IABS R4, R14 ;  /* 0x0000000e00047213 */ /* 0x000fe20000000000 */
[--C-:B------:R-:W-:Y:S01]  /*67d0*/  @!P2 IMAD.IADD R19, R19, 0x1, -R8.reuse ;  /* 0x000000011313a824 */ /* 0x100fe200078e0a08 */
[C---:B------:R-:W-:Y:S01]  /*67e0*/  ISETP.GT.U32.AND P2, PT, R8.reuse, R6, PT ;  /* 0x000000060800720c */ /* 0x040fe20003f44070 */
[----:B------:R-:W-:Y:S01]  /*67f0*/  @!P6 IMAD.IADD R5, R5, 0x1, -R8 ;  /* 0x000000010505e824 */ /* 0x000fe200078e0a08 */
[----:B------:R-:W-:Y:S01]  /*6800*/  ISETP.GT.U32.AND P6, PT, R8, R7, PT ;  /* 0x000000070800720c */ /* 0x000fe20003fc4070 */
[----:B0-----:R-:W-:-:S04]  /*6810*/  IMAD.HI.U32 R13, R9, R15, RZ ;  /* 0x0000000f090d7227 */ /* 0x001fc800078e00ff */
[----:B------:R-:W-:-:S04]  /*6820*/  IMAD.HI.U32 R2, R9, R4, RZ ;  /* 0x0000000409027227 */ /* 0x000fc800078e00ff */
[----:B------:R-:W-:Y:S02]  /*6830*/  IMAD.MOV R3, RZ, RZ, -R13 ;  /* 0x000000ffff037224 */ /* 0x000fe400078e0a0d */
[----:B------:R-:W-:Y:S02]  /*6840*/  IMAD.MOV R2, RZ, RZ, -R2 ;  /* 0x000000ffff027224 */ /* 0x000fe400078e0a02 */
[C---:B------:R-:W-:Y:S02]  /*6850*/  VIADD R12, R0.reuse, 0x72 ;  /* 0x00000072000c7836 */ /* 0x040fe40000000000 */
[----:B------:R-:W-:Y:S02]  /*6860*/  VIADD R13, R0, 0x73 ;  /* 0x00000073000d7836 */ /* 0x000fe40000000000 */
[C---:B------:R-:W-:Y:S01]  /*6870*/  IMAD R15, R8.reuse, R3, R15 ;  /* 0x00000003080f7224 */ /* 0x040fe200078e020f */
[----:B------:R-:W-:Y:S01]  /*6880*/  IABS R3, R12 ;  /* 0x0000000c00037213 */ /* 0x000fe20000000000 */
[----:B------:R-:W-:Y:S01]  /*6890*/  IMAD R4, R8, R2, R4 ;  /* 0x0000000208047224 */ /* 0x000fe200078e0204 */
[----:B------:R-:W-:Y:S01]  /*68a0*/  IABS R2, R13 ;  /* 0x0000000d00027213 */ /* 0x000fe20000000000 */
[----:B------:R-:W-:Y:S01]  /*68b0*/  @!P2 IMAD.IADD R6, R6, 0x1, -R8 ;  /* 0x000000010606a824 */ /* 0x000fe200078e0a08 */
[----:B------:R-:W-:Y:S01]  /*68c0*/  ISETP.GT.U32.AND P2, PT, R8, R5, PT ;  /* 0x000000050800720c */ /* 0x000fe20003f44070 */
[----:B------:R-:W-:-:S02]  /*68d0*/  IMAD.MOV.U32 R23, RZ, RZ, R21 ;  /* 0x000000ffff177224 */ /* 0x000fc400078e0015 */
[----:B------:R-:W-:Y:S02]  /*68e0*/  @!P6 IMAD.IADD R7, R7, 0x1, -R8 ;  /* 0x000000010707e824 */ /* 0x000fe400078e0a08 */
[----:B------:R-:W-:Y:S01]  /*68f0*/  @!P3 IMAD.MOV R23, RZ, RZ, -R23 ;  /* 0x000000ffff17b224 */ /* 0x000fe200078e0a17 */
[C---:B------:R-:W-:Y:S01]  /*6900*/  ISETP.GT.U32.AND P3, PT, R8.reuse, R6, PT ;  /* 0x000000060800720c */ /* 0x040fe20003f64070 */
[C---:B------:R-:W-:Y:S01]  /*6910*/  IMAD.HI.U32 R21, R9.reuse, R3, RZ ;  /* 0x0000000309157227 */ /* 0x040fe200078e00ff */
[----:B------:R-:W-:Y:S02]  /*6920*/  ISETP.GT.U32.AND P6, PT, R8, R7, PT ;  /* 0x000000070800720c */ /* 0x000fe40003fc4070 */
[----:B------:R-:W-:Y:S01]  /*6930*/  STL [R1+0x7d4], R23 ;  /* 0x0007d41701007387 */ /* 0x000fe20000100800 */
[----:B------:R-:W-:-:S04]  /*6940*/  IMAD.HI.U32 R22, R9, R2, RZ ;  /* 0x0000000209167227 */ /* 0x000fc800078e00ff */
[----:B------:R-:W-:Y:S02]  /*6950*/  IMAD.MOV R21, RZ, RZ, -R21 ;  /* 0x000000ffff157224 */ /* 0x000fe400078e0a15 */
[----:B------:R-:W-:Y:S02]  /*6960*/  IMAD.MOV R22, RZ, RZ, -R22 ;  /* 0x000000ffff167224 */ /* 0x000fe400078e0a16 */
[----:B------:R-:W-:Y:S01]  /*6970*/  @!P1 IMAD.MOV R19, RZ, RZ, -R19 ;  /* 0x000000ffff139224 */ /* 0x000fe200078e0a13 */
[C---:B------:R-:W-:Y:S01]  /*6980*/  ISETP.GT.U32.AND P1, PT, R8.reuse, R15, PT ;  /* 0x0000000f0800720c */ /* 0x040fe20003f24070 */
[----:B------:R-:W-:Y:S01]  /*6990*/  @!P2 IMAD.IADD R5, R5, 0x1, -R8 ;  /* 0x000000010505a824 */ /* 0x000fe200078e0a08 */
[C---:B------:R-:W-:Y:S01]  /*69a0*/  ISETP.GT.U32.AND P2, PT, R8.reuse, R4, PT ;  /* 0x000000040800720c */ /* 0x040fe20003f44070 */
[C---:B------:R-:W-:Y:S01]  /*69b0*/  IMAD R3, R8.reuse, R21, R3 ;  /* 0x0000001508037224 */ /* 0x040fe200078e0203 */
[----:B------:R0:W-:Y:S01]  /*69c0*/  STL [R1+0x7d0], R19 ;  /* 0x0007d01301007387 */ /* 0x0001e20000100800 */
[----:B------:R-:W-:-:S02]  /*69d0*/  IMAD R2, R8, R22, R2 ;  /* 0x0000001608027224 */ /* 0x000fc400078e0202 */
[--C-:B------:R-:W-:Y:S01]  /*69e0*/  @!P3 IMAD.IADD R6, R6, 0x1, -R8.reuse ;  /* 0x000000010606b824 */ /* 0x100fe200078e0a08 */
[C---:B------:R-:W-:Y:S01]  /*69f0*/  ISETP.GT.U32.AND P3, PT, R8.reuse, R3, PT ;  /* 0x000000030800720c */ /* 0x040fe20003f64070 */
[--C-:B------:R-:W-:Y:S01]  /*6a00*/  @!P6 IMAD.IADD R7, R7, 0x1, -R8.reuse ;  /* 0x000000010707e824 */ /* 0x100fe200078e0a08 */
[----:B------:R-:W-:Y:S01]  /*6a10*/  ISETP.GT.U32.AND P6, PT, R8, R2, PT ;  /* 0x000000020800720c */ /* 0x000fe20003fc4070 */
[C---:B------:R-:W-:Y:S02]  /*6a20*/  VIADD R10, R0.reuse, 0x74 ;  /* 0x00000074000a7836 */ /* 0x040fe40000000000 */
[----:B------:R-:W-:Y:S02]  /*6a30*/  VIADD R11, R0, 0x75 ;  /* 0x00000075000b7836 */ /* 0x000fe40000000000 */
[--C-:B------:R-:W-:Y:S01]  /*6a40*/  @!P1 IMAD.IADD R15, R15, 0x1, -R8.reuse ;  /* 0x000000010f0f9824 */ /* 0x100fe200078e0a08 */
[----:B------:R-:W-:Y:S01]  /*6a50*/  IABS R18, R10 ;  /* 0x0000000a00127213 */ /* 0x000fe20000000000 */
[----:B------:R-:W-:Y:S01]  /*6a60*/  @!P2 IMAD.IADD R4, R4, 0x1, -R8 ;  /* 0x000000010404a824 */ /* 0x000fe200078e0a08 */
[----:B--2---:R-:W-:Y:S01]  /*6a70*/  IABS R16, R11 ;  /* 0x0000000b00107213 */ /* 0x004fe20000000000 */
[----:B------:R-:W-:Y:S01]  /*6a80*/  IMAD.MOV.U32 R24, RZ, RZ, R5 ;  /* 0x000000ffff187224 */ /* 0x000fe200078e0005 */
[----:B------:R-:W-:Y:S01]  /*6a90*/  ISETP.GE.AND P2, PT, R14, RZ, PT ;  /* 0x000000ff0e00720c */ /* 0x000fe20003f46270 */
[----:B0-----:R-:W-:Y:S01]  /*6aa0*/  IMAD.HI.U32 R19, R9, R18, RZ ;  /* 0x0000001209137227 */ /* 0x001fe200078e00ff */
[----:B------:R-:W-:-:S03]  /*6ab0*/  ISETP.GE.AND P1, PT, R17, RZ, PT ;  /* 0x000000ff1100720c */ /* 0x000fc60003f26270 */
[----:B------:R-:W-:Y:S01]  /*6ac0*/  @!P3 IMAD.IADD R3, R3, 0x1, -R8 ;  /* 0x000000010303b824 */ /* 0x000fe200078e0a08 */
[----:B------:R-:W-:Y:S01]  /*6ad0*/  ISETP.GT.U32.AND P3, PT, R8, R15, PT ;  /* 0x0000000f0800720c */ /* 0x000fe20003f64070 */
[----:B------:R-:W-:Y:S02]  /*6ae0*/  IMAD.MOV.U32 R23, RZ, RZ, R6 ;  /* 0x000000ffff177224 */ /* 0x000fe400078e0006 */
[----:B------:R-:W-:Y:S01]  /*6af0*/  @!P6 IMAD.IADD R2, R2, 0x1, -R8 ;  /* 0x000000010202e824 */ /* 0x000fe200078e0a08 */
[----:B------:R-:W-:Y:S01]  /*6b00*/  ISETP.GT.U32.AND P6, PT, R8, R4, PT ;  /* 0x000000040800720c */ /* 0x000fe20003fc4070 */
[----:B------:R-:W-:-:S04]  /*6b10*/  IMAD.HI.U32 R21, R9, R16, RZ ;  /* 0x0000001009157227 */ /* 0x000fc800078e00ff */
[----:B------:R-:W-:Y:S02]  /*6b20*/  IMAD.MOV R19, RZ, RZ, -R19 ;  /* 0x000000ffff137224 */ /* 0x000fe400078e0a13 */
[----:B------:R-:W-:Y:S01]  /*6b30*/  @!P5 IMAD.MOV R24, RZ, RZ, -R24 ;  /* 0x000000ffff18d224 */ /* 0x000fe200078e0a18 */
[C---:B------:R-:W-:Y:S01]  /*6b40*/  ISETP.GT.U32.AND P5, PT, R8.reuse, R3, PT ;  /* 0x000000030800720c */ /* 0x040fe20003fa4070 */
[----:B------:R-:W-:Y:S01]  /*6b50*/  @!P4 IMAD.MOV R23, RZ, RZ, -R23 ;  /* 0x000000ffff17c224 */ /* 0x000fe200078e0a17 */
[----:B------:R-:W-:Y:S01]  /*6b60*/  ISETP.GT.U32.AND P4, PT, R8, R2, PT ;  /* 0x000000020800720c */ /* 0x000fe20003f84070 */
[----:B------:R-:W-:Y:S01]  /*6b70*/  IMAD.MOV R21, RZ, RZ, -R21 ;  /* 0x000000ffff157224 */ /* 0x000fe200078e0a15 */
[----:B------:R-:W-:Y:S01]  /*6b80*/  STL [R1+0x7c0], R24 ;  /* 0x0007c01801007387 */ /* 0x000fe20000100800 */
[----:B------:R-:W-:Y:S02]  /*6b90*/  VIADD R14, R0, 0x76 ;  /* 0x00000076000e7836 */ /* 0x000fe40000000000 */
[C---:B------:R-:W-:Y:S01]  /*6ba0*/  IMAD R18, R8.reuse, R19, R18 ;  /* 0x0000001308127224 */ /* 0x040fe200078e0212 */
[----:B------:R-:W-:Y:S01]  /*6bb0*/  STL [R1+0x7bc], R23 ;  /* 0x0007bc1701007387 */ /* 0x000fe20000100800 */
[----:B------:R-:W-:Y:S01]  /*6bc0*/  IMAD R16, R8, R21, R16 ;  /* 0x0000001508107224 */ /* 0x000fe200078e0210 */
[----:B------:R-:W-:Y:S01]  /*6bd0*/  IABS R6, R14 ;  /* 0x0000000e00067213 */ /* 0x000fe20000000000 */
[----:B------:R-:W-:-:S02]  /*6be0*/  VIADD R17, R0, 0x77 ;  /* 0x0000007700117836 */ /* 0x000fc40000000000 */
[----:B------:R-:W-:Y:S01]  /*6bf0*/  @!P0 IMAD.MOV R7, RZ, RZ, -R7 ;  /* 0x000000ffff078224 */ /* 0x000fe200078e0a07 */
[----:B------:R-:W-:Y:S01]  /*6c00*/  ISETP.GT.U32.AND P0, PT, R8, R18, PT ;  /* 0x000000120800720c */ /* 0x000fe20003f04070 */
[--C-:B------:R-:W-:Y:S01]  /*6c10*/  @!P3 IMAD.IADD R15, R15, 0x1, -R8.reuse ;  /* 0x000000010f0fb824 */ /* 0x100fe200078e0a08 */
[----:B------:R-:W-:Y:S01]  /*6c20*/  IABS R5, R17 ;  /* 0x0000001100057213 */ /* 0x000fe20000000000 */
[--C-:B------:R-:W-:Y:S01]  /*6c30*/  @!P6 IMAD.IADD R4, R4, 0x1, -R8.reuse ;  /* 0x000000010404e824 */ /* 0x100fe200078e0a08 */
[----:B------:R-:W-:Y:S01]  /*6c40*/  ISETP.GE.AND P3, PT, R12, RZ, PT ;  /* 0x000000ff0c00720c */ /* 0x000fe20003f66270 */
[----:B------:R-:W-:Y:S01]  /*6c50*/  IMAD.HI.U32 R12, R9, R6, RZ ;  /* 0x00000006090c7227 */ /* 0x000fe200078e00ff */
[----:B------:R-:W-:Y:S01]  /*6c60*/  ISETP.GT.U32.AND P6, PT, R8, R16, PT ;  /* 0x000000100800720c */ /* 0x000fe20003fc4070 */
[----:B------:R0:W-:Y:S02]  /*6c70*/  STL [R1+0x7b8], R7 ;  /* 0x0007b80701007387 */ /* 0x0001e40000100800 */
[--C-:B------:R-:W-:Y:S01]  /*6c80*/  @!P5 IMAD.IADD R3, R3, 0x1, -R8.reuse ;  /* 0x000000010303d824 */ /* 0x100fe200078e0a08 */
[----:B------:R-:W-:Y:S01]  /*6c90*/  ISETP.GE.AND P5, PT, R13, RZ, PT ;  /* 0x000000ff0d00720c */ /* 0x000fe20003fa6270 */
[----:B------:R-:W-:Y:S01]  /*6ca0*/  @!P4 IMAD.IADD R2, R2, 0x1, -R8 ;  /* 0x000000010202c824 */ /* 0x000fe200078e0a08 */
[----:B------:R-:W-:Y:S01]  /*6cb0*/  ISETP.GE.AND P4, PT, R10, RZ, PT ;  /* 0x000000ff0a00720c */ /* 0x000fe20003f86270 */
[----:B------:R-:W-:-:S02]  /*6cc0*/  IMAD.MOV R10, RZ, RZ, -R12 ;  /* 0x000000ffff0a7224 */ /* 0x000fc400078e0a0c */
[----:B------:R-:W-:Y:S02]  /*6cd0*/  IMAD.MOV.U32 R19, RZ, RZ, R4 ;  /* 0x000000ffff137224 */ /* 0x000fe400078e0004 */
[----:B0-----:R-:W-:-:S04]  /*6ce0*/  IMAD.HI.U32 R7, R9, R5, RZ ;  /* 0x0000000509077227 */ /* 0x001fc800078e00ff */
[----:B------:R-:W-:Y:S02]  /*6cf0*/  IMAD.MOV R7, RZ, RZ, -R7 ;  /* 0x000000ffff077224 */ /* 0x000fe400078e0a07 */
[----:B------:R-:W-:Y:S02]  /*6d00*/  IMAD R6, R8, R10, R6 ;  /* 0x0000000a08067224 */ /* 0x000fe400078e0206 */
[----:B------:R-:W-:Y:S02]  /*6d10*/  IMAD.MOV.U32 R4, RZ, RZ, R3 ;  /* 0x000000ffff047224 */ /* 0x000fe400078e0003 */
[--C-:B------:R-:W-:Y:S01]  /*6d20*/  @!P0 IMAD.IADD R18, R18, 0x1, -R8.reuse ;  /* 0x0000000112128824 */ /* 0x100fe200078e0a08 */
[----:B------:R-:W-:Y:S01]  /*6d30*/  ISETP.GE.AND P0, PT, R11, RZ, PT ;  /* 0x000000ff0b00720c */ /* 0x000fe20003f06270 */
[----:B------:R-:W-:Y:S02]  /*6d40*/  IMAD.MOV.U32 R21, RZ, RZ, R15 ;  /* 0x000000ffff157224 */ /* 0x000fe400078e000f */
[----:B------:R-:W-:Y:S01]  /*6d50*/  @!P6 IMAD.IADD R16, R16, 0x1, -R8 ;  /* 0x000000011010e824 */ /* 0x000fe200078e0a08 */
[----:B------:R-:W-:Y:S01]  /*6d60*/  ISETP.GE.AND P6, PT, R14, RZ, PT ;  /* 0x000000ff0e00720c */ /* 0x000fe20003fc6270 */
[----:B------:R-:W-:-:S02]  /*6d70*/  IMAD R3, R8, R7, R5 ;  /* 0x0000000708037224 */ /* 0x000fc400078e0205 */
[----:B------:R-:W-:Y:S02]  /*6d80*/  IMAD.MOV.U32 R11, RZ, RZ, R2 ;  /* 0x000000ffff0b7224 */ /* 0x000fe400078e0002 */
[----:B------:R-:W-:Y:S01]  /*6d90*/  @!P3 IMAD.MOV R4, RZ, RZ, -R4 ;  /* 0x000000ffff04b224 */ /* 0x000fe200078e0a04 */
[C---:B------:R-:W-:Y:S01]  /*6da0*/  ISETP.GT.U32.AND P3, PT, R8.reuse, R6, PT ;  /* 0x000000060800720c */ /* 0x040fe20003f64070 */
[----:B------:R-:W-:Y:S01]  /*6db0*/  @!P1 IMAD.MOV R21, RZ, RZ, -R21 ;  /* 0x000000ffff159224 */ /* 0x000fe200078e0a15 */
[C---:B------:R-:W-:Y:S01]  /*6dc0*/  ISETP.GT.U32.AND P1, PT, R8.reuse, R18, PT ;  /* 0x000000120800720c */ /* 0x040fe20003f24070 */
[----:B------:R-:W-:Y:S01]  /*6dd0*/  @!P2 IMAD.MOV R19, RZ, RZ, -R19 ;  /* 0x000000ffff13a224 */ /* 0x000fe200078e0a13 */
[C---:B------:R-:W-:Y:S01]  /*6de0*/  ISETP.GT.U32.AND P2, PT, R8.reuse, R16, PT ;  /* 0x000000100800720c */ /* 0x040fe20003f44070 */
[----:B------:R-:W-:Y:S01]  /*6df0*/  @!P5 IMAD.MOV R11, RZ, RZ, -R11 ;  /* 0x000000ffff0bd224 */ /* 0x000fe200078e0a0b */
[----:B------:R-:W-:Y:S01]  /*6e00*/  ISETP.GT.U32.AND P5, PT, R8, R3, PT ;  /* 0x000000030800720c */ /* 0x000fe20003fa4070 */
[----:B------:R-:W-:Y:S01]  /*6e10*/  STL [R1+0x234], R21 ;  /* 0x0002341501007387 */ /* 0x000fe20000100800 */
[----:B------:R-:W-:-:S02]  /*6e20*/  VIADD R2, R0, 0x79 ;  /* 0x0000007900027836 */ /* 0x000fc40000000000 */
[----:B------:R-:W-:Y:S01]  /*6e30*/  VIADD R10, R0, 0x7b ;  /* 0x0000007b000a7836 */ /* 0x000fe20000000000 */
[----:B------:R-:W-:Y:S01]  /*6e40*/  STL [R1+0x238], R19 ;  /* 0x0002381301007387 */ /* 0x000fe20000100800 */
[----:B---3--:R-:W-:Y:S01]  /*6e50*/  IMAD R20, R20, UR30, RZ ;  /* 0x0000001e14147c24 */ /* 0x008fe2000f8e02ff */
[----:B------:R-:W-:Y:S01]  /*6e60*/  IABS R5, R2 ;  /* 0x0000000200057213 */ /* 0x000fe20000000000 */
[--C-:B------:R-:W-:Y:S01]  /*6e70*/  @!P3 IMAD.IADD R6, R6, 0x1, -R8.reuse ;  /* 0x000000010606b824 */ /* 0x100fe200078e0a08 */
[----:B------:R0:W-:Y:S01]  /*6e80*/  STL [R1+0x7b4], R4 ;  /* 0x0007b40401007387 */ /* 0x0001e20000100800 */
[--C-:B------:R-:W-:Y:S01]  /*6e90*/  @!P1 IMAD.IADD R18, R18, 0x1, -R8.reuse ;  /* 0x0000000112129824 */ /* 0x100fe200078e0a08 */
[----:B------:R-:W-:Y:S01]  /*6ea0*/  ISETP.GE.AND P3, PT, R2, RZ, PT ;  /* 0x000000ff0200720c */ /* 0x000fe20003f66270 */
[--C-:B------:R-:W-:Y:S01]  /*6eb0*/  @!P2 IMAD.IADD R16, R16, 0x1, -R8.reuse ;  /* 0x000000011010a824 */ /* 0x100fe200078e0a08 */
[----:B------:R-:W-:Y:S01]  /*6ec0*/  STL [R1+0x7b0], R11 ;  /* 0x0007b00b01007387 */ /* 0x000fe20000100800 */
[----:B------:R-:W-:Y:S01]  /*6ed0*/  @!P5 IMAD.IADD R3, R3, 0x1, -R8 ;  /* 0x000000010303d824 */ /* 0x000fe200078e0a08 */
[----:B------:R-:W-:Y:S01]  /*6ee0*/  ISETP.GT.U32.AND P5, PT, R8, R6, PT ;  /* 0x000000060800720c */ /* 0x000fe20003fa4070 */
[----:B------:R-:W-:Y:S01]  /*6ef0*/  IMAD.MOV.U32 R7, RZ, RZ, R18 ;  /* 0x000000ffff077224 */ /* 0x000fe200078e0012 */
[----:B------:R-:W-:Y:S01]  /*6f00*/  ISETP.GE.AND P1, PT, R17, RZ, PT ;  /* 0x000000ff1100720c */ /* 0x000fe20003f26270 */
[----:B------:R-:W-:-:S04]  /*6f10*/  IMAD.HI.U32 R2, R9, R5, RZ ;  /* 0x0000000509027227 */ /* 0x000fc800078e00ff */
[----:B0-----:R-:W-:Y:S02]  /*6f20*/  VIADD R4, R0, 0x78 ;  /* 0x0000007800047836 */ /* 0x001fe40000000000 */
[----:B------:R-:W-:Y:S01]  /*6f30*/  @!P4 IMAD.MOV R7, RZ, RZ, -R7 ;  /* 0x000000ffff07c224 */ /* 0x000fe200078e0a07 */
[----:B------:R-:W-:Y:S01]  /*6f40*/  ISETP.GT.U32.AND P4, PT, R8, R3, PT ;  /* 0x000000030800720c */ /* 0x000fe20003f84070 */
[----:B------:R-:W-:Y:S01]  /*6f50*/  IMAD.MOV R2, RZ, RZ, -R2 ;  /* 0x000000ffff027224 */ /* 0x000fe200078e0a02 */
[----:B------:R-:W-:Y:S01]  /*6f60*/  IABS R13, R4 ;  /* 0x00000004000d7213 */ /* 0x000fe20000000000 */
[----:B------:R-:W-:Y:S01]  /*6f70*/  @!P5 IMAD.IADD R6, R6, 0x1, -R8 ;  /* 0x000000010606d824 */ /* 0x000fe200078e0a08 */
[----:B------:R-:W-:Y:S01]  /*6f80*/  ISETP.GE.AND P2, PT, R4, RZ, PT ;  /* 0x000000ff0400720c */ /* 0x000fe20003f46270 */
[----:B------:R-:W-:Y:S01]  /*6f90*/  IMAD R5, R8, R2, R5 ;  /* 0x0000000208057224 */ /* 0x000fe200078e0205 */
[----:B------:R0:W-:Y:S01]  /*6fa0*/  STL [R1+0x7ac], R7 ;  /* 0x0007ac0701007387 */ /* 0x0001e20000100800 */
[----:B------:R-:W-:-:S04]  /*6fb0*/  IMAD.HI.U32 R4, R9, R13, RZ ;  /* 0x0000000d09047227 */ /* 0x000fc800078e00ff */
[----:B------:R-:W-:Y:S02]  /*6fc0*/  IMAD.MOV R4, RZ, RZ, -R4 ;  /* 0x000000ffff047224 */ /* 0x000fe400078e0a04 */
[----:B------:R-:W-:Y:S02]  /*6fd0*/  IMAD.MOV.U32 R14, RZ, RZ, R6 ;  /* 0x000000ffff0e7224 */ /* 0x000fe400078e0006 */
[----:B------:R-:W-:Y:S02]  /*6fe0*/  IMAD R13, R8, R4, R13 ;  /* 0x00000004080d7224 */ /* 0x000fe400078e020d */
[----:B0-----:R-:W-:Y:S02]  /*6ff0*/  IMAD.MOV.U32 R7, RZ, RZ, R16 ;  /* 0x000000ffff077224 */ /* 0x001fe400078e0010 */
[----:B------:R-:W-:Y:S01]  /*7000*/  VIADD R11, R0, 0x7a ;  /* 0x0000007a000b7836 */ /* 0x000fe20000000000 */
[C---:B------:R-:W-:Y:S01]  /*7010*/  ISETP.GT.U32.AND P5, PT, R8.reuse, R13, PT ;  /* 0x0000000d0800720c */ /* 0x040fe20003fa4070 */
[----:B------:R-:W-:Y:S01]  /*7020*/  @!P6 IMAD.MOV R14, RZ, RZ, -R14 ;  /* 0x000000ffff0ee224 */ /* 0x000fe200078e0a0e */
[----:B------:R-:W-:Y:S01]  /*7030*/  ISETP.GT.U32.AND P6, PT, R8, R5, PT ;  /* 0x000000050800720c */ /* 0x000fe20003fc4070 */
[----:B------:R-:W-:Y:S01]  /*7040*/  @!P0 IMAD.MOV R7, RZ, RZ, -R7 ;  /* 0x000000ffff078224 */ /* 0x000fe200078e0a07 */
[----:B------:R-:W-:Y:S01]  /*7050*/  ISETP.GE.AND P0, PT, R11, RZ, PT ;  /* 0x000000ff0b00720c */ /* 0x000fe20003f06270 */
[--C-:B------:R-:W-:Y:S01]  /*7060*/  @!P4 IMAD.IADD R3, R3, 0x1, -R8.reuse ;  /* 0x000000010303c824 */ /* 0x100fe200078e0a08 */
[----:B------:R-:W-:Y:S01]  /*7070*/  IABS R11, R11 ;  /* 0x0000000b000b7213 */ /* 0x000fe20000000000 */
[----:B------:R-:W-:Y:S01]  /*7080*/  VIADD R4, R0, 0x7d ;  /* 0x0000007d00047836 */ /* 0x000fe20000000000 */
[----:B------:R0:W-:Y:S01]  /*7090*/  STL [R1+0x7a0], R7 ;  /* 0x0007a00701007387 */ /* 0x0001e20000100800 */
[----:B------:R-:W-:Y:S01]  /*70a0*/  IMAD.MOV.U32 R12, RZ, RZ, R3 ;  /* 0x000000ffff0c7224 */ /* 0x000fe200078e0003 */
[----:B------:R-:W-:Y:S01]  /*70b0*/  ISETP.GE.AND P4, PT, R10, RZ, PT ;  /* 0x000000ff0a00720c */ /* 0x000fe20003f86270 */
[----:B------:R-:W-:Y:S01]  /*70c0*/  IMAD.HI.U32 R2, R9, R11, RZ ;  /* 0x0000000b09027227 */ /* 0x000fe200078e00ff */
[----:B------:R-:W-:Y:S01]  /*70d0*/  IABS R10, R10 ;  /* 0x0000000a000a7213 */ /* 0x000fe20000000000 */
[----:B------:R-:W-:Y:S02]  /*70e0*/  STL [R1+0x7a4], R14 ;  /* 0x0007a40e01007387 */ /* 0x000fe40000100800 */
[----:B------:R-:W-:-:S02]  /*70f0*/  @!P5 IMAD.IADD R13, R13, 0x1, -R8 ;  /* 0x000000010d0dd824 */ /* 0x000fc400078e0a08 */
[----:B------:R-:W-:Y:S02]  /*7100*/  @!P1 IMAD.MOV R12, RZ, RZ, -R12 ;  /* 0x000000ffff0c9224 */ /* 0x000fe400078e0a0c */
[----:B0-----:R-:W-:Y:S01]  /*7110*/  VIADD R7, R0, 0x7c ;  /* 0x0000007c00077836 */ /* 0x001fe20000000000 */
[C---:B------:R-:W-:Y:S01]  /*7120*/  ISETP.GT.U32.AND P5, PT, R8.reuse, R13, PT ;  /* 0x0000000d0800720c */ /* 0x040fe20003fa4070 */
[----:B------:R-:W-:Y:S01]  /*7130*/  IMAD.MOV R2, RZ, RZ, -R2 ;  /* 0x000000ffff027224 */ /* 0x000fe200078e0a02 */
[----:B------:R0:W-:Y:S01]  /*7140*/  STL [R1+0x7a8], R12 ;  /* 0x0007a80c01007387 */ /* 0x0001e20000100800 */
[----:B------:R-:W-:Y:S01]  /*7150*/  @!P6 IMAD.IADD R5, R5, 0x1, -R8 ;  /* 0x000000010505e824 */ /* 0x000fe200078e0a08 */
[----:B------:R-:W-:Y:S01]  /*7160*/  ISETP.GE.AND P1, PT, R7, RZ, PT ;  /* 0x000000ff0700720c */ /* 0x000fe20003f26270 */
[----:B------:R-:W-:Y:S01]  /*7170*/  IMAD R11, R8, R2, R11 ;  /* 0x00000002080b7224 */ /* 0x000fe200078e020b */
[----:B------:R-:W-:Y:S01]  /*7180*/  IABS R7, R7 ;  /* 0x0000000700077213 */ /* 0x000fe20000000000 */
[----:B------:R-:W-:Y:S01]  /*7190*/  IMAD.HI.U32 R3, R9, R10, RZ ;  /* 0x0000000a09037227 */ /* 0x000fe200078e00ff */
[----:B------:R-:W-:-:S02]  /*71a0*/  IABS R2, R4 ;  /* 0x0000000400027213 */ /* 0x000fc40000000000 */
[----:B------:R-:W-:Y:S01]  /*71b0*/  ISETP.GT.U32.AND P6, PT, R8, R5, PT ;  /* 0x000000050800720c */ /* 0x000fe20003fc4070 */
[----:B------:R-:W-:-:S04]  /*71c0*/  IMAD.HI.U32 R6, R9, R7, RZ ;  /* 0x0000000709067227 */ /* 0x000fc800078e00ff */
[----:B------:R-:W-:Y:S01]  /*71d0*/  @!P5 IMAD.IADD R13, R13, 0x1, -R8 ;  /* 0x000000010d0dd824 */ /* 0x000fe200078e0a08 */
[----:B------:R-:W-:Y:S01]  /*71e0*/  ISETP.GT.U32.AND P5, PT, R8, R11, PT ;  /* 0x0000000b0800720c */ /* 0x000fe20003fa4070 */
[----:B0-----:R-:W-:-:S04]  /*71f0*/  IMAD.HI.U32 R12, R9, R2, RZ ;  /* 0x00000002090c7227 */ /* 0x001fc800078e00ff */
[----:B------:R-:W-:Y:S02]  /*7200*/  IMAD.MOV R6, RZ, RZ, -R6 ;  /* 0x000000ffff067224 */ /* 0x000fe400078e0a06 */
[----:B------:R-:W-:Y:S02]  /*7210*/  IMAD.MOV R3, RZ, RZ, -R3 ;  /* 0x000000ffff037224 */ /* 0x000fe400078e0a03 */
[----:B------:R-:W-:Y:S02]  /*7220*/  IMAD.MOV R12, RZ, RZ, -R12 ;  /* 0x000000ffff0c7224 */ /* 0x000fe400078e0a0c */
[C---:B------:R-:W-:Y:S02]  /*7230*/  IMAD R7, R8.reuse, R6, R7 ;  /* 0x0000000608077224 */ /* 0x040fe400078e0207 */
[----:B------:R-:W-:Y:S02]  /*7240*/  IMAD R10, R8, R3, R10 ;  /* 0x00000003080a7224 */ /* 0x000fe400078e020a */
[----:B------:R-:W-:-:S02]  /*7250*/  IMAD.MOV.U32 R14, RZ, RZ, R13 ;  /* 0x000000ffff0e7224 */ /* 0x000fc400078e000d */
[C---:B------:R-:W-:Y:S02]  /*7260*/  IMAD R2, R8.reuse, R12, R2 ;  /* 0x0000000c08027224 */ /* 0x040fe400078e0202 */
[----:B------:R-:W-:Y:S01]  /*7270*/  @!P6 IMAD.IADD R5, R5, 0x1, -R8 ;  /* 0x000000010505e824 */ /* 0x000fe200078e0a08 */
[C---:B------:R-:W-:Y:S01]  /*7280*/  ISETP.GT.U32.AND P6, PT, R8.reuse, R7, PT ;  /* 0x000000070800720c */ /* 0x040fe20003fc4070 */
[----:B------:R-:W-:Y:S01]  /*7290*/  @!P2 IMAD.MOV R14, RZ, RZ, -R14 ;  /* 0x000000ffff0ea224 */ /* 0x000fe200078e0a0e */
[C---:B------:R-:W-:Y:S01]  /*72a0*/  ISETP.GT.U32.AND P2, PT, R8.reuse, R10, PT ;  /* 0x0000000a0800720c */ /* 0x040fe20003f44070 */
[----:B------:R-:W-:Y:S01]  /*72b0*/  @!P5 IMAD.IADD R11, R11, 0x1, -R8 ;  /* 0x000000010b0bd824 */ /* 0x000fe200078e0a08 */
[----:B------:R-:W-:Y:S01]  /*72c0*/  ISETP.GT.U32.AND P5, PT, R8, R2, PT ;  /* 0x000000020800720c */ /* 0x000fe20003fa4070 */
[C---:B------:R-:W-:Y:S01]  /*72d0*/  VIADD R18, R0.reuse, 0x7e ;  /* 0x0000007e00127836 */ /* 0x040fe20000000000 */
[----:B------:R0:W-:Y:S01]  /*72e0*/  STL [R1+0x23c], R14 ;  /* 0x00023c0e01007387 */ /* 0x0001e20000100800 */
[----:B------:R-:W-:-:S02]  /*72f0*/  VIADD R13, R0, 0x7f ;  /* 0x0000007f000d7836 */ /* 0x000fc40000000000 */
[----:B------:R-:W-:Y:S01]  /*7300*/  VIADD R12, R0, 0x80 ;  /* 0x00000080000c7836 */ /* 0x000fe20000000000 */
[----:B------:R-:W-:Y:S02]  /*7310*/  IABS R3, R18 ;  /* 0x0000001200037213 */ /* 0x000fe40000000000 */
[----:B------:R-:W-:Y:S01]  /*7320*/  IABS R17, R13 ;  /* 0x0000000d00117213 */ /* 0x000fe20000000000 */
[--C-:B------:R-:W-:Y:S01]  /*7330*/  @!P6 IMAD.IADD R7, R7, 0x1, -R8.reuse ;  /* 0x000000010707e824 */ /* 0x100fe200078e0a08 */
[----:B------:R-:W-:Y:S01]  /*7340*/  IABS R16, R12 ;  /* 0x0000000c00107213 */ /* 0x000fe20000000000 */
[--C-:B------:R-:W-:Y:S01]  /*7350*/  @!P2 IMAD.IADD R10, R10, 0x1, -R8.reuse ;  /* 0x000000010a0aa824 */ /* 0x100fe200078e0a08 */
[----:B------:R-:W-:Y:S01]  /*7360*/  ISETP.GT.U32.AND P2, PT, R8, R11, PT ;  /* 0x0000000b0800720c */ /* 0x000fe20003f44070 */
[----:B------:R-:W-:Y:S01]  /*7370*/  @!P5 IMAD.IADD R2, R2, 0x1, -R8 ;  /* 0x000000010202d824 */ /* 0x000fe200078e0a08 */
[C---:B------:R-:W-:Y:S01]  /*7380*/  ISETP.GT.U32.AND P5, PT, R8.reuse, R7, PT ;  /* 0x000000070800720c */ /* 0x040fe20003fa4070 */
[----:B0-----:R-:W-:Y:S01]  /*7390*/  IMAD.MOV.U32 R14, RZ, RZ, R5 ;  /* 0x000000ffff0e7224 */ /* 0x001fe200078e0005 */
[----:B------:R-:W-:Y:S01]  /*73a0*/  ISETP.GT.U32.AND P6, PT, R8, R10, PT ;  /* 0x0000000a0800720c */ /* 0x000fe20003fc4070 */
[----:B------:R-:W-:-:S04]  /*73b0*/  IMAD.HI.U32 R6, R9, R3, RZ ;  /* 0x0000000309067227 */ /* 0x000fc800078e00ff */
[----:B------:R-:W-:-:S04]  /*73c0*/  IMAD.HI.U32 R5, R9, R17, RZ ;  /* 0x0000001109057227 */ /* 0x000fc800078e00ff */
[----:B------:R-:W-:Y:S02]  /*73d0*/  IMAD.MOV R6, RZ, RZ, -R6 ;  /* 0x000000ffff067224 */ /* 0x000fe400078e0a06 */
[----:B------:R-:W-:Y:S02]  /*73e0*/  IMAD.MOV R5, RZ, RZ, -R5 ;  /* 0x000000ffff057224 */ /* 0x000fe400078e0a05 */
[----:B------:R-:W-:Y:S01]  /*73f0*/  @!P3 IMAD.MOV R14, RZ, RZ, -R14 ;  /* 0x000000ffff0eb224 */ /* 0x000fe200078e0a0e */
[C---:B------:R-:W-:Y:S01]  /*7400*/  ISETP.GT.U32.AND P3, PT, R8.reuse, R2, PT ;  /* 0x000000020800720c */ /* 0x040fe20003f64070 */
[C---:B------:R-:W-:Y:S02]  /*7410*/  IMAD R3, R8.reuse, R6, R3 ;  /* 0x0000000608037224 */ /* 0x040fe400078e0203 */
[C---:B------:R-:W-:Y:S01]  /*7420*/  IMAD R17, R8.reuse, R5, R17 ;  /* 0x0000000508117224 */ /* 0x040fe200078e0211 */
[----:B------:R0:W-:Y:S01]  /*7430*/  STL [R1+0x240], R14 ;  /* 0x0002400e01007387 */ /* 0x0001e20000100800 */
[--C-:B------:R-:W-:Y:S01]  /*7440*/  @!P2 IMAD.IADD R11, R11, 0x1, -R8.reuse ;  /* 0x000000010b0ba824 */ /* 0x100fe200078e0a08 */
[C---:B------:R-:W-:Y:S01]  /*7450*/  ISETP.GT.U32.AND P2, PT, R8.reuse, R3, PT ;  /* 0x000000030800720c */ /* 0x040fe20003f44070 */
[----:B------:R-:W-:Y:S01]  /*7460*/  @!P5 IMAD.IADD R7, R7, 0x1, -R8 ;  /* 0x000000010707d824 */ /* 0x000fe200078e0a08 */
[----:B------:R-:W-:Y:S01]  /*7470*/  ISETP.GT.U32.AND P5, PT, R8, R17, PT ;  /* 0x000000110800720c */ /* 0x000fe20003fa4070 */
[----:B------:R-:W-:-:S02]  /*7480*/  VIADD R6, R0, 0x81 ;  /* 0x0000008100067836 */ /* 0x000fc40000000000 */
[----:B------:R-:W-:Y:S02]  /*7490*/  VIADD R5, R0, 0x82 ;  /* 0x0000008200057836 */ /* 0x000fe40000000000 */
[--C-:B------:R-:W-:Y:S01]  /*74a0*/  @!P3 IMAD.IADD R2, R2, 0x1, -R8.reuse ;  /* 0x000000010202b824 */ /* 0x100fe200078e0a08 */
[----:B------:R-:W-:Y:S01]  /*74b0*/  IABS R15, R6 ;  /* 0x00000006000f7213 */ /* 0x000fe20000000000 */
[----:B------:R-:W-:Y:S01]  /*74c0*/  @!P6 IMAD.IADD R10, R10, 0x1, -R8 ;  /* 0x000000010a0ae824 */ /* 0x000fe200078e0a08 */
[----:B------:R-:W-:Y:S01]  /*74d0*/  ISETP.GE.AND P3, PT, R18, RZ, PT ;  /* 0x000000ff1200720c */ /* 0x000fe20003f66270 */
[C---:B0-----:R-:W-:Y:S01]  /*74e0*/  IMAD.HI.U32 R14, R9.reuse, R16, RZ ;  /* 0x00000010090e7227 */ /* 0x041fe200078e00ff */
[----:B------:R-:W-:Y:S02]  /*74f0*/  IABS R18, R5 ;  /* 0x0000000500127213 */ /* 0x000fe40000000000 */
[----:B------:R-:W-:Y:S01]  /*7500*/  ISETP.GE.AND P6, PT, R4, RZ, PT ;  /* 0x000000ff0400720c */ /* 0x000fe20003fc6270 */
[----:B------:R-:W-:-:S04]  /*7510*/  IMAD.HI.U32 R4, R9, R15, RZ ;  /* 0x0000000f09047227 */ /* 0x000fc800078e00ff */
[--C-:B------:R-:W-:Y:S01]  /*7520*/  @!P2 IMAD.IADD R3, R3, 0x1, -R8.reuse ;  /* 0x000000010303a824 */ /* 0x100fe200078e0a08 */
[----:B------:R-:W-:Y:S01]  /*7530*/  ISETP.GE.AND P2, PT, R13, RZ, PT ;  /* 0x000000ff0d00720c */ /* 0x000fe20003f46270 */
[----:B------:R-:W-:Y:S02]  /*7540*/  @!P5 IMAD.IADD R17, R17, 0x1, -R8 ;  /* 0x000000011111d824 */ /* 0x000fe400078e0a08 */
[----:B------:R-:W-:Y:S02]  /*7550*/  IMAD.MOV R14, RZ, RZ, -R14 ;  /* 0x000000ffff0e7224 */ /* 0x000fe400078e0a0e */
[----:B------:R-:W-:Y:S01]  /*7560*/  IMAD.MOV.U32 R13, RZ, RZ, R18 ;  /* 0x000000ffff0d7224 */ /* 0x000fe200078e0012 */
[----:B------:R-:W-:Y:S01]  /*7570*/  ISETP.GT.U32.AND P5, PT, R8, R17, PT ;  /* 0x000000110800720c */ /* 0x000fe20003fa4070 */
[----:B------:R-:W-:Y:S02]  /*7580*/  IMAD.MOV R4, RZ, RZ, -R4 ;  /* 0x000000ffff047224 */ /* 0x000fe400078e0a04 */
[----:B------:R-:W-:-:S02]  /*7590*/  IMAD.MOV.U32 R21, RZ, RZ, R11 ;  /* 0x000000ffff157224 */ /* 0x000fc400078e000b */
[----:B------:R-:W-:Y:S02]  /*75a0*/  IMAD R16, R8, R14, R16 ;  /* 0x0000000e08107224 */ /* 0x000fe400078e0210 */
[----:B------:R-:W-:-:S04]  /*75b0*/  IMAD.HI.U32 R11, R9, R13, RZ ;  /* 0x0000000d090b7227 */ /* 0x000fc800078e00ff */
[----:B------:R-:W-:Y:S02]  /*75c0*/  IMAD.MOV.U32 R14, RZ, RZ, R7 ;  /* 0x000000ffff0e7224 */ /* 0x000fe400078e0007 */
[C---:B------:R-:W-:Y:S02]  /*75d0*/  IMAD R15, R8.reuse, R4, R15 ;  /* 0x00000004080f7224 */ /* 0x040fe400078e020f */
[----:B------:R-:W-:Y:S01]  /*75e0*/  @!P0 IMAD.MOV R21, RZ, RZ, -R21 ;  /* 0x000000ffff158224 */ /* 0x000fe200078e0a15 */
[----:B------:R-:W-:Y:S01]  /*75f0*/  ISETP.GT.U32.AND P0, PT, R8, R3, PT ;  /* 0x000000030800720c */ /* 0x000fe20003f04070 */
[----:B------:R-:W-:Y:S02]  /*7600*/  IMAD.MOV.U32 R7, RZ, RZ, R2 ;  /* 0x000000ffff077224 */ /* 0x000fe400078e0002 */
[----:B------:R-:W-:Y:S01]  /*7610*/  IMAD.MOV.U32 R19, RZ, RZ, R10 ;  /* 0x000000ffff137224 */ /* 0x000fe200078e000a */
[----:B------:R0:W-:Y:S01]  /*7620*/  STL [R1+0x790], R21 ;  /* 0x0007901501007387 */ /* 0x0001e20000100800 */
[----:B------:R-:W-:-:S02]  /*7630*/  IMAD.MOV R10, RZ, RZ, -R11 ;  /* 0x000000ffff0a7224 */ /* 0x000fc400078e0a0b */
[----:B------:R-:W-:Y:S01]  /*7640*/  @!P6 IMAD.MOV R7, RZ, RZ, -R7 ;  /* 0x000000ffff07e224 */ /* 0x000fe200078e0a07 */
[C---:B------:R-:W-:Y:S01]  /*7650*/  ISETP.GT.U32.AND P6, PT, R8.reuse, R15, PT ;  /* 0x0000000f0800720c */ /* 0x040fe20003fc4070 */
[C---:B------:R-:W-:Y:S02]  /*7660*/  IMAD R2, R8.reuse, R10, R13 ;  /* 0x0000000a08027224 */ /* 0x040fe400078e020d */
[--C-:B------:R-:W-:Y:S02]  /*7670*/  @!P5 IMAD.IADD R17, R17, 0x1, -R8.reuse ;  /* 0x000000011111d824 */ /* 0x100fe400078e0a08 */
[----:B------:R-:W-:Y:S01]  /*7680*/  @!P0 IMAD.IADD R3, R3, 0x1, -R8 ;  /* 0x0000000103038824 */ /* 0x000fe200078e0a08 */
[----:B------:R-:W-:Y:S01]  /*7690*/  ISETP.GT.U32.AND P5, PT, R8, R2, PT ;  /* 0x000000020800720c */ /* 0x000fe20003fa4070 */
[----:B------:R-:W-:Y:S01]  /*76a0*/  @!P1 IMAD.MOV R14, RZ, RZ, -R14 ;  /* 0x000000ffff0e9224 */ /* 0x000fe200078e0a0e */
[----:B------:R-:W-:Y:S01]  /*76b0*/  ISETP.GE.AND P1, PT, R12, RZ, PT ;  /* 0x000000ff0c00720c */ /* 0x000fe20003f26270 */
[----:B------:R-:W-:Y:S01]  /*76c0*/  IMAD.MOV.U32 R10, RZ, RZ, R3 ;  /* 0x000000ffff0a7224 */ /* 0x000fe200078e0003 */
[----:B------:R-:W-:Y:S01]  /*76d0*/  ISETP.GE.AND P0, PT, R6, RZ, PT ;  /* 0x000000ff0600720c */ /* 0x000fe20003f06270 */
[----:B------:R-:W-:Y:S01]  /*76e0*/  @!P4 IMAD.MOV R19, RZ, RZ, -R19 ;  /* 0x000000ffff13c224 */ /* 0x000fe200078e0a13 */
[----:B------:R-:W-:Y:S01]  /*76f0*/  ISETP.GT.U32.AND P4, PT, R8, R16, PT ;  /* 0x000000100800720c */ /* 0x000fe20003f84070 */
[----:B------:R-:W-:-:S02]  /*7700*/  @!P6 IMAD.IADD R15, R15, 0x1, -R8 ;  /* 0x000000010f0fe824 */ /* 0x000fc400078e0a08 */
[----:B------:R-:W-:Y:S01]  /*7710*/  VIADD R12, R0, 0x84 ;  /* 0x00000084000c7836 */ /* 0x000fe20000000000 */
[----:B------:R-:W-:Y:S01]  /*7720*/  STL [R1+0x78c], R19 ;  /* 0x00078c1301007387 */ /* 0x000fe20000100800 */
[----:B------:R-:W-:Y:S01]  /*7730*/  @!P3 IMAD.MOV R10, RZ, RZ, -R10 ;  /* 0x000000ffff0ab224 */ /* 0x000fe200078e0a0a */
[----:B------:R-:W-:Y:S01]  /*7740*/  ISETP.GT.U32.AND P3, PT, R8, R15, PT ;  /* 0x0000000f0800720c */ /* 0x000fe20003f64070 */
[--C-:B------:R-:W-:Y:S01]  /*7750*/  @!P5 IMAD.IADD R2, R2, 0x1, -R8.reuse ;  /* 0x000000010202d824 */ /* 0x100fe200078e0a08 */
[----:B------:R-:W-:Y:S01]  /*7760*/  IABS R11, R12 ;  /* 0x0000000c000b7213 */ /* 0x000fe20000000000 */
[----:B------:R-:W-:Y:S01]  /*7770*/  VIADD R4, R0, 0x83 ;  /* 0x0000008300047836 */ /* 0x000fe20000000000 */
[----:B------:R1:W-:Y:S01]  /*7780*/  STL [R1+0x788], R14 ;  /* 0x0007880e01007387 */ /* 0x0003e20000100800 */
[----:B0-----:R-:W-:Y:S01]  /*7790*/  IMAD.MOV.U32 R21, RZ, RZ, R17 ;  /* 0x000000ffff157224 */ /* 0x001fe200078e0011 */
[----:B------:R-:W-:Y:S01]  /*77a0*/  ISETP.GT.U32.AND P5, PT, R8, R2, PT ;  /* 0x000000020800720c */ /* 0x000fe20003fa4070 */
[----:B------:R-:W-:Y:S01]  /*77b0*/  IMAD.HI.U32 R6, R9, R11, RZ ;  /* 0x0000000b09067227 */ /* 0x000fe200078e00ff */
[----:B------:R-:W-:Y:S01]  /*77c0*/  IABS R13, R4 ;  /* 0x00000004000d7213 */ /* 0x000fe20000000000 */
[----:B------:R-:W-:Y:S02]  /*77d0*/  STL [R1+0x784], R7 ;  /* 0x0007840701007387 */ /* 0x000fe40000100800 */
[--C-:B------:R-:W-:Y:S01]  /*77e0*/  @!P4 IMAD.IADD R16, R16, 0x1, -R8.reuse ;  /* 0x000000011010c824 */ /* 0x100fe200078e0a08 */
[----:B------:R-:W-:Y:S01]  /*77f0*/  ISETP.GE.AND P4, PT, R5, RZ, PT ;  /* 0x000000ff0500720c */ /* 0x000fe20003f86270 */
[----:B------:R-:W-:Y:S01]  /*7800*/  @!P3 IMAD.IADD R15, R15, 0x1, -R8 ;  /* 0x000000010f0fb824 */ /* 0x000fe200078e0a08 */
[----:B------:R-:W-:Y:S01]  /*7810*/  ISETP.GE.AND P3, PT, R4, RZ, PT ;  /* 0x000000ff0400720c */ /* 0x000fe20003f66270 */
[----:B-1----:R-:W-:Y:S01]  /*7820*/  IMAD.MOV R14, RZ, RZ, -R6 ;  /* 0x000000ffff0e7224 */ /* 0x002fe200078e0a06 */
[C---:B------:R-:W-:Y:S01]  /*7830*/  ISETP.GT.U32.AND P6, PT, R8.reuse, R16, PT ;  /* 0x000000100800720c */ /* 0x040fe20003fc4070 */
[----:B------:R-:W-:Y:S01]  /*7840*/  IMAD.HI.U32 R3, R9, R13, RZ ;  /* 0x0000000d09037227 */ /* 0x000fe200078e00ff */
[----:B------:R0:W-:Y:S03]  /*7850*/  STL [R1+0x77c], R10 ;  /* 0x00077c0a01007387 */ /* 0x0001e60000100800 */
[----:B------:R-:W-:-:S02]  /*7860*/  IMAD R4, R8, R14, R11 ;  /* 0x0000000e08047224 */ /* 0x000fc400078e020b */
[----:B------:R-:W-:Y:S02]  /*7870*/  IMAD.MOV R3, RZ, RZ, -R3 ;  /* 0x000000ffff037224 */ /* 0x000fe400078e0a03 */
[--C-:B------:R-:W-:Y:S01]  /*7880*/  @!P5 IMAD.IADD R2, R2, 0x1, -R8.reuse ;  /* 0x000000010202d824 */ /* 0x100fe200078e0a08 */
[C---:B------:R-:W-:Y:S01]  /*7890*/  ISETP.GT.U32.AND P5, PT, R8.reuse, R4, PT ;  /* 0x000000040800720c */ /* 0x040fe20003fa4070 */
[----:B------:R-:W-:Y:S02]  /*78a0*/  IMAD R3, R8, R3, R13 ;  /* 0x0000000308037224 */ /* 0x000fe400078e020d */
[C---:B0-----:R-:W-:Y:S02]  /*78b0*/  VIADD R10, R0.reuse, 0x86 ;  /* 0x00000086000a7836 */ /* 0x041fe40000000000 */
[----:B------:R-:W-:Y:S02]  /*78c0*/  VIADD R7, R0, 0x85 ;  /* 0x0000008500077836 */ /* 0x000fe40000000000 */
[--C-:B------:R-:W-:Y:S01]  /*78d0*/  @!P6 IMAD.IADD R16, R16, 0x1, -R8.reuse ;  /* 0x000000011010e824 */ /* 0x100fe200078e0a08 */
[----:B------:R-:W-:Y:S01]  /*78e0*/  IABS R13, R10 ;  /* 0x0000000a000d7213 */ /* 0x000fe20000000000 */
[----:B------:R-:W-:Y:S01]  /*78f0*/  VIADD R11, R0, 0x87 ;  /* 0x00000087000b7836 */ /* 0x000fe20000000000 */
[----:B------:R-:W-:Y:S01]  /*7900*/  ISETP.GT.U32.AND P6, PT, R8, R3, PT ;  /* 0x000000030800720c */ /* 0x000fe20003fc4070 */
[----:B------:R-:W-:Y:S01]  /*7910*/  @!P2 IMAD.MOV R21, RZ, RZ, -R21 ;  /* 0x000000ffff15a224 */ /* 0x000fe200078e0a15 */
[----:B------:R-:W-:Y:S01]  /*7920*/  IABS R5, R7 ;  /* 0x0000000700057213 */ /* 0x000fe20000000000 */
[----:B------:R-:W-:Y:S01]  /*7930*/  IMAD.MOV.U32 R6, RZ, RZ, R13 ;  /* 0x000000ffff067224 */ /* 0x000fe200078e000d */
[----:B------:R-:W-:Y:S01]  /*7940*/  IABS R13, R11 ;  /* 0x0000000b000d7213 */ /* 0x000fe20000000000 */
[----:B------:R-:W-:Y:S01]  /*7950*/  @!P5 IMAD.IADD R4, R4, 0x1, -R8 ;  /* 0x000000010404d824 */ /* 0x000fe200078e0a08 */
[----:B------:R-:W-:Y:S01]  /*7960*/  STL [R1+0x768], R21 ;  /* 0x0007681501007387 */ /* 0x000fe20000100800 */
[----:B------:R-:W-:-:S03]  /*7970*/  IMAD.HI.U32 R14, R9, R6, RZ ;  /* 0x00000006090e7227 */ /* 0x000fc600078e00ff */
[----:B------:R-:W-:Y:S01]  /*7980*/  ISETP.GT.U32.AND P2, PT, R8, R4, PT ;  /* 0x000000040800720c */ /* 0x000fe20003f44070 */
[----:B------:R-:W-:Y:S02]  /*7990*/  IMAD.MOV R14, RZ, RZ, -R14 ;  /* 0x000000ffff0e7224 */ /* 0x000fe400078e0a0e */
[----:B------:R-:W-:-:S04]  /*79a0*/  IMAD.HI.U32 R18, R9, R5, RZ ;  /* 0x0000000509127227 */ /* 0x000fc800078e00ff */
[----:B------:R-:W-:-:S04]  /*79b0*/  IMAD.HI.U32 R17, R9, R13, RZ ;  /* 0x0000000d09117227 */ /* 0x000fc800078e00ff */
[----:B------:R-:W-:Y:S02]  /*79c0*/  IMAD R6, R8, R14, R6 ;  /* 0x0000000e08067224 */ /* 0x000fe400078e0206 */
[----:B------:R-:W-:Y:S02]  /*79d0*/  IMAD.MOV R18, RZ, RZ, -R18 ;  /* 0x000000ffff127224 */ /* 0x000fe400078e0a12 */
[----:B------:R-:W-:Y:S01]  /*79e0*/  @!P6 IMAD.IADD R3, R3, 0x1, -R8 ;  /* 0x000000010303e824 */ /* 0x000fe200078e0a08 */
[----:B------:R-:W-:Y:S01]  /*79f0*/  ISETP.GE.AND P6, PT, R12, RZ, PT ;  /* 0x000000ff0c00720c */ /* 0x000fe20003fc6270 */
[----:B------:R-:W-:Y:S02]  /*7a00*/  IMAD.MOV R17, RZ, RZ, -R17 ;  /* 0x000000ffff117224 */ /* 0x000fe400078e0a11 */
[----:B------:R-:W-:Y:S01]  /*7a10*/  @!P4 IMAD.MOV R2, RZ, RZ, -R2 ;  /* 0x000000ffff02c224 */ /* 0x000fe200078e0a02 */
[C---:B------:R-:W-:Y:S01]  /*7a20*/  ISETP.GT.U32.AND P4, PT, R8.reuse, R6, PT ;  /* 0x000000060800720c */ /* 0x040fe20003f84070 */
[C---:B------:R-:W-:Y:S01]  /*7a30*/  IMAD R5, R8.reuse, R18, R5 ;  /* 0x0000001208057224 */ /* 0x040fe200078e0205 */
[----:B------:R-:W-:Y:S01]  /*7a40*/  ISETP.GT.U32.AND P5, PT, R8, R3, PT ;  /* 0x000000030800720c */ /* 0x000fe20003fa4070 */
[----:B------:R-:W-:-:S02]  /*7a50*/  IMAD.MOV.U32 R19, RZ, RZ, R16 ;  /* 0x000000ffff137224 */ /* 0x000fc400078e0010 */
[C---:B------:R-:W-:Y:S02]  /*7a60*/  IMAD R13, R8.reuse, R17, R13 ;  /* 0x00000011080d7224 */ /* 0x040fe400078e020d */
[----:B------:R-:W-:Y:S01]  /*7a70*/  @!P1 IMAD.MOV R19, RZ, RZ, -R19 ;  /* 0x000000ffff139224 */ /* 0x000fe200078e0a13 */
[----:B------:R-:W-:Y:S01]  /*7a80*/  ISETP.GT.U32.AND P1, PT, R8, R5, PT ;  /* 0x000000050800720c */ /* 0x000fe20003f24070 */
[--C-:B------:R-:W-:Y:S01]  /*7a90*/  @!P2 IMAD.IADD R4, R4, 0x1, -R8.reuse ;  /* 0x000000010404a824 */ /* 0x100fe200078e0a08 */
[----:B------:R-:W-:Y:S01]  /*7aa0*/  ISETP.GT.U32.AND P2, PT, R8, R13, PT ;  /* 0x0000000d0800720c */ /* 0x000fe20003f44070 */
[----:B------:R-:W-:Y:S01]  /*7ab0*/  @!P0 IMAD.MOV R15, RZ, RZ, -R15 ;  /* 0x000000ffff0f8224 */ /* 0x000fe200078e0a0f */
[----:B------:R-:W-:Y:S01]  /*7ac0*/  ISETP.GE.AND P0, PT, R7, RZ, PT ;  /* 0x000000ff0700720c */ /* 0x000fe20003f06270 */
[----:B------:R-:W-:Y:S01]  /*7ad0*/  @!P4 IMAD.IADD R6, R6, 0x1, -R8 ;  /* 0x000000010606c824 */ /* 0x000fe200078e0a08 */
[----:B------:R-:W-:Y:S01]  /*7ae0*/  STL [R1+0x244], R19 ;  /* 0x0002441301007387 */ /* 0x000fe20000100800 */
[----:B------:R-:W-:-:S02]  /*7af0*/  VIADD R12, R0, 0x88 ;  /* 0x00000088000c7836 */ /* 0x000fc40000000000 */
[--C-:B------:R-:W-:Y:S01]  /*7b00*/  @!P5 IMAD.IADD R3, R3, 0x1, -R8.reuse ;  /* 0x000000010303d824 */ /* 0x100fe200078e0a08 */
[----:B------:R0:W-:Y:S01]  /*7b10*/  STL [R1+0x248], R15 ;  /* 0x0002480f01007387 */ /* 0x0001e20000100800 */
[----:B------:R-:W-:Y:S01]  /*7b20*/  VIADD R7, R0, 0x89 ;  /* 0x0000008900077836 */ /* 0x000fe20000000000 */
[----:B------:R-:W-:Y:S01]  /*7b30*/  ISETP.GT.U32.AND P4, PT, R8, R6, PT ;  /* 0x000000060800720c */ /* 0x000fe20003f84070 */
[--C-:B------:R-:W-:Y:S01]  /*7b40*/  @!P1 IMAD.IADD R5, R5, 0x1, -R8.reuse ;  /* 0x0000000105059824 */ /* 0x100fe200078e0a08 */
[----:B------:R-:W-:Y:S01]  /*7b50*/  IABS R14, R12 ;  /* 0x0000000c000e7213 */ /* 0x000fe20000000000 */
[----:B------:R-:W-:Y:S01]  /*7b60*/  @!P2 IMAD.IADD R13, R13, 0x1, -R8 ;  /* 0x000000010d0da824 */ /* 0x000fe200078e0a08 */
[----:B------:R1:W-:Y:S01]  /*7b70*/  STL [R1+0x764], R2 ;  /* 0x0007640201007387 */ /* 0x0003e20000100800 */
[----:B------:R-:W-:Y:S02]  /*7b80*/  ISETP.GE.AND P5, PT, R10, RZ, PT ;  /* 0x000000ff0a00720c */ /* 0x000fe40003fa6270 */
[----:B------:R-:W-:Y:S01]  /*7b90*/  ISETP.GE.AND P1, PT, R11, RZ, PT ;  /* 0x000000ff0b00720c */ /* 0x000fe20003f26270 */
[----:B0-----:R-:W-:Y:S01]  /*7ba0*/  IMAD.MOV.U32 R15, RZ, RZ, R3 ;  /* 0x000000ffff0f7224 */ /* 0x001fe200078e0003 */
[----:B------:R-:W-:Y:S01]  /*7bb0*/  IABS R3, R7 ;  /* 0x0000000700037213 */ /* 0x000fe20000000000 */
[----:B------:R-:W-:Y:S01]  /*7bc0*/  VIADD R11, R0, 0x8a ;  /* 0x0000008a000b7836 */ /* 0x000fe20000000000 */
[C---:B------:R-:W-:Y:S01]  /*7bd0*/  ISETP.GT.U32.AND P2, PT, R8.reuse, R13, PT ;  /* 0x0000000d0800720c */ /* 0x040fe20003f44070 */
[----:B------:R-:W-:Y:S01]  /*7be0*/  @!P3 IMAD.MOV R15, RZ, RZ, -R15 ;  /* 0x000000ffff0fb224 */ /* 0x000fe200078e0a0f */
[----:B------:R-:W-:Y:S01]  /*7bf0*/  ISETP.GT.U32.AND P3, PT, R8, R5, PT ;  /* 0x000000050800720c */ /* 0x000fe20003f64070 */
[----:B-1----:R-:W-:-:S03]  /*7c00*/  IMAD.HI.U32 R2, R9, R14, RZ ;  /* 0x0000000e09027227 */ /* 0x002fc600078e00ff */
[----:B------:R0:W-:Y:S01]  /*7c10*/  STL [R1+0x758], R15 ;  /* 0x0007580f01007387 */ /* 0x0001e20000100800 */
[----:B------:R-:W-:-:S04]  /*7c20*/  IMAD.HI.U32 R10, R9, R3, RZ ;  /* 0x00000003090a7227 */ /* 0x000fc800078e00ff */
[----:B------:R-:W-:Y:S02]  /*7c30*/  IMAD.MOV R2, RZ, RZ, -R2 ;  /* 0x000000ffff027224 */ /* 0x000fe400078e0a02 */
[----:B------:R-:W-:Y:S02]  /*7c40*/  IMAD.MOV R10, RZ, RZ, -R10 ;  /* 0x000000ffff0a7224 */ /* 0x000fe400078e0a0a */
[----:B------:R-:W-:Y:S01]  /*7c50*/  @!P4 IMAD.IADD R6, R6, 0x1, -R8 ;  /* 0x000000010606c824 */ /* 0x000fe200078e0a08 */
[----:B------:R-:W-:Y:S01]  /*7c60*/  ISETP.GE.AND P4, PT, R7, RZ, PT ;  /* 0x000000ff0700720c */ /* 0x000fe20003f86270 */
[C---:B------:R-:W-:Y:S02]  /*7c70*/  IMAD R2, R8.reuse, R2, R14 ;  /* 0x0000000208027224 */ /* 0x040fe400078e020e */
[C---:B------:R-:W-:Y:S02]  /*7c80*/  IMAD R7, R8.reuse, R10, R3 ;  /* 0x0000000a08077224 */ /* 0x040fe400078e0203 */
[--C-:B------:R-:W-:Y:S01]  /*7c90*/  @!P3 IMAD.IADD R5, R5, 0x1, -R8.reuse ;  /* 0x000000010505b824 */ /* 0x100fe200078e0a08 */
[C---:B------:R-:W-:Y:S01]  /*7ca0*/  ISETP.GT.U32.AND P3, PT, R8.reuse, R2, PT ;  /* 0x000000020800720c */ /* 0x040fe20003f64070 */
[----:B------:R-:W-:Y:S01]  /*7cb0*/  @!P2 IMAD.IADD R13, R13, 0x1, -R8 ;  /* 0x000000010d0da824 */ /* 0x000fe200078e0a08 */
[----:B------:R-:W-:Y:S01]  /*7cc0*/  ISETP.GT.U32.AND P2, PT, R8, R7, PT ;  /* 0x000000070800720c */ /* 0x000fe20003f44070 */
[----:B0-----:R-:W-:Y:S01]  /*7cd0*/  IMAD.MOV.U32 R15, RZ, RZ, R4 ;  /* 0x000000ffff0f7224 */ /* 0x001fe200078e0004 */
[----:B------:R-:W-:Y:S01]  /*7ce0*/  IABS R4, R11 ;  /* 0x0000000b00047213 */ /* 0x000fe20000000000 */
[----:B------:R-:W-:-:S02]  /*7cf0*/  VIADD R3, R0, 0x8b ;  /* 0x0000008b00037836 */ /* 0x000fc40000000000 */
[----:B------:R-:W-:Y:S01]  /*7d00*/  @!P6 IMAD.MOV R15, RZ, RZ, -R15 ;  /* 0x000000ffff0fe224 */ /* 0x000fe200078e0a0f */
[----:B------:R-:W-:Y:S01]  /*7d10*/  ISETP.GE.AND P6, PT, R12, RZ, PT ;  /* 0x000000ff0c00720c */ /* 0x000fe20003fc6270 */
[----:B------:R-:W-:Y:S01]  /*7d20*/  VIADD R10, R0, 0x8c ;  /* 0x0000008c000a7836 */ /* 0x000fe20000000000 */
[----:B------:R-:W-:Y:S01]  /*7d30*/  IABS R14, R3 ;  /* 0x00000003000e7213 */ /* 0x000fe20000000000 */
[----:B------:R-:W-:Y:S01]  /*7d40*/  IMAD.MOV.U32 R16, RZ, RZ, R5 ;  /* 0x000000ffff107224 */ /* 0x000fe200078e0005 */
[----:B------:R0:W-:Y:S01]  /*7d50*/  STL [R1+0x754], R15 ;  /* 0x0007540f01007387 */ /* 0x0001e20000100800 */
[--C-:B------:R-:W-:Y:S01]  /*7d60*/  @!P3 IMAD.IADD R2, R2, 0x1, -R8.reuse ;  /* 0x000000010202b824 */ /* 0x100fe200078e0a08 */
[----:B------:R-:W-:Y:S01]  /*7d70*/  IABS R12, R10 ;  /* 0x0000000a000c7213 */ /* 0x000fe20000000000 */
[----:B------:R-:W-:Y:S01]  /*7d80*/  @!P2 IMAD.IADD R7, R7, 0x1, -R8 ;  /* 0x000000010707a824 */ /* 0x000fe200078e0a08 */
[----:B------:R-:W-:Y:S01]  /*7d90*/  ISETP.GE.AND P3, PT, R11, RZ, PT ;  /* 0x000000ff0b00720c */ /* 0x000fe20003f66270 */
[----:B------:R-:W-:-:S02]  /*7da0*/  IMAD.MOV.U32 R5, RZ, RZ, R14 ;  /* 0x000000ffff057224 */ /* 0x000fc400078e000e */
[----:B------:R-:W-:Y:S01]  /*7db0*/  @!P0 IMAD.MOV R16, RZ, RZ, -R16 ;  /* 0x000000ffff108224 */ /* 0x000fe200078e0a10 */
[C---:B------:R-:W-:Y:S01]  /*7dc0*/  ISETP.GT.U32.AND P0, PT, R8.reuse, R2, PT ;  /* 0x000000020800720c */ /* 0x040fe20003f04070 */
[----:B------:R-:W-:Y:S01]  /*7dd0*/  IMAD.MOV.U32 R11, RZ, RZ, R12 ;  /* 0x000000ffff0b7224 */ /* 0x000fe200078e000c */
[----:B------:R-:W-:Y:S01]  /*7de0*/  ISETP.GT.U32.AND P2, PT, R8, R7, PT ;  /* 0x000000070800720c */ /* 0x000fe20003f44070 */
[C---:B0-----:R-:W-:Y:S01]  /*7df0*/  IMAD.HI.U32 R15, R9.reuse, R4, RZ ;  /* 0x00000004090f7227 */ /* 0x041fe200078e00ff */
[----:B------:R-:W-:Y:S03]  /*7e00*/  STL [R1+0x74c], R16 ;  /* 0x00074c1001007387 */ /* 0x000fe60000100800 */
[----:B------:R-:W-:Y:S02]  /*7e10*/  IMAD.MOV R15, RZ, RZ, -R15 ;  /* 0x000000ffff0f7224 */ /* 0x000fe400078e0a0f */
[----:B------:R-:W-:-:S04]  /*7e20*/  IMAD.HI.U32 R12, R9, R5, RZ ;  /* 0x00000005090c7227 */ /* 0x000fc800078e00ff */
[C---:B------:R-:W-:Y:S02]  /*7e30*/  IMAD R4, R8.reuse, R15, R4 ;  /* 0x0000000f08047224 */ /* 0x040fe400078e0204 */
[----:B------:R-:W-:Y:S02]  /*7e40*/  IMAD.MOV.U32 R14, RZ, RZ, R6 ;  /* 0x000000ffff0e7224 */ /* 0x000fe400078e0006 */
[----:B------:R-:W-:Y:S02]  /*7e50*/  IMAD.MOV R12, RZ, RZ, -R12 ;  /* 0x000000ffff0c7224 */ /* 0x000fe400078e0a0c */
[----:B------:R-:W-:Y:S01]  /*7e60*/  @!P5 IMAD.MOV R14, RZ, RZ, -R14 ;  /* 0x000000ffff0ed224 */ /* 0x000fe200078e0a0e */
[C---:B------:R-:W-:Y:S01]  /*7e70*/  ISETP.GT.U32.AND P5, PT, R8.reuse, R4, PT ;  /* 0x000000040800720c */ /* 0x040fe20003fa4070 */
[----:B------:R-:W-:Y:S01]  /*7e80*/  @!P1 IMAD.MOV R13, RZ, RZ, -R13 ;  /* 0x000000ffff0d9224 */ /* 0x000fe200078e0a0d */
[----:B------:R-:W-:Y:S01]  /*7e90*/  ISETP.GE.AND P1, PT, R3, RZ, PT ;  /* 0x000000ff0300720c */ /* 0x000fe20003f26270 */
[----:B------:R-:W-:Y:S01]  /*7ea0*/  IMAD.HI.U32 R6, R9, R11, RZ ;  /* 0x0000000b09067227 */ /* 0x000fe200078e00ff */
[----:B------:R-:W-:Y:S03]  /*7eb0*/  STL [R1+0x734], R14 ;  /* 0x0007340e01007387 */ /* 0x000fe60000100800 */
[----:B------:R-:W-:Y:S01]  /*7ec0*/  IMAD R3, R8, R12, R5 ;  /* 0x0000000c08037224 */ /* 0x000fe200078e0205 */
[----:B------:R0:W-:Y:S01]  /*7ed0*/  STL [R1+0x730], R13 ;  /* 0x0007300d01007387 */ /* 0x0001e20000100800 */
[----:B------:R-:W-:-:S02]  /*7ee0*/  IMAD.MOV R6, RZ, RZ, -R6 ;  /* 0x000000ffff067224 */ /* 0x000fc400078e0a06 */
[--C-:B------:R-:W-:Y:S01]  /*7ef0*/  @!P0 IMAD.IADD R2, R2, 0x1, -R8.reuse ;  /* 0x0000000102028824 */ /* 0x100fe200078e0a08 */
[----:B------:R-:W-:Y:S01]  /*7f00*/  ISETP.GE.AND P0, PT, R10, RZ, PT ;  /* 0x000000ff0a00720c */ /* 0x000fe20003f06270 */
[----:B------:R-:W-:Y:S01]  /*7f10*/  @!P2 IMAD.IADD R7, R7, 0x1, -R8 ;  /* 0x000000010707a824 */ /* 0x000fe200078e0a08 */
[C---:B------:R-:W-:Y:S01]  /*7f20*/  ISETP.GT.U32.AND P2, PT, R8.reuse, R3, PT ;  /* 0x000000030800720c */ /* 0x040fe20003f44070 */
[----:B------:R-:W-:Y:S02]  /*7f30*/  IMAD R11, R8, R6, R11 ;  /* 0x00000006080b7224 */ /* 0x000fe400078e020b */
[----:B------:R-:W-:Y:S02]  /*7f40*/  IMAD.MOV.U32 R15, RZ, RZ, R2 ;  /* 0x000000ffff0f7224 */ /* 0x000fe400078e0002 */
[--C-:B------:R-:W-:Y:S02]  /*7f50*/  @!P5 IMAD.IADD R4, R4, 0x1, -R8.reuse ;  /* 0x000000010404d824 */ /* 0x100fe400078e0a08 */
[----:B------:R-:W-:Y:S01]  /*7f60*/  @!P6 IMAD.MOV R15, RZ, RZ, -R15 ;  /* 0x000000ffff0fe224 */ /* 0x000fe200078e0a0f */
[----:B------:R-:W-:Y:S01]  /*7f70*/  ISETP.GT.U32.AND P6, PT, R8, R11, PT ;  /* 0x0000000b0800720c */ /* 0x000fe20003fc4070 */
[----:B------:R-:W-:Y:S01]  /*7f80*/  VIADD R6, R0, 0x8e ;  /* 0x0000008e00067836 */ /* 0x000fe20000000000 */
[----:B------:R-:W-:Y:S01]  /*7f90*/  ISETP.GT.U32.AND P5, PT, R8, R4, PT ;  /* 0x000000040800720c */ /* 0x000fe20003fa4070 */
[C---:B0-----:R-:W-:Y:S01]  /*7fa0*/  VIADD R13, R0.reuse, 0x8d ;  /* 0x0000008d000d7836 */ /* 0x041fe20000000000 */
[----:B------:R0:W-:Y:S01]  /*7fb0*/  STL [R1+0x24c], R15 ;  /* 0x00024c0f01007387 */ /* 0x0001e20000100800 */
[----:B------:R-:W-:Y:S01]  /*7fc0*/  @!P2 IMAD.IADD R3, R3, 0x1, -R8 ;  /* 0x000000010303a824 */ /* 0x000fe200078e0a08 */
[----:B------:R-:W-:Y:S01]  /*7fd0*/  IABS R12, R6 ;  /* 0x00000006000c7213 */ /* 0x000fe20000000000 */
[----:B------:R-:W-:Y:S01]  /*7fe0*/  IMAD.MOV.U32 R14, RZ, RZ, R7 ;  /* 0x000000ffff0e7224 */ /* 0x000fe200078e0007 */
[----:B------:R-:W-:Y:S01]  /*7ff0*/  IABS R10, R13 ;  /* 0x0000000d000a7213 */ /* 0x000fe20000000000 */
[----:B------:R-:W-:Y:S01]  /*8000*/  VIADD R5, R0, 0x8f ;  /* 0x0000008f00057836 */ /* 0x000fe20000000000 */
[----:B------:R-:W-:Y:S01]  /*8010*/  ISETP.GT.U32.AND P2, PT, R8, R3, PT ;  /* 0x000000030800720c */ /* 0x000fe20003f44070 */
[----:B------:R-:W-:Y:S01]  /*8020*/  @!P4 IMAD.MOV R14, RZ, RZ, -R14 ;  /* 0x000000ffff0ec224 */ /* 0x000fe200078e0a0e */
[----:B------:R-:W-:Y:S01]  /*8030*/  ISETP.GE.AND P4, PT, R13, RZ, PT ;  /* 0x000000ff0d00720c */ /* 0x000fe20003f86270 */
[----:B------:R-:W-:Y:S01]  /*8040*/  @!P6 IMAD.IADD R11, R11, 0x1, -R8 ;  /* 0x000000010b0be824 */ /* 0x000fe200078e0a08 */
[----:B------:R-:W-:Y:S01]  /*8050*/  IABS R2, R5 ;  /* 0x0000000500027213 */ /* 0x000fe20000000000 */
[----:B------:R-:W-:Y:S01]  /*8060*/  IMAD.MOV.U32 R13, RZ, RZ, R12 ;  /* 0x000000ffff0d7224 */ /* 0x000fe200078e000c */
[----:B------:R1:W-:Y:S01]  /*8070*/  STL [R1+0x250], R14 ;  /* 0x0002500e01007387 */ /* 0x0003e20000100800 */
[----:B------:R-:W-:Y:S01]  /*8080*/  @!P5 IMAD.IADD R4, R4, 0x1, -R8 ;  /* 0x000000010404d824 */ /* 0x000fe200078e0a08 */
[----:B------:R-:W-:Y:S01]  /*8090*/  ISETP.GT.U32.AND P6, PT, R8, R11, PT ;  /* 0x0000000b0800720c */ /* 0x000fe20003fc4070 */
[----:B------:R-:W-:Y:S01]  /*80a0*/  IMAD.HI.U32 R7, R9, R10, RZ ;  /* 0x0000000a09077227 */ /* 0x000fe200078e00ff */
[----:B------:R-:W-:-:S03]  /*80b0*/  ISETP.GE.AND P5, PT, R6, RZ, PT ;  /* 0x000000ff0600720c */ /* 0x000fc60003fa6270 */
[----:B------:R-:W-:-:S04]  /*80c0*/  IMAD.HI.U32 R6, R9, R13, RZ ;  /* 0x0000000d09067227 */ /* 0x000fc800078e00ff */
[----:B------:R-:W-:Y:S02]  /*80d0*/  IMAD.MOV.U32 R12, RZ, RZ, R2 ;  /* 0x000000ffff0c7224 */ /* 0x000fe400078e0002 */
[----:B------:R-:W-:Y:S02]  /*80e0*/  IMAD.MOV R7, RZ, RZ, -R7 ;  /* 0x000000ffff077224 */ /* 0x000fe400078e0a07 */
[----:B------:R-:W-:Y:S02]  /*80f0*/  IMAD.MOV R6, RZ, RZ, -R6 ;  /* 0x000000ffff067224 */ /* 0x000fe400078e0a06 */
[----:B------:R-:W-:Y:S02]  /*8100*/  @!P2 IMAD.IADD R3, R3, 0x1, -R8 ;  /* 0x000000010303a824 */ /* 0x000fe400078e0a08 */
[----:B0-----:R-:W-:Y:S02]  /*8110*/  IMAD.MOV.U32 R15, RZ, RZ, R4 ;  /* 0x000000ffff0f7224 */ /* 0x001fe400078e0004 */
[----:B-1----:R-:W-:-:S04]  /*8120*/  IMAD.HI.U32 R14, R9, R12, RZ ;  /* 0x0000000c090e7227 */ /* 0x002fc800078e00ff */
[C---:B------:R-:W-:Y:S02]  /*8130*/  IMAD R2, R8.reuse, R7, R10 ;  /* 0x0000000708027224 */ /* 0x040fe400078e020a */
[C---:B------:R-:W-:Y:S02]  /*8140*/  IMAD R4, R8.reuse, R6, R13 ;  /* 0x0000000608047224 */ /* 0x040fe400078e020d */
[----:B------:R-:W-:Y:S01]  /*8150*/  IMAD.MOV.U32 R7, RZ, RZ, R3 ;  /* 0x000000ffff077224 */ /* 0x000fe200078e0003 */
[C---:B------:R-:W-:Y:S01]  /*8160*/  ISETP.GT.U32.AND P2, PT, R8.reuse, R2, PT ;  /* 0x000000020800720c */ /* 0x040fe20003f44070 */
[----:B------:R-:W-:Y:S01]  /*8170*/  @!P3 IMAD.MOV R15, RZ, RZ, -R15 ;  /* 0x000000ffff0fb224 */ /* 0x000fe200078e0a0f */
[----:B------:R-:W-:Y:S01]  /*8180*/  ISETP.GE.AND P3, PT, R5, RZ, PT ;  /* 0x000000ff0500720c */ /* 0x000fe20003f66270 */
[----:B------:R-:W-:Y:S02]  /*8190*/  IMAD.MOV R14, RZ, RZ, -R14 ;  /* 0x000000ffff0e7224 */ /* 0x000fe400078e0a0e */
[----:B------:R-:W-:Y:S01]  /*81a0*/  @!P6 IMAD.IADD R11, R11, 0x1, -R8 ;  /* 0x000000010b0be824 */ /* 0x000fe200078e0a08 */
[----:B------:R0:W-:Y:S01]  /*81b0*/  STL [R1+0x724], R15 ;  /* 0x0007240f01007387 */ /* 0x0001e20000100800 */
[----:B------:R-:W-:Y:S01]  /*81c0*/  @!P1 IMAD.MOV R7, RZ, RZ, -R7 ;  /* 0x000000ffff079224 */ /* 0x000fe200078e0a07 */
[C---:B------:R-:W-:Y:S01]  /*81d0*/  ISETP.GT.U32.AND P1, PT, R8.reuse, R4, PT ;  /* 0x000000040800720c */ /* 0x040fe20003f24070 */
[----:B------:R-:W-:Y:S01]  /*81e0*/  IMAD R10, R8, R14, R12 ;  /* 0x0000000e080a7224 */ /* 0x000fe200078e020c */
[----:B------:R-:W-:Y:S01]  /*81f0*/  ISETP.GE.AND P6, PT, R60, RZ, PT ;  /* 0x000000ff3c00720c */ /* 0x000fe20003fc6270 */
[----:B------:R-:W-:Y:S01]  /*8200*/  VIADD R13, R0, 0x91 ;  /* 0x00000091000d7836 */ /* 0x000fe20000000000 */
[----:B------:R-:W-:Y:S01]  /*8210*/  IABS R60, R60 ;  /* 0x0000003c003c7213 */ /* 0x000fe20000000000 */
[----:B------:R-:W-:Y:S01]  /*8220*/  @!P2 IMAD.IADD R2, R2, 0x1, -R8 ;  /* 0x000000010202a824 */ /* 0x000fe200078e0a08 */
[----:B------:R1:W-:Y:S01]  /*8230*/  STL [R1+0x710], R7 ;  /* 0x0007100701007387 */ /* 0x0003e20000100800 */
[----:B------:R-:W-:Y:S01]  /*8240*/  VIADD R3, R0, 0x93 ;  /* 0x0000009300037836 */ /* 0x000fe20000000000 */
[----:B------:R-:W-:Y:S01]  /*8250*/  IABS R62, R13 ;  /* 0x0000000d003e7213 */ /* 0x000fe20000000000 */
[----:B0-----:R-:W-:Y:S01]  /*8260*/  IMAD.MOV.U32 R15, RZ, RZ, R11 ;  /* 0x000000ffff0f7224 */ /* 0x001fe200078e000b */
[----:B------:R-:W-:Y:S01]  /*8270*/  ISETP.GT.U32.AND P2, PT, R8, R2, PT ;  /* 0x000000020800720c */ /* 0x000fe20003f44070 */
[----:B------:R-:W-:Y:S01]  /*8280*/  IMAD.HI.U32 R14, R9, R60, RZ ;  /* 0x0000003c090e7227 */ /* 0x000fe200078e00ff */
[----:B------:R-:W-:-:S03]  /*8290*/  IABS R5, R3 ;  /* 0x0000000300057213 */ /* 0x000fc60000000000 */
[----:B------:R-:W-:Y:S01]  /*82a0*/  @!P0 IMAD.MOV R15, RZ, RZ, -R15 ;  /* 0x000000ffff0f8224 */ /* 0x000fe200078e0a0f */
[----:B------:R-:W-:Y:S01]  /*82b0*/  ISETP.GT.U32.AND P0, PT, R8, R10, PT ;  /* 0x0000000a0800720c */ /* 0x000fe20003f04070 */
[----:B------:R-:W-:Y:S02]  /*82c0*/  @!P1 IMAD.IADD R4, R4, 0x1, -R8 ;  /* 0x0000000104049824 */ /* 0x000fe400078e0a08 */
[----:B------:R-:W-:Y:S01]  /*82d0*/  IMAD.MOV R14, RZ, RZ, -R14 ;  /* 0x000000ffff0e7224 */ /* 0x000fe200078e0a0e */
[----:B------:R0:W-:Y:S01]  /*82e0*/  STL [R1+0x708], R15 ;  /* 0x0007080f01007387 */ /* 0x0001e20000100800 */
[----:B------:R-:W-:Y:S01]  /*82f0*/  IMAD.HI.U32 R12, R9, R62, RZ ;  /* 0x0000003e090c7227 */ /* 0x000fe200078e00ff */
[----:B------:R-:W-:-:S03]  /*8300*/  ISETP.GT.U32.AND P1, PT, R8, R4, PT ;  /* 0x000000040800720c */ /* 0x000fc60003f24070 */
[----:B------:R-:W-:Y:S02]  /*8310*/  IMAD R60, R8, R14, R60 ;  /* 0x0000000e083c7224 */ /* 0x000fe400078e023c */
[----:B------:R-:W-:Y:S02]  /*8320*/  IMAD.MOV R12, RZ, RZ, -R12 ;  /* 0x000000ffff0c7224 */ /* 0x000fe400078e0a0c */
[----:B------:R-:W-:Y:S02]  /*8330*/  @!P0 IMAD.IADD R10, R10, 0x1, -R8 ;  /* 0x000000010a0a8824 */ /* 0x000fe400078e0a08 */
[----:B------:R-:W-:Y:S02]  /*8340*/  VIADD R6, R0, 0x92 ;  /* 0x0000009200067836 */ /* 0x000fe40000000000 */
[C---:B------:R-:W-:Y:S01]  /*8350*/  IMAD R62, R8.reuse, R12, R62 ;  /* 0x0000000c083e7224 */ /* 0x040fe200078e023e */
[----:B------:R-:W-:Y:S01]  /*8360*/  ISETP.GT.U32.AND P0, PT, R8, R10, PT ;  /* 0x0000000a0800720c */ /* 0x000fe20003f04070 */
[----:B------:R-:W-:Y:S01]  /*8370*/  @!P1 IMAD.IADD R4, R4, 0x1, -R8 ;  /* 0x0000000104049824 */ /* 0x000fe200078e0a08 */
[----:B------:R-:W-:Y:S01]  /*8380*/  ISETP.GT.U32.AND P1, PT, R8, R60, PT ;  /* 0x0000003c0800720c */ /* 0x000fe20003f24070 */
[----:B------:R-:W-:Y:S01]  /*8390*/  IMAD.HI.U32 R12, R9, R5, RZ ;  /* 0x00000005090c7227 */ /* 0x000fe200078e00ff */
[----:B-1----:R-:W-:-:S03]  /*83a0*/  IABS R7, R6 ;  /* 0x0000000600077213 */ /* 0x002fc60000000000 */
[----:B------:R-:W-:Y:S01]  /*83b0*/  @!P2 IMAD.IADD R2, R2, 0x1, -R8 ;  /* 0x000000010202a824 */ /* 0x000fe200078e0a08 */
[----:B------:R-:W-:Y:S01]  /*83c0*/  ISETP.GE.AND P2, PT, R13, RZ, PT ;  /* 0x000000ff0d00720c */ /* 0x000fe20003f46270 */
[----:B------:R-:W-:Y:S02]  /*83d0*/  IMAD.MOV R12, RZ, RZ, -R12 ;  /* 0x000000ffff0c7224 */ /* 0x000fe400078e0a0c */
[----:B------:R-:W-:Y:S02]  /*83e0*/  IMAD.MOV.U32 R16, RZ, RZ, R2 ;  /* 0x000000ffff107224 */ /* 0x000fe400078e0002 */
[----:B------:R-:W-:Y:S02]  /*83f0*/  @!P0 IMAD.IADD R10, R10, 0x1, -R8 ;  /* 0x000000010a0a8824 */ /* 0x000fe400078e0a08 */
[----:B------:R-:W-:Y:S02]  /*8400*/  IMAD R5, R8, R12, R5 ;  /* 0x0000000c08057224 */ /* 0x000fe400078e0205 */
[----:B------:R-:W-:-:S02]  /*8410*/  IMAD.MOV.U32 R13, RZ, RZ, R10 ;  /* 0x000000ffff0d7224 */ /* 0x000fc400078e000a */
[----:B------:R-:W-:-:S04]  /*8420*/  IMAD.HI.U32 R11, R9, R7, RZ ;  /* 0x00000007090b7227 */ /* 0x000fc800078e00ff */
[----:B------:R-:W-:Y:S01]  /*8430*/  @!P4 IMAD.MOV R16, RZ, RZ, -R16 ;  /* 0x000000ffff10c224 */ /* 0x000fe200078e0a10 */
[----:B------:R-:W-:Y:S01]  /*8440*/  ISETP.GT.U32.AND P4, PT, R8, R62, PT ;  /* 0x0000003e0800720c */ /* 0x000fe20003f84070 */
[----:B------:R-:W-:Y:S02]  /*8450*/  @!P1 IMAD.IADD R60, R60, 0x1, -R8 ;  /* 0x000000013c3c9824 */ /* 0x000fe400078e0a08 */
[----:B------:R-:W-:Y:S01]  /*8460*/  @!P3 IMAD.MOV R13, RZ, RZ, -R13 ;  /* 0x000000ffff0db224 */ /* 0x000fe200078e0a0d */
[C---:B------:R-:W-:Y:S01]  /*8470*/  ISETP.GT.U32.AND P3, PT, R8.reuse, R5, PT ;  /* 0x000000050800720c */ /* 0x040fe20003f64070 */
[----:B------:R-:W-:Y:S01]  /*8480*/  IMAD.MOV R11, RZ, RZ, -R11 ;  /* 0x000000ffff0b7224 */ /* 0x000fe200078e0a0b */
[----:B------:R-:W-:Y:S01]  /*8490*/  ISETP.GT.U32.AND P1, PT, R8, R60, PT ;  /* 0x0000003c0800720c */ /* 0x000fe20003f24070 */
[----:B------:R-:W-:Y:S01]  /*84a0*/  VIADD R2, R0, 0x94 ;  /* 0x0000009400027836 */ /* 0x000fe20000000000 */
[----:B------:R-:W-:Y:S01]  /*84b0*/  STL [R1+0x700], R16 ;  /* 0x0007001001007387 */ /* 0x000fe20000100800 */
[----:B0-----:R-:W-:-:S02]  /*84c0*/  IMAD.MOV.U32 R15, RZ, RZ, R4 ;  /* 0x000000ffff0f7224 */ /* 0x001fc400078e0004 */
[----:B------:R-:W-:Y:S01]  /*84d0*/  IMAD R4, R8, R11, R7 ;  /* 0x0000000b08047224 */ /* 0x000fe200078e0207 */
[----:B------:R-:W-:Y:S01]  /*84e0*/  IABS R11, R2 ;  /* 0x00000002000b7213 */ /* 0x000fe20000000000 */
[----:B------:R-:W-:Y:S01]  /*84f0*/  @!P5 IMAD.MOV R15, RZ, RZ, -R15 ;  /* 0x000000ffff0fd224 */ /* 0x000fe200078e0a0f */
[----:B------:R-:W-:Y:S01]  /*8500*/  ISETP.GE.AND P5, PT, R6, RZ, PT ;  /* 0x000000ff0600720c */ /* 0x000fe20003fa6270 */
[----:B------:R-:W-:Y:S01]  /*8510*/  VIADD R6, R0, 0x95 ;  /* 0x0000009500067836 */ /* 0x000fe20000000000 */
[----:B------:R-:W-:Y:S01]  /*8520*/  ISETP.GT.U32.AND P0, PT, R8, R4, PT ;  /* 0x000000040800720c */ /* 0x000fe20003f04070 */
[--C-:B------:R-:W-:Y:S01]  /*8530*/  @!P4 IMAD.IADD R62, R62, 0x1, -R8.reuse ;  /* 0x000000013e3ec824 */ /* 0x100fe200078e0a08 */
[----:B------:R0:W-:Y:S01]  /*8540*/  STL [R1+0x6fc], R15 ;  /* 0x0006fc0f01007387 */ /* 0x0001e20000100800 */
[----:B------:R-:W-:Y:S01]  /*8550*/  IMAD.HI.U32 R12, R9, R11, RZ ;  /* 0x0000000b090c7227 */ /* 0x000fe200078e00ff */
[----:B------:R-:W-:Y:S02]  /*8560*/  IABS R10, R6 ;  /* 0x00000006000a7213 */ /* 0x000fe40000000000 */
[----:B------:R-:W-:Y:S01]  /*8570*/  ISETP.GT.U32.AND P4, PT, R8, R62, PT ;  /* 0x0000003e0800720c */ /* 0x000fe20003f84070 */
[----:B------:R-:W-:Y:S01]  /*8580*/  @!P3 IMAD.IADD R5, R5, 0x1, -R8 ;  /* 0x000000010505b824 */ /* 0x000fe200078e0a08 */
[----:B------:R1:W-:Y:S01]  /*8590*/  STL [R1+0x794], R13 ;  /* 0x0007940d01007387 */ /* 0x0003e20000100800 */
[----:B------:R-:W-:-:S02]  /*85a0*/  IMAD.MOV R12, RZ, RZ, -R12 ;  /* 0x000000ffff0c7224 */ /* 0x000fc400078e0a0c */
[----:B------:R-:W-:Y:S01]  /*85b0*/  @!P1 IMAD.IADD R60, R60, 0x1, -R8 ;  /* 0x000000013c3c9824 */ /* 0x000fe200078e0a08 */
[----:B------:R-:W-:Y:S01]  /*85c0*/  ISETP.GE.AND P1, PT, R3, RZ, PT ;  /* 0x000000ff0300720c */ /* 0x000fe20003f26270 */
[C---:B------:R-:W-:Y:S01]  /*85d0*/  IMAD R3, R8.reuse, R12, R11 ;  /* 0x0000000c08037224 */ /* 0x040fe200078e020b */
[----:B------:R-:W-:Y:S01]  /*85e0*/  ISETP.GT.U32.AND P3, PT, R8, R5, PT ;  /* 0x000000050800720c */ /* 0x000fe20003f64070 */
[----:B------:R-:W-:-:S04]  /*85f0*/  IMAD.HI.U32 R11, R9, R10, RZ ;  /* 0x0000000a090b7227 */ /* 0x000fc800078e00ff */
[----:B------:R-:W-:Y:S02]  /*8600*/  IMAD.MOV R11, RZ, RZ, -R11 ;  /* 0x000000ffff0b7224 */ /* 0x000fe400078e0a0b */
[----:B------:R-:W-:Y:S02]  /*8610*/  @!P0 IMAD.IADD R4, R4, 0x1, -R8 ;  /* 0x0000000104048824 */ /* 0x000fe400078e0a08 */
[----:B------:R-:W-:Y:S01]  /*8620*/  @!P6 IMAD.MOV R60, RZ, RZ, -R60 ;  /* 0x000000ffff3ce224 */ /* 0x000fe200078e0a3c */
[----:B------:R-:W-:Y:S01]  /*8630*/  ISETP.GE.AND P6, PT, R2, RZ, PT ;  /* 0x000000ff0200720c */ /* 0x000fe20003fc6270 */
[----:B------:R-:W-:Y:S01]  /*8640*/  VIADD R7, R0, 0x96 ;  /* 0x0000009600077836 */ /* 0x000fe20000000000 */
[C---:B------:R-:W-:Y:S01]  /*8650*/  ISETP.GT.U32.AND P0, PT, R8.reuse, R4, PT ;  /* 0x000000040800720c */ /* 0x040fe20003f04070 */
[----:B------:R-:W-:Y:S02]  /*8660*/  IMAD R2, R8, R11, R10 ;  /* 0x0000000b08027224 */ /* 0x000fe400078e020a */
[--C-:B------:R-:W-:Y:S01]  /*8670*/  @!P4 IMAD.IADD R62, R62, 0x1, -R8.reuse ;  /* 0x000000013e3ec824 */ /* 0x100fe200078e0a08 */
[C---:B------:R-:W-:Y:S01]  /*8680*/  ISETP.GT.U32.AND P4, PT, R8.reuse, R3, PT ;  /* 0x000000030800720c */ /* 0x040fe20003f84070 */
[----:B------:R-:W-:Y:S01]  /*8690*/  @!P3 IMAD.IADD R5, R5, 0x1, -R8 ;  /* 0x000000010505b824 */ /* 0x000fe200078e0a08 */
[----:B0-----:R-:W-:Y:S01]  /*86a0*/  IABS R15, R7 ;  /* 0x00000007000f7213 */ /* 0x001fe20000000000 */
[----:B------:R-:W-:Y:S01]  /*86b0*/  @!P2 IMAD.MOV R62, RZ, RZ, -R62 ;  /* 0x000000ffff3ea224 */ /* 0x000fe200078e0a3e */
[----:B------:R-:W-:Y:S01]  /*86c0*/  ISETP.GT.U32.AND P3, PT, R8, R2, PT ;  /* 0x000000020800720c */ /* 0x000fe20003f64070 */
[----:B-1----:R-:W-:Y:S01]  /*86d0*/  IMAD.MOV.U32 R13, RZ, RZ, R5 ;  /* 0x000000ffff0d7224 */ /* 0x002fe200078e0005 */
[----:B------:R-:W-:Y:S01]  /*86e0*/  ISETP.GE.AND P2, PT, R6, RZ, PT ;  /* 0x000000ff0600720c */ /* 0x000fe20003f46270 */
[----:B------:R-:W-:-:S04]  /*86f0*/  IMAD.HI.U32 R12, R9, R15, RZ ;  /* 0x0000000f090c7227 */ /* 0x000fc800078e00ff */
[----:B------:R-:W-:Y:S02]  /*8700*/  IMAD.MOV R12, RZ, RZ, -R12 ;  /* 0x000000ffff0c7224 */ /* 0x000fe400078e0a0c */
[----:B------:R-:W-:Y:S02]  /*8710*/  VIADD R6, R0, 0x97 ;  /* 0x0000009700067836 */ /* 0x000fe40000000000 */
[--C-:B------:R-:W-:Y:S02]  /*8720*/  @!P4 IMAD.IADD R3, R3, 0x1, -R8.reuse ;  /* 0x000000010303c824 */ /* 0x100fe400078e0a08 */
[--C-:B------:R-:W-:Y:S01]  /*8730*/  @!P0 IMAD.IADD R4, R4, 0x1, -R8.reuse ;  /* 0x0000000104048824 */ /* 0x100fe200078e0a08 */
[----:B------:R-:W-:Y:S01]  /*8740*/  ISETP.GE.AND P0, PT, R7, RZ, PT ;  /* 0x000000ff0700720c */ /* 0x000fe20003f06270 */
[----:B------:R-:W-:Y:S01]  /*8750*/  IMAD R15, R8, R12, R15 ;  /* 0x0000000c080f7224 */ /* 0x000fe200078e020f */
[----:B------:R-:W-:Y:S01]  /*8760*/  IABS R12, R6 ;  /* 0x00000006000c7213 */ /* 0x000fe20000000000 */
[----:B------:R-:W-:Y:S01]  /*8770*/  @!P3 IMAD.IADD R2, R2, 0x1, -R8 ;  /* 0x000000010202b824 */ /* 0x000fe200078e0a08 */
[----:B------:R-:W-:Y:S01]  /*8780*/  ISETP.GT.U32.AND P4, PT, R8, R3, PT ;  /* 0x000000030800720c */ /* 0x000fe20003f84070 */
[----:B------:R-:W-:-:S02]  /*8790*/  IMAD.MOV.U32 R14, RZ, RZ, R4 ;  /* 0x000000ffff0e7224 */ /* 0x000fc400078e0004 */
[----:B------:R-:W-:Y:S01]  /*87a0*/  VIADD R4, R0, 0x98 ;  /* 0x0000009800047836 */ /* 0x000fe20000000000 */
[----:B------:R-:W-:Y:S01]  /*87b0*/  ISETP.GT.U32.AND P3, PT, R8, R2, PT ;  /* 0x000000020800720c */ /* 0x000fe20003f64070 */
[----:B------:R-:W-:-:S03]  /*87c0*/  IMAD.HI.U32 R10, R9, R12, RZ ;  /* 0x0000000c090a7227 */ /* 0x000fc600078e00ff */
[----:B------:R-:W-:Y:S01]  /*87d0*/  IABS R64, R4 ;  /* 0x0000000400407213 */ /* 0x000fe20000000000 */
[----:B------:R-:W-:Y:S02]  /*87e0*/  IMAD.MOV R10, RZ, RZ, -R10 ;  /* 0x000000ffff0a7224 */ /* 0x000fe400078e0a0a */
[----:B------:R-:W-:Y:S01]  /*87f0*/  @!P5 IMAD.MOV R14, RZ, RZ, -R14 ;  /* 0x000000ffff0ed224 */ /* 0x000fe200078e0a0e */
[----:B------:R-:W-:Y:S01]  /*8800*/  ISETP.GE.AND P5, PT, R6, RZ, PT ;  /* 0x000000ff0600720c */ /* 0x000fe20003fa6270 */
[----:B------:R-:W-:-:S03]  /*8810*/  IMAD.HI.U32 R7, R9, R64, RZ ;  /* 0x0000004009077227 */ /* 0x000fc600078e00ff */
[----:B------:R-:W-:Y:S01]  /*8820*/  STL [R1+0x778], R14 ;  /* 0x0007780e01007387 */ /* 0x000fe20000100800 */
[----:B------:R-:W-:Y:S02]  /*8830*/  IMAD R12, R8, R10, R12 ;  /* 0x0000000a080c7224 */ /* 0x000fe400078e020c */
[----:B------:R-:W-:Y:S01]  /*8840*/  @!P1 IMAD.MOV R13, RZ, RZ, -R13 ;  /* 0x000000ffff0d9224 */ /* 0x000fe200078e0a0d */
[----:B------:R-:W-:Y:S01]  /*8850*/  ISETP.GE.AND P1, PT, R4, RZ, PT ;  /* 0x000000ff0400720c */ /* 0x000fe20003f26270 */
[--C-:B------:R-:W-:Y:S01]  /*8860*/  @!P4 IMAD.IADD R3, R3, 0x1, -R8.reuse ;  /* 0x000000010303c824 */ /* 0x100fe200078e0a08 */
[----:B------:R-:W-:Y:S01]  /*8870*/  ISETP.GT.U32.AND P4, PT, R8, R15, PT ;  /* 0x0000000f0800720c */ /* 0x000fe20003f84070 */
[----:B------:R-:W-:Y:S01]  /*8880*/  IMAD.MOV R7, RZ, RZ, -R7 ;  /* 0x000000ffff077224 */ /* 0x000fe200078e0a07 */
[----:B------:R0:W-:Y:S01]  /*8890*/  STL [R1+0x780], R13 ;  /* 0x0007800d01007387 */ /* 0x0001e20000100800 */
[----:B------:R-:W-:Y:S01]  /*88a0*/  @!P3 IMAD.IADD R2, R2, 0x1, -R8 ;  /* 0x000000010202b824 */ /* 0x000fe200078e0a08 */
[C---:B------:R-:W-:Y:S01]  /*88b0*/  ISETP.GT.U32.AND P3, PT, R8.reuse, R12, PT ;  /* 0x0000000c0800720c */ /* 0x040fe20003f64070 */
[----:B------:R-:W-:-:S02]  /*88c0*/  IMAD R64, R8, R7, R64 ;  /* 0x0000000708407224 */ /* 0x000fc400078e0240 */
[C---:B------:R-:W-:Y:S02]  /*88d0*/  VIADD R6, R0.reuse, 0x9a ;  /* 0x0000009a00067836 */ /* 0x040fe40000000000 */
[----:B------:R-:W-:Y:S02]  /*88e0*/  VIADD R4, R0, 0x99 ;  /* 0x0000009900047836 */ /* 0x000fe40000000000 */
[----:B------:R-:W-:Y:S01]  /*88f0*/  IMAD.MOV.U32 R11, RZ, RZ, R2 ;  /* 0x000000ffff0b7224 */ /* 0x000fe200078e0002 */
[----:B------:R-:W-:Y:S01]  /*8900*/  IABS R5, R6 ;  /* 0x0000000600057213 */ /* 0x000fe20000000000 */
[----:B0-----:R-:W-:Y:S01]  /*8910*/  IMAD.MOV.U32 R13, RZ, RZ, R3 ;  /* 0x000000ffff0d7224 */ /* 0x001fe200078e0003 */
[----:B------:R-:W-:Y:S01]  /*8920*/  IABS R66, R4 ;  /* 0x0000000400427213 */ /* 0x000fe20000000000 */
[--C-:B------:R-:W-:Y:S02]  /*8930*/  @!P4 IMAD.IADD R15, R15, 0x1, -R8.reuse ;  /* 0x000000010f0fc824 */ /* 0x100fe400078e0a08 */
[----:B------:R-:W-:Y:S01]  /*8940*/  @!P6 IMAD.MOV R13, RZ, RZ, -R13 ;  /* 0x000000ffff0de224 */ /* 0x000fe200078e0a0d */
[----:B------:R-:W-:Y:S01]  /*8950*/  ISETP.GT.U32.AND P6, PT, R8, R64, PT ;  /* 0x000000400800720c */ /* 0x000fe20003fc4070 */
[----:B------:R-:W-:Y:S01]  /*8960*/  @!P3 IMAD.IADD R12, R12, 0x1, -R8 ;  /* 0x000000010c0cb824 */ /* 0x000fe200078e0a08 */
[C---:B------:R-:W-:Y:S01]  /*8970*/  ISETP.GT.U32.AND P4, PT, R8.reuse, R15, PT ;  /* 0x0000000f0800720c */ /* 0x040fe20003f84070 */
[----:B------:R-:W-:Y:S01]  /*8980*/  IMAD.HI.U32 R10, R9, R5, RZ ;  /* 0x00000005090a7227 */ /* 0x000fe200078e00ff */
[----:B------:R-:W-:Y:S02]  /*8990*/  STL [R1+0x76c], R13 ;  /* 0x00076c0d01007387 */ /* 0x000fe40000100800 */
[----:B------:R-:W-:Y:S01]  /*89a0*/  ISETP.GT.U32.AND P3, PT, R8, R12, PT ;  /* 0x0000000c0800720c */ /* 0x000fe20003f64070 */
[----:B------:R-:W-:-:S02]  /*89b0*/  IMAD.MOV R10, RZ, RZ, -R10 ;  /* 0x000000ffff0a7224 */ /* 0x000fc400078e0a0a */
[----:B------:R-:W-:-:S04]  /*89c0*/  IMAD.HI.U32 R7, R9, R66, RZ ;  /* 0x0000004209077227 */ /* 0x000fc800078e00ff */
[----:B------:R-:W-:Y:S02]  /*89d0*/  @!P6 IMAD.IADD R64, R64, 0x1, -R8 ;  /* 0x000000014040e824 */ /* 0x000fe400078e0a08 */
[C---:B------:R-:W-:Y:S02]  /*89e0*/  IMAD R5, R8.reuse, R10, R5 ;  /* 0x0000000a08057224 */ /* 0x040fe400078e0205 */
[----:B------:R-:W-:Y:S01]  /*89f0*/  IMAD.MOV R7, RZ, RZ, -R7 ;  /* 0x000000ffff077224 */ /* 0x000fe200078e0a07 */
[----:B------:R-:W-:Y:S01]  /*8a00*/  ISETP.GT.U32.AND P6, PT, R8, R64, PT ;  /* 0x000000400800720c */ /* 0x000fe20003fc4070 */
[----:B------:R-:W-:Y:S02]  /*8a10*/  VIADD R10, R0, 0x9b ;  /* 0x0000009b000a7836 */ /* 0x000fe40000000000 */
[----:B------:R-:W-:Y:S02]  /*8a20*/  IMAD R66, R8, R7, R66 ;  /* 0x0000000708427224 */ /* 0x000fe400078e0242 */
[--C-:B------:R-:W-:Y:S01]  /*8a30*/  @!P4 IMAD.IADD R15, R15, 0x1, -R8.reuse ;  /* 0x000000010f0fc824 */ /* 0x100fe200078e0a08 */
[----:B------:R-:W-:Y:S01]  /*8a40*/  IABS R3, R10 ;  /* 0x0000000a00037213 */ /* 0x000fe20000000000 */
[----:B------:R-:W-:Y:S01]  /*8a50*/  @!P3 IMAD.IADD R12, R12, 0x1, -R8 ;  /* 0x000000010c0cb824 */ /* 0x000fe200078e0a08 */
[----:B------:R-:W-:Y:S01]  /*8a60*/  ISETP.GE.AND P4, PT, R6, RZ, PT ;  /* 0x000000ff0600720c */ /* 0x000fe20003f86270 */
[----:B------:R-:W-:Y:S01]  /*8a70*/  VIADD R6, R0, 0x9c ;  /* 0x0000009c00067836 */ /* 0x000fe20000000000 */
[----:B------:R-:W-:Y:S01]  /*8a80*/  ISETP.GT.U32.AND P3, PT, R8, R66, PT ;  /* 0x000000420800720c */ /* 0x000fe20003f64070 */
[----:B------:R-:W-:-:S03]  /*8a90*/  IMAD.HI.U32 R16, R9, R3, RZ ;  /* 0x0000000309107227 */ /* 0x000fc600078e00ff */
[----:B------:R-:W-:Y:S01]  /*8aa0*/  IABS R2, R6 ;  /* 0x0000000600027213 */ /* 0x000fe20000000000 */
[----:B------:R-:W-:Y:S01]  /*8ab0*/  @!P2 IMAD.MOV R11, RZ, RZ, -R11 ;  /* 0x000000ffff0ba224 */ /* 0x000fe200078e0a0b */
[----:B------:R-:W-:Y:S01]  /*8ac0*/  ISETP.GE.AND P2, PT, R4, RZ, PT ;  /* 0x000000ff0400720c */ /* 0x000fe20003f46270 */
[----:B------:R-:W-:Y:S02]  /*8ad0*/  IMAD.MOV R16, RZ, RZ, -R16 ;  /* 0x000000ffff107224 */ /* 0x000fe400078e0a10 */
[----:B------:R-:W-:Y:S01]  /*8ae0*/  @!P6 IMAD.IADD R64, R64, 0x1, -R8 ;  /* 0x000000014040e824 */ /* 0x000fe200078e0a08 */
[----:B------:R0:W-:Y:S01]  /*8af0*/  STL [R1+0x770], R11 ;  /* 0x0007700b01007387 */ /* 0x0001e20000100800 */
[----:B------:R-:W-:Y:S01]  /*8b00*/  ISETP.GT.U32.AND P6, PT, R8, R5, PT ;  /* 0x000000050800720c */ /* 0x000fe20003fc4070 */
[----:B------:R-:W-:-:S04]  /*8b10*/  IMAD.HI.U32 R21, R9, R2, RZ ;  /* 0x0000000209157227 */ /* 0x000fc800078e00ff */
[----:B------:R-:W-:Y:S02]  /*8b20*/  IMAD R3, R8, R16, R3 ;  /* 0x0000001008037224 */ /* 0x000fe400078e0203 */
[----:B------:R-:W-:Y:S02]  /*8b30*/  IMAD.MOV R21, RZ, RZ, -R21 ;  /* 0x000000ffff157224 */ /* 0x000fe400078e0a15 */
[C---:B0-----:R-:W-:Y:S02]  /*8b40*/  VIADD R11, R0.reuse, 0x9d ;  /* 0x0000009d000b7836 */ /* 0x041fe40000000000 */
[----:B------:R-:W-:Y:S02]  /*8b50*/  VIADD R7, R0, 0x9e ;  /* 0x0000009e00077836 */ /* 0x000fe40000000000 */
[----:B------:R-:W-:Y:S01]  /*8b60*/  @!P3 IMAD.IADD R66, R66, 0x1, -R8 ;  /* 0x000000014242b824 */ /* 0x000fe200078e0a08 */
[----:B------:R-:W-:Y:S01]  /*8b70*/  IABS R17, R11 ;  /* 0x0000000b00117213 */ /* 0x000fe20000000000 */
[C---:B------:R-:W-:Y:S01]  /*8b80*/  IMAD R2, R8.reuse, R21, R2 ;  /* 0x0000001508027224 */ /* 0x040fe200078e0202 */
[----:B------:R-:W-:Y:S01]  /*8b90*/  ISETP.GT.U32.AND P3, PT, R8, R3, PT ;  /* 0x000000030800720c */ /* 0x000fe20003f64070 */
[----:B------:R-:W-:Y:S01]  /*8ba0*/  IMAD.MOV.U32 R22, RZ, RZ, R15 ;  /* 0x000000ffff167224 */ /* 0x000fe200078e000f */
[----:B------:R-:W-:Y:S01]  /*8bb0*/  IABS R13, R7 ;  /* 0x00000007000d7213 */ /* 0x000fe20000000000 */
[----:B------:R-:W-:-:S04]  /*8bc0*/  IMAD.HI.U32 R19, R9, R17, RZ ;  /* 0x0000001109137227 */ /* 0x000fc800078e00ff */
[----:B------:R-:W-:Y:S01]  /*8bd0*/  @!P6 IMAD.IADD R5, R5, 0x1, -R8 ;  /* 0x000000010505e824 */ /* 0x000fe200078e0a08 */
[C---:B------:R-:W-:Y:S01]  /*8be0*/  ISETP.GT.U32.AND P6, PT, R8.reuse, R2, PT ;  /* 0x000000020800720c */ /* 0x040fe20003fc4070 */
[----:B------:R-:W-:Y:S01]  /*8bf0*/  @!P0 IMAD.MOV R22, RZ, RZ, -R22 ;  /* 0x000000ffff168224 */ /* 0x000fe200078e0a16 */
[----:B------:R-:W-:Y:S01]  /*8c00*/  ISETP.GT.U32.AND P0, PT, R8, R66, PT ;  /* 0x000000420800720c */ /* 0x000fe20003f04070 */
[----:B------:R-:W-:Y:S02]  /*8c10*/  IMAD.MOV R19, RZ, RZ, -R19 ;  /* 0x000000ffff137224 */ /* 0x000fe400078e0a13 */
[----:B------:R-:W-:Y:S01]  /*8c20*/  VIADD R4, R0, 0x9f ;  /* 0x0000009f00047836 */ /* 0x000fe20000000000 */
[----:B------:R-:W-:Y:S01]  /*8c30*/  STL [R1+0x75c], R22 ;  /* 0x00075c1601007387 */ /* 0x000fe20000100800 */
[----:B------:R-:W-:-:S03]  /*8c40*/  IMAD.HI.U32 R16, R9, R13, RZ ;  /* 0x0000000d09107227 */ /* 0x000fc600078e00ff */
[----:B------:R-:W-:Y:S01]  /*8c50*/  IABS R14, R4 ;  /* 0x00000004000e7213 */ /* 0x000fe20000000000 */
[C---:B------:R-:W-:Y:S02]  /*8c60*/  IMAD R17, R8.reuse, R19, R17 ;  /* 0x0000001308117224 */ /* 0x040fe400078e0211 */
[----:B------:R-:W-:Y:S02]  /*8c70*/  IMAD.MOV R16, RZ, RZ, -R16 ;  /* 0x000000ffff107224 */ /* 0x000fe400078e0a10 */
[----:B------:R-:W-:Y:S01]  /*8c80*/  @!P3 IMAD.IADD R3, R3, 0x1, -R8 ;  /* 0x000000010303b824 */ /* 0x000fe200078e0a08 */
[C---:B------:R-:W-:Y:S01]  /*8c90*/  ISETP.GT.U32.AND P3, PT, R8.reuse, R5, PT ;  /* 0x000000050800720c */ /* 0x040fe20003f64070 */
[----:B------:R-:W-:Y:S02]  /*8ca0*/  IMAD.MOV.U32 R19, RZ, RZ, R12 ;  /* 0x000000ffff137224 */ /* 0x000fe400078e000c */
[C---:B------:R-:W-:Y:S02]  /*8cb0*/  IMAD R13, R8.reuse, R16, R13 ;  /* 0x00000010080d7224 */ /* 0x040fe400078e020d */
[----:B------:R-:W-:Y:S01]  /*8cc0*/  @!P5 IMAD.MOV R19, RZ, RZ, -R19 ;  /* 0x000000ffff13d224 */ /* 0x000fe200078e0a13 */
[----:B------:R-:W-:Y:S01]  /*8cd0*/  ISETP.GT.U32.AND P5, PT, R8, R3, PT ;  /* 0x000000030800720c */ /* 0x000fe20003fa4070 */
[----:B------:R-:W-:-:S03]  /*8ce0*/  IMAD.HI.U32 R18, R9, R14, RZ ;  /* 0x0000000e09127227 */ /* 0x000fc600078e00ff */
[----:B------:R0:W-:Y:S01]  /*8cf0*/  STL [R1+0x760], R19 ;  /* 0x0007601301007387 */ /* 0x0001e20000100800 */
[----:B------:R-:W-:Y:S02]  /*8d00*/  @!P6 IMAD.IADD R2, R2, 0x1, -R8 ;  /* 0x000000010202e824 */ /* 0x000fe400078e0a08 */
[----:B------:R-:W-:Y:S01]  /*8d10*/  @!P1 IMAD.MOV R64, RZ, RZ, -R64 ;  /* 0x000000ffff409224 */ /* 0x000fe200078e0a40 */
[----:B------:R-:W-:Y:S01]  /*8d20*/  ISETP.GT.U32.AND P1, PT, R8, R17, PT ;  /* 0x000000110800720c */ /* 0x000fe20003f24070 */
[----:B------:R-:W-:Y:S01]  /*8d30*/  @!P0 IMAD.IADD R66, R66, 0x1, -R8 ;  /* 0x0000000142428824 */ /* 0x000fe200078e0a08 */
[C---:B------:R-:W-:Y:S01]  /*8d40*/  ISETP.GT.U32.AND P0, PT, R8.reuse, R13, PT ;  /* 0x0000000d0800720c */ /* 0x040fe20003f04070 */
[----:B------:R-:W-:Y:S01]  /*8d50*/  IMAD.MOV R18, RZ, RZ, -R18 ;  /* 0x000000ffff127224 */ /* 0x000fe200078e0a12 */
[----:B------:R-:W-:Y:S01]  /*8d60*/  ISETP.GT.U32.AND P6, PT, R8, R2, PT ;  /* 0x000000020800720c */ /* 0x000fe20003fc4070 */
[----:B------:R-:W-:Y:S02]  /*8d70*/  VIADD R16, R0, 0xa0 ;  /* 0x000000a000107836 */ /* 0x000fe40000000000 */
[----:B------:R-:W-:-:S02]  /*8d80*/  IMAD R14, R8, R18, R14 ;  /* 0x00000012080e7224 */ /* 0x000fc400078e020e */
[----:B------:R-:W-:Y:S01]  /*8d90*/  VIADD R15, R0, 0xa1 ;  /* 0x000000a1000f7836 */ /* 0x000fe20000000000 */
[----:B------:R-:W-:Y:S01]  /*8da0*/  IABS R18, R16 ;  /* 0x0000001000127213 */ /* 0x000fe20000000000 */
[--C-:B------:R-:W-:Y:S01]  /*8db0*/  @!P3 IMAD.IADD R5, R5, 0x1, -R8.reuse ;  /* 0x000000010505b824 */ /* 0x100fe200078e0a08 */
[----:B------:R-:W-:Y:S01]  /*8dc0*/  ISETP.GE.AND P3, PT, R10, RZ, PT ;  /* 0x000000ff0a00720c */ /* 0x000fe20003f66270 */
[--C-:B------:R-:W-:Y:S01]  /*8dd0*/  @!P5 IMAD.IADD R3, R3, 0x1, -R8.reuse ;  /* 0x000000010303d824 */ /* 0x100fe200078e0a08 */
[----:B------:R-:W-:Y:S01]  /*8de0*/  ISETP.GT.U32.AND P5, PT, R8, R14, PT ;  /* 0x0000000e0800720c */ /* 0x000fe20003fa4070 */
[--C-:B------:R-:W-:Y:S01]  /*8df0*/  @!P1 IMAD.IADD R17, R17, 0x1, -R8.reuse ;  /* 0x0000000111119824 */ /* 0x100fe200078e0a08 */
[----:B------:R-:W-:Y:S01]  /*8e00*/  IABS R12, R15 ;  /* 0x0000000f000c7213 */ /* 0x000fe20000000000 */
[--C-:B------:R-:W-:Y:S01]  /*8e10*/  @!P0 IMAD.IADD R13, R13, 0x1, -R8.reuse ;  /* 0x000000010d0d8824 */ /* 0x100fe200078e0a08 */
[----:B------:R-:W-:Y:S01]  /*8e20*/  ISETP.GE.AND P1, PT, R11, RZ, PT ;  /* 0x000000ff0b00720c */ /* 0x000fe20003f26270 */
[----:B------:R-:W-:Y:S01]  /*8e30*/  IMAD.MOV.U32 R21, RZ, RZ, R5 ;  /* 0x000000ffff157224 */ /* 0x000fe200078e0005 */
[----:B------:R-:W-:Y:S01]  /*8e40*/  ISETP.GE.AND P0, PT, R7, RZ, PT ;  /* 0x000000ff0700720c */ /* 0x000fe20003f06270 */
[----:B------:R-:W-:Y:S01]  /*8e50*/  @!P6 IMAD.IADD R2, R2, 0x1, -R8 ;  /* 0x000000010202e824 */ /* 0x000fe200078e0a08 */
[----:B------:R-:W-:Y:S01]  /*8e60*/  ISETP.GE.AND P6, PT, R6, RZ, PT ;  /* 0x000000ff0600720c */ /* 0x000fe20003fc6270 */
[----:B------:R-:W-:Y:S01]  /*8e70*/  @!P2 IMAD.MOV R66, RZ, RZ, -R66 ;  /* 0x000000ffff42a224 */ /* 0x000fe200078e0a42 */
[C---:B------:R-:W-:Y:S01]  /*8e80*/  ISETP.GT.U32.AND P2, PT, R8.reuse, R17, PT ;  /* 0x000000110800720c */ /* 0x040fe20003f44070 */
[----:B------:R-:W-:Y:S01]  /*8e90*/  @!P4 IMAD.MOV R21, RZ, RZ, -R21 ;  /* 0x000000ffff15c224 */ /* 0x000fe200078e0a15 */
[----:B------:R-:W-:Y:S01]  /*8ea0*/  ISETP.GT.U32.AND P4, PT, R8, R13, PT ;  /* 0x0000000d0800720c */ /* 0x000fe20003f84070 */
[----:B------:R-:W-:-:S03]  /*8eb0*/  IMAD.HI.U32 R10, R9, R18, RZ ;  /* 0x00000012090a7227 */ /* 0x000fc600078e00ff */
[----:B------:R-:W-:Y:S01]  /*8ec0*/  STL [R1+0x738], R21 ;  /* 0x0007381501007387 */ /* 0x000fe20000100800 */
[----:B0-----:R-:W-:-:S04]  /*8ed0*/  IMAD.HI.U32 R19, R9, R12, RZ ;  /* 0x0000000c09137227 */ /* 0x001fc800078e00ff */
[----:B------:R-:W-:Y:S02]  /*8ee0*/  IMAD.MOV R10, RZ, RZ, -R10 ;  /* 0x000000ffff0a7224 */ /* 0x000fe400078e0a0a */
[----:B------:R-:W-:Y:S02]  /*8ef0*/  IMAD.MOV R19, RZ, RZ, -R19 ;  /* 0x000000ffff137224 */ /* 0x000fe400078e0a13 */
[----:B------:R-:W-:Y:S02]  /*8f00*/  @!P5 IMAD.IADD R14, R14, 0x1, -R8 ;  /* 0x000000010e0ed824 */ /* 0x000fe400078e0a08 */
[C---:B------:R-:W-:Y:S02]  /*8f10*/  IMAD R10, R8.reuse, R10, R18 ;  /* 0x0000000a080a7224 */ /* 0x040fe400078e0212 */
[----:B------:R-:W-:Y:S01]  /*8f20*/  IMAD.MOV.U32 R5, RZ, RZ, R3 ;  /* 0x000000ffff057224 */ /* 0x000fe200078e0003 */
[C---:B------:R-:W-:Y:S01]  /*8f30*/  ISETP.GT.U32.AND P5, PT, R8.reuse, R14, PT ;  /* 0x0000000e0800720c */ /* 0x040fe20003fa4070 */
[----:B------:R-:W-:-:S02]  /*8f40*/  IMAD R19, R8, R19, R12 ;  /* 0x0000001308137224 */ /* 0x000fc400078e020c */
[----:B------:R-:W-:Y:S02]  /*8f50*/  VIADD R6, R0, 0xa2 ;  /* 0x000000a200067836 */ /* 0x000fe40000000000 */
[----:B------:R-:W-:Y:S01]  /*8f60*/  @!P3 IMAD.MOV R5, RZ, RZ, -R5 ;  /* 0x000000ffff05b224 */ /* 0x000fe200078e0a05 */
[----:B------:R-:W-:Y:S01]  /*8f70*/  ISETP.GT.U32.AND P3, PT, R8, R10, PT ;  /* 0x0000000a0800720c */ /* 0x000fe20003f64070 */
[----:B------:R-:W-:Y:S01]  /*8f80*/  @!P6 IMAD.MOV R2, RZ, RZ, -R2 ;  /* 0x000000ffff02e224 */ /* 0x000fe200078e0a02 */
[----:B------:R-:W-:Y:S01]  /*8f90*/  ISETP.GE.AND P6, PT, R4, RZ, PT ;  /* 0x000000ff0400720c */ /* 0x000fe20003fc6270 */
[--C-:B------:R-:W-:Y:S01]  /*8fa0*/  @!P2 IMAD.IADD R17, R17, 0x1, -R8.reuse ;  /* 0x000000011111a824 */ /* 0x100fe200078e0a08 */
[----:B------:R-:W-:Y:S01]  /*8fb0*/  IABS R4, R6 ;  /* 0x0000000600047213 */ /* 0x000fe20000000000 */
[----:B------:R-:W-:Y:S01]  /*8fc0*/  @!P4 IMAD.IADD R13, R13, 0x1, -R8 ;  /* 0x000000010d0dc824 */ /* 0x000fe200078e0a08 */
[----:B------:R-:W-:Y:S01]  /*8fd0*/  ISETP.GT.U32.AND P2, PT, R8, R19, PT ;  /* 0x000000130800720c */ /* 0x000fe20003f44070 */
[----:B------:R-:W-:Y:S01]  /*8fe0*/  IMAD.MOV.U32 R11, RZ, RZ, R17 ;  /* 0x000000ffff0b7224 */ /* 0x000fe200078e0011 */
[----:B------:R0:W-:Y:S01]  /*8ff0*/  STL [R1+0x748], R5 ;  /* 0x0007480501007387 */ /* 0x0001e20000100800 */
[----:B------:R-:W-:Y:S01]  /*9000*/  IMAD.MOV.U32 R7, RZ, RZ, R13 ;  /* 0x000000ffff077224 */ /* 0x000fe200078e000d */
[----:B------:R-:W-:Y:S01]  /*9010*/  ISETP.GE.AND P4, PT, R16, RZ, PT ;  /* 0x000000ff1000720c */ /* 0x000fe20003f86270 */
[----:B------:R-:W-:Y:S01]  /*9020*/  @!P1 IMAD.MOV R11, RZ, RZ, -R11 ;  /* 0x000000ffff0b9224 */ /* 0x000fe200078e0a0b */
[----:B------:R1:W-:Y:S01]  /*9030*/  STL [R1+0x750], R2 ;  /* 0x0007500201007387 */ /* 0x0003e20000100800 */
[----:B------:R-:W-:-:S02]  /*9040*/  @!P0 IMAD.MOV R7, RZ, RZ, -R7 ;  /* 0x000000ffff078224 */ /* 0x000fc400078e0a07 */
[----:B------:R-:W-:Y:S01]  /*9050*/  VIADD R3, R0, 0xa3 ;  /* 0x000000a300037836 */ /* 0x000fe20000000000 */
[----:B------:R-:W-:Y:S01]  /*9060*/  STL [R1+0x740], R11 ;  /* 0x0007400b01007387 */ /* 0x000fe20000100800 */
[--C-:B------:R-:W-:Y:S01]  /*9070*/  @!P5 IMAD.IADD R14, R14, 0x1, -R8.reuse ;  /* 0x000000010e0ed824 */ /* 0x100fe200078e0a08 */
[----:B------:R-:W-:Y:S01]  /*9080*/  ISETP.GE.AND P5, PT, R15, RZ, PT ;  /* 0x000000ff0f00720c */ /* 0x000fe20003fa6270 */
[----:B0-----:R-:W-:Y:S01]  /*9090*/  IMAD.HI.U32 R5, R9, R4, RZ ;  /* 0x0000000409057227 */ /* 0x001fe200078e00ff */
[----:B------:R0:W-:Y:S01]  /*90a0*/  STL [R1+0x744], R7 ;  /* 0x0007440701007387 */ /* 0x0001e20000100800 */
[----:B------:R-:W-:Y:S02]  /*90b0*/  ISETP.GE.AND P0, PT, R3, RZ, PT ;  /* 0x000000ff0300720c */ /* 0x000fe40003f06270 */
[----:B------:R-:W-:Y:S01]  /*90c0*/  IMAD.MOV R5, RZ, RZ, -R5 ;  /* 0x000000ffff057224 */ /* 0x000fe200078e0a05 */
[----:B-1----:R-:W-:Y:S01]  /*90d0*/  IABS R2, R3 ;  /* 0x0000000300027213 */ /* 0x002fe20000000000 */
[--C-:B------:R-:W-:Y:S01]  /*90e0*/  @!P3 IMAD.IADD R10, R10, 0x1, -R8.reuse ;  /* 0x000000010a0ab824 */ /* 0x100fe200078e0a08 */
[----:B------:R-:W-:Y:S01]  /*90f0*/  ISETP.GE.AND P3, PT, R6, RZ, PT ;  /* 0x000000ff0600720c */ /* 0x000fe20003f66270 */
[----:B------:R-:W-:-:S02]  /*9100*/  @!P2 IMAD.IADD R19, R19, 0x1, -R8 ;  /* 0x000000011313a824 */ /* 0x000fc400078e0a08 */
[C---:B------:R-:W-:Y:S01]  /*9110*/  IMAD R15, R8.reuse, R5, R4 ;  /* 0x00000005080f7224 */ /* 0x040fe200078e0204 */
[C---:B------:R-:W-:Y:S01]  /*9120*/  ISETP.GT.U32.AND P2, PT, R8.reuse, R10, PT ;  /* 0x0000000a0800720c */ /* 0x040fe20003f44070 */
[----:B0-----:R-:W-:Y:S01]  /*9130*/  IMAD.MOV.U32 R7, RZ, RZ, R14 ;  /* 0x000000ffff077224 */ /* 0x001fe200078e000e */
[----:B------:R-:W-:Y:S01]  /*9140*/  ISETP.GT.U32.AND P1, PT, R8, R19, PT ;  /* 0x000000130800720c */ /* 0x000fe20003f24070 */
[----:B------:R-:W-:-:S04]  /*9150*/  IMAD.HI.U32 R6, R9, R2, RZ ;  /* 0x0000000209067227 */ /* 0x000fc800078e00ff */
[----:B------:R-:W-:Y:S01]  /*9160*/  @!P6 IMAD.MOV R7, RZ, RZ, -R7 ;  /* 0x000000ffff07e224 */ /* 0x000fe200078e0a07 */
[----:B------:R-:W-:Y:S01]  /*9170*/  ISETP.GT.U32.AND P6, PT, R8, R15, PT ;  /* 0x0000000f0800720c */ /* 0x000fe20003fc4070 */
[----:B------:R-:W-:Y:S02]  /*9180*/  IMAD.MOV R6, RZ, RZ, -R6 ;  /* 0x000000ffff067224 */ /* 0x000fe400078e0a06 */
[----:B------:R-:W-:Y:S01]  /*9190*/  VIADD R5, R0, 0xa4 ;  /* 0x000000a400057836 */ /* 0x000fe20000000000 */
[----:B------:R0:W-:Y:S01]  /*91a0*/  STL [R1+0x73c], R7 ;  /* 0x00073c0701007387 */ /* 0x0001e20000100800 */
[----:B------:R-:W-:Y:S02]  /*91b0*/  IMAD R12, R8, R6, R2 ;  /* 0x00000006080c7224 */ /* 0x000fe400078e0202 */
[--C-:B------:R-:W-:Y:S01]  /*91c0*/  @!P2 IMAD.IADD R10, R10, 0x1, -R8.reuse ;  /* 0x000000010a0aa824 */ /* 0x100fe200078e0a08 */
[----:B------:R-:W-:Y:S01]  /*91d0*/  ISETP.GE.AND P2, PT, R5, RZ, PT ;  /* 0x000000ff0500720c */ /* 0x000fe20003f46270 */
[----:B------:R-:W-:Y:S01]  /*91e0*/  @!P1 IMAD.IADD R19, R19, 0x1, -R8 ;  /* 0x0000000113139824 */ /* 0x000fe200078e0a08 */
[----:B------:R-:W-:Y:S01]  /*91f0*/  IABS R5, R5 ;  /* 0x0000000500057213 */ /* 0x000fe20000000000 */
[----:B------:R-:W-:Y:S01]  /*9200*/  IMAD.MOV.U32 R68, RZ, RZ, R10 ;  /* 0x000000ffff447224 */ /* 0x000fe200078e000a */
[----:B------:R-:W-:Y:S01]  /*9210*/  ISETP.GT.U32.AND P1, PT, R8, R12, PT ;  /* 0x0000000c0800720c */ /* 0x000fe20003f24070 */
[----:B------:R-:W-:-:S02]  /*9220*/  @!P6 IMAD.IADD R15, R15, 0x1, -R8 ;  /* 0x000000010f0fe824 */ /* 0x000fc400078e0a08 */
[----:B------:R-:W-:-:S03]  /*9230*/  IMAD.HI.U32 R10, R9, R5, RZ ;  /* 0x00000005090a7227 */ /* 0x000fc600078e00ff */
[----:B------:R-:W-:Y:S01]  /*9240*/  ISETP.GT.U32.AND P6, PT, R8, R15, PT ;  /* 0x0000000f0800720c */ /* 0x000fe20003fc4070 */
[C---:B------:R-:W-:Y:S02]  /*9250*/  VIADD R4, R0.reuse, 0xa6 ;  /* 0x000000a600047836 */ /* 0x040fe40000000000 */
[----:B------:R-:W-:Y:S02]  /*9260*/  IMAD.MOV.U32 R70, RZ, RZ, R19 ;  /* 0x000000ffff467224 */ /* 0x000fe400078e0013 */
[----:B------:R-:W-:Y:S01]  /*9270*/  VIADD R6, R0, 0xa5 ;  /* 0x000000a500067836 */ /* 0x000fe20000000000 */
[----:B------:R-:W-:Y:S01]  /*9280*/  IABS R3, R4 ;  /* 0x0000000400037213 */ /* 0x000fe20000000000 */
[----:B------:R-:W-:Y:S02]  /*9290*/  IMAD.MOV R10, RZ, RZ, -R10 ;  /* 0x000000ffff0a7224 */ /* 0x000fe400078e0a0a */
[----:B------:R-:W-:Y:S01]  /*92a0*/  @!P5 IMAD.MOV R70, RZ, RZ, -R70 ;  /* 0x000000ffff46d224 */ /* 0x000fe200078e0a46 */
[----:B------:R-:W-:Y:S01]  /*92b0*/  ISETP.GE.AND P5, PT, R4, RZ, PT ;  /* 0x000000ff0400720c */ /* 0x000fe20003fa6270 */
[----:B------:R-:W-:Y:S01]  /*92c0*/  @!P1 IMAD.IADD R12, R12, 0x1, -R8 ;  /* 0x000000010c0c9824 */ /* 0x000fe200078e0a08 */
[----:B------:R-:W-:Y:S01]  /*92d0*/  IABS R2, R6 ;  /* 0x0000000600027213 */ /* 0x000fe20000000000 */
[----:B------:R-:W-:-:S02]  /*92e0*/  IMAD R4, R8, R10, R5 ;  /* 0x0000000a08047224 */ /* 0x000fc400078e0205 */
[----:B------:R-:W-:Y:S01]  /*92f0*/  @!P4 IMAD.MOV R68, RZ, RZ, -R68 ;  /* 0x000000ffff44c224 */ /* 0x000fe200078e0a44 */
[----:B------:R-:W-:Y:S01]  /*9300*/  ISETP.GE.AND P4, PT, R6, RZ, PT ;  /* 0x000000ff0600720c */ /* 0x000fe20003f86270 */
[----:B------:R-:W-:Y:S01]  /*9310*/  @!P6 IMAD.IADD R15, R15, 0x1, -R8 ;  /* 0x000000010f0fe824 */ /* 0x000fe200078e0a08 */
[C---:B------:R-:W-:Y:S01]  /*9320*/  ISETP.GT.U32.AND P1, PT, R8.reuse, R12, PT ;  /* 0x0000000c0800720c */ /* 0x040fe20003f24070 */
[----:B0-----:R-:W-:Y:S01]  /*9330*/  IMAD.HI.U32 R7, R9, R2, RZ ;  /* 0x0000000209077227 */ /* 0x001fe200078e00ff */
[----:B------:R-:W-:-:S03]  /*9340*/  ISETP.GT.U32.AND P6, PT, R8, R4, PT ;  /* 0x000000040800720c */ /* 0x000fc60003fc4070 */
[----:B------:R-:W-:-:S04]  /*9350*/  IMAD.HI.U32 R6, R9, R3, RZ ;  /* 0x0000000309067227 */ /* 0x000fc800078e00ff */
        /* <DEDUP_REMOVED lines=11> */
[----:B------:R-:W-:Y:S01]  /*9410*/  IABS R11, R5 ;  /* 0x00000005000b7213 */ /* 0x000fe20000000000 */
[----:B------:R-:W-:Y:S01]  /*9420*/  @!P3 IMAD.MOV R16, RZ, RZ, -R16 ;  /* 0x000000ffff10b224 */ /* 0x000fe200078e0a10 */
[----:B------:R-:W-:Y:S01]  /*9430*/  ISETP.GT.U32.AND P3, PT, R8, R4, PT ;  /* 0x000000040800720c */ /* 0x000fe20003f64070 */
[----:B------:R-:W-:Y:S01]  /*9440*/  VIADD R7, R0, 0xaa ;  /* 0x000000aa00077836 */ /* 0x000fe20000000000 */
[----:B------:R-:W-:Y:S01]  /*9450*/  IABS R78, R6 ;  /* 0x00000006004e7213 */ /* 0x000fe20000000000 */
[--C-:B------:R-:W-:Y:S01]  /*9460*/  @!P1 IMAD.IADD R2, R2, 0x1, -R8.reuse ;  /* 0x0000000102029824 */ /* 0x100fe200078e0a08 */
[----:B------:R-:W-:Y:S01]  /*9470*/  STL [R1+0x728], R16 ;  /* 0x0007281001007387 */ /* 0x000fe20000100800 */
[----:B------:R-:W-:Y:S01]  /*9480*/  @!P6 IMAD.IADD R3, R3, 0x1, -R8 ;  /* 0x000000010303e824 */ /* 0x000fe200078e0a08 */
[----:B------:R-:W-:Y:S01]  /*9490*/  IABS R10, R7 ;  /* 0x00000007000a7213 */ /* 0x000fe20000000000 */
[----:B------:R-:W-:Y:S01]  /*94a0*/  IMAD.HI.U32 R14, R9, R11, RZ ;  /* 0x0000000b090e7227 */ /* 0x000fe200078e00ff */
[----:B------:R-:W-:-:S02]  /*94b0*/  ISETP.GT.U32.AND P1, PT, R8, R2, PT ;  /* 0x000000020800720c */ /* 0x000fc40003f24070 */
[----:B------:R-:W-:Y:S01]  /*94c0*/  ISETP.GT.U32.AND P6, PT, R8, R3, PT ;  /* 0x000000030800720c */ /* 0x000fe20003fc4070 */
[----:B------:R-:W-:Y:S02]  /*94d0*/  VIADD R13, R0, 0xa8 ;  /* 0x000000a8000d7836 */ /* 0x000fe40000000000 */
[----:B------:R-:W-:Y:S01]  /*94e0*/  @!P0 IMAD.MOV R12, RZ, RZ, -R12 ;  /* 0x000000ffff0c8224 */ /* 0x000fe200078e0a0c */
[----:B------:R-:W-:Y:S01]  /*94f0*/  ISETP.GE.AND P0, PT, R5, RZ, PT ;  /* 0x000000ff0500720c */ /* 0x000fe20003f06270 */
[----:B------:R-:W-:Y:S01]  /*9500*/  IMAD.MOV R14, RZ, RZ, -R14 ;  /* 0x000000ffff0e7224 */ /* 0x000fe200078e0a0e */
[----:B------:R-:W-:Y:S01]  /*9510*/  IABS R72, R13 ;  /* 0x0000000d00487213 */ /* 0x000fe20000000000 */
[----:B------:R-:W-:Y:S01]  /*9520*/  @!P3 IMAD.IADD R4, R4, 0x1, -R8 ;  /* 0x000000010404b824 */ /* 0x000fe200078e0a08 */
[----:B------:R0:W-:Y:S01]  /*9530*/  STL [R1+0x72c], R12 ;  /* 0x00072c0c01007387 */ /* 0x0001e20000100800 */
[----:B------:R-:W-:Y:S02]  /*9540*/  IMAD R5, R8, R14, R11 ;  /* 0x0000000e08057224 */ /* 0x000fe400078e020b */
[----:B------:R-:W-:-:S03]  /*9550*/  IMAD.HI.U32 R11, R9, R10, RZ ;  /* 0x0000000a090b7227 */ /* 0x000fc600078e00ff */
[----:B------:R-:W-:Y:S01]  /*9560*/  ISETP.GT.U32.AND P3, PT, R8, R5, PT ;  /* 0x000000050800720c */ /* 0x000fe20003f64070 */
[----:B------:R-:W-:-:S04]  /*9570*/  IMAD.HI.U32 R14, R9, R72, RZ ;  /* 0x00000048090e7227 */ /* 0x000fc800078e00ff */
[----:B0-----:R-:W-:-:S04]  /*9580*/  IMAD.HI.U32 R12, R9, R78, RZ ;  /* 0x0000004e090c7227 */ /* 0x001fc800078e00ff */
[----:B------:R-:W-:Y:S02]  /*9590*/  IMAD.MOV R12, RZ, RZ, -R12 ;  /* 0x000000ffff0c7224 */ /* 0x000fe400078e0a0c */
[----:B------:R-:W-:Y:S02]  /*95a0*/  IMAD.MOV R11, RZ, RZ, -R11 ;  /* 0x000000ffff0b7224 */ /* 0x000fe400078e0a0b */
[----:B------:R-:W-:Y:S02]  /*95b0*/  IMAD.MOV R14, RZ, RZ, -R14 ;  /* 0x000000ffff0e7224 */ /* 0x000fe400078e0a0e */
[----:B------:R-:W-:Y:S01]  /*95c0*/  @!P1 IMAD.IADD R2, R2, 0x1, -R8 ;  /* 0x0000000102029824 */ /* 0x000fe200078e0a08 */
[----:B------:R-:W-:Y:S01]  /*95d0*/  ISETP.GE.AND P1, PT, R13, RZ, PT ;  /* 0x000000ff0d00720c */ /* 0x000fe20003f26270 */
[----:B------:R-:W-:Y:S02]  /*95e0*/  IMAD R78, R8, R12, R78 ;  /* 0x0000000c084e7224 */ /* 0x000fe400078e024e */
[----:B------:R-:W-:-:S02]  /*95f0*/  @!P6 IMAD.IADD R3, R3, 0x1, -R8 ;  /* 0x000000010303e824 */ /* 0x000fc400078e0a08 */
[----:B------:R-:W-:Y:S01]  /*9600*/  VIADD R12, R0, 0xab ;  /* 0x000000ab000c7836 */ /* 0x000fe20000000000 */
[C---:B------:R-:W-:Y:S01]  /*9610*/  ISETP.GT.U32.AND P6, PT, R8.reuse, R78, PT ;  /* 0x0000004e0800720c */ /* 0x040fe20003fc4070 */
[----:B------:R-:W-:Y:S02]  /*9620*/  IMAD.MOV.U32 R15, RZ, RZ, R4 ;  /* 0x000000ffff0f7224 */ /* 0x000fe400078e0004 */
[C---:B------:R-:W-:Y:S01]  /*9630*/  IMAD R4, R8.reuse, R11, R10 ;  /* 0x0000000b08047224 */ /* 0x040fe200078e020a */
[----:B------:R-:W-:Y:S01]  /*9640*/  IABS R10, R12 ;  /* 0x0000000c000a7213 */ /* 0x000fe20000000000 */
[----:B------:R-:W-:Y:S02]  /*9650*/  IMAD R72, R8, R14, R72 ;  /* 0x0000000e08487224 */ /* 0x000fe400078e0248 */
[----:B------:R-:W-:Y:S02]  /*9660*/  IMAD.MOV.U32 R13, RZ, RZ, R2 ;  /* 0x000000ffff0d7224 */ /* 0x000fe400078e0002 */
[----:B------:R-:W-:-:S02]  /*9670*/  IMAD.MOV.U32 R11, RZ, RZ, R3 ;  /* 0x000000ffff0b7224 */ /* 0x000fc400078e0003 */
        /* <DEDUP_REMOVED lines=8> */
[----:B------:R-:W-:Y:S02]  /*9700*/  IMAD.MOV.U32 R2, RZ, RZ, R10 ;  /* 0x000000ffff027224 */ /* 0x000fe400078e000a */
[----:B------:R-:W-:Y:S01]  /*9710*/  @!P6 IMAD.IADD R78, R78, 0x1, -R8 ;  /* 0x000000014e4ee824 */ /* 0x000fe200078e0a08 */
[----:B------:R0:W-:Y:S01]  /*9720*/  STL [R1+0x71c], R13 ;  /* 0x00071c0d01007387 */ /* 0x0001e20000100800 */
[----:B------:R-:W-:Y:S01]  /*9730*/  ISETP.GT.U32.AND P3, PT, R8, R5, PT ;  /* 0x000000050800720c */ /* 0x000fe20003f64070 */
[----:B------:R-:W-:-:S02]  /*9740*/  IMAD.HI.U32 R3, R9, R2, RZ ;  /* 0x0000000209037227 */ /* 0x000fc400078e00ff */
[----:B------:R1:W-:Y:S02]  /*9750*/  STL [R1+0x720], R11 ;  /* 0x0007200b01007387 */ /* 0x0003e40000100800 */
[----:B------:R-:W-:Y:S02]  /*9760*/  IMAD.MOV R3, RZ, RZ, -R3 ;  /* 0x000000ffff037224 */ /* 0x000fe400078e0a03 */
[--C-:B------:R-:W-:Y:S01]  /*9770*/  @!P2 IMAD.IADD R72, R72, 0x1, -R8.reuse ;  /* 0x000000014848a824 */ /* 0x100fe200078e0a08 */
[----:B------:R-:W-:Y:S01]  /*9780*/  ISETP.GE.AND P2, PT, R12, RZ, PT ;  /* 0x000000ff0c00720c */ /* 0x000fe20003f46270 */
[----:B0-----:R-:W-:Y:S02]  /*9790*/  VIADD R13, R0, 0xac ;  /* 0x000000ac000d7836 */ /* 0x001fe40000000000 */
[----:B------:R-:W-:Y:S01]  /*97a0*/  @!P5 IMAD.IADD R4, R4, 0x1, -R8 ;  /* 0x000000010404d824 */ /* 0x000fe200078e0a08 */
[C---:B------:R-:W-:Y:S01]  /*97b0*/  ISETP.GT.U32.AND P5, PT, R8.reuse, R78, PT ;  /* 0x0000004e0800720c */ /* 0x040fe20003fa4070 */
[C---:B------:R-:W-:Y:S01]  /*97c0*/  IMAD R6, R8.reuse, R3, R2 ;  /* 0x0000000308067224 */ /* 0x040fe200078e0202 */
[----:B------:R-:W-:Y:S01]  /*97d0*/  IABS R10, R13 ;  /* 0x0000000d000a7213 */ /* 0x000fe20000000000 */
[----:B------:R-:W-:Y:S01]  /*97e0*/  @!P3 IMAD.IADD R5, R5, 0x1, -R8 ;  /* 0x000000010505b824 */ /* 0x000fe200078e0a08 */
[----:B------:R-:W-:Y:S01]  /*97f0*/  ISETP.GT.U32.AND P6, PT, R8, R72, PT ;  /* 0x000000480800720c */ /* 0x000fe20003fc4070 */
[----:B------:R-:W-:Y:S01]  /*9800*/  VIADD R2, R0, 0xae ;  /* 0x000000ae00027836 */ /* 0x000fe20000000000 */
[----:B------:R-:W-:Y:S01]  /*9810*/  ISETP.GE.AND P3, PT, R7, RZ, PT ;  /* 0x000000ff0700720c */ /* 0x000fe20003f66270 */
[----:B------:R-:W-:-:S04]  /*9820*/  IMAD.HI.U32 R3, R9, R10, RZ ;  /* 0x0000000a09037227 */ /* 0x000fc800078e00ff */
[----:B------:R-:W-:Y:S02]  /*9830*/  IMAD.MOV R3, RZ, RZ, -R3 ;  /* 0x000000ffff037224 */ /* 0x000fe400078e0a03 */
[----:B-1----:R-:W-:Y:S02]  /*9840*/  IMAD.MOV.U32 R11, RZ, RZ, R5 ;  /* 0x000000ffff0b7224 */ /* 0x002fe400078e0005 */
[C---:B------:R-:W-:Y:S01]  /*9850*/  IMAD R10, R8.reuse, R3, R10 ;  /* 0x00000003080a7224 */ /* 0x040fe200078e020a */
[----:B------:R-:W-:Y:S01]  /*9860*/  IABS R3, R2 ;  /* 0x0000000200037213 */ /* 0x000fe20000000000 */
[----:B------:R-:W-:Y:S01]  /*9870*/  @!P0 IMAD.MOV R11, RZ, RZ, -R11 ;  /* 0x000000ffff0b8224 */ /* 0x000fe200078e0a0b */
[----:B------:R-:W-:Y:S01]  /*9880*/  ISETP.GT.U32.AND P0, PT, R8, R4, PT ;  /* 0x000000040800720c */ /* 0x000fe20003f04070 */
[--C-:B------:R-:W-:Y:S01]  /*9890*/  @!P5 IMAD.IADD R78, R78, 0x1, -R8.reuse ;  /* 0x000000014e4ed824 */ /* 0x100fe200078e0a08 */
[----:B------:R-:W-:Y:S01]  /*98a0*/  ISETP.GT.U32.AND P5, PT, R8, R10, PT ;  /* 0x0000000a0800720c */ /* 0x000fe20003fa4070 */
[----:B------:R-:W-:Y:S01]  /*98b0*/  @!P6 IMAD.IADD R72, R72, 0x1, -R8 ;  /* 0x000000014848e824 */ /* 0x000fe200078e0a08 */
[----:B------:R-:W-:Y:S01]  /*98c0*/  ISETP.GT.U32.AND P6, PT, R8, R6, PT ;  /* 0x000000060800720c */ /* 0x000fe20003fc4070 */
[C---:B------:R-:W-:Y:S01]  /*98d0*/  VIADD R5, R0.reuse, 0xaf ;  /* 0x000000af00057836 */ /* 0x040fe20000000000 */
[----:B------:R0:W-:Y:S01]  /*98e0*/  STL [R1+0x714], R11 ;  /* 0x0007140b01007387 */ /* 0x0001e20000100800 */
[----:B------:R-:W-:-:S02]  /*98f0*/  VIADD R12, R0, 0xad ;  /* 0x000000ad000c7836 */ /* 0x000fc40000000000 */
[----:B------:R-:W-:Y:S01]  /*9900*/  @!P1 IMAD.MOV R72, RZ, RZ, -R72 ;  /* 0x000000ffff489224 */ /* 0x000fe200078e0a48 */
[----:B------:R-:W-:Y:S01]  /*9910*/  IABS R7, R5 ;  /* 0x0000000500077213 */ /* 0x000fe20000000000 */
[----:B------:R-:W-:Y:S02]  /*9920*/  @!P4 IMAD.MOV R78, RZ, RZ, -R78 ;  /* 0x000000ffff4ec224 */ /* 0x000fe400078e0a4e */
[--C-:B------:R-:W-:Y:S01]  /*9930*/  @!P0 IMAD.IADD R4, R4, 0x1, -R8.reuse ;  /* 0x0000000104048824 */ /* 0x100fe200078e0a08 */
[----:B------:R-:W-:Y:S01]  /*9940*/  ISETP.GE.AND P0, PT, R13, RZ, PT ;  /* 0x000000ff0d00720c */ /* 0x000fe20003f06270 */
[----:B------:R-:W-:Y:S01]  /*9950*/  @!P5 IMAD.IADD R10, R10, 0x1, -R8 ;  /* 0x000000010a0ad824 */ /* 0x000fe200078e0a08 */
[----:B0-----:R-:W-:Y:S01]  /*9960*/  IABS R11, R12 ;  /* 0x0000000c000b7213 */ /* 0x001fe20000000000 */
[----:B------:R-:W-:-:S03]  /*9970*/  IMAD.HI.U32 R13, R9, R3, RZ ;  /* 0x00000003090d7227 */ /* 0x000fc600078e00ff */
[----:B------:R-:W-:Y:S01]  /*9980*/  ISETP.GT.U32.AND P5, PT, R8, R10, PT ;  /* 0x0000000a0800720c */ /* 0x000fe20003fa4070 */
[----:B------:R-:W-:Y:S01]  /*9990*/  @!P6 IMAD.IADD R6, R6, 0x1, -R8 ;  /* 0x000000010606e824 */ /* 0x000fe200078e0a08 */
[----:B------:R-:W-:Y:S01]  /*99a0*/  ISETP.GE.AND P6, PT, R12, RZ, PT ;  /* 0x000000ff0c00720c */ /* 0x000fe20003fc6270 */
[----:B------:R-:W-:-:S03]  /*99b0*/  IMAD.HI.U32 R12, R9, R7, RZ ;  /* 0x00000007090c7227 */ /* 0x000fc600078e00ff */
[C---:B------:R-:W-:Y:S01]  /*99c0*/  ISETP.GT.U32.AND P1, PT, R8.reuse, R6, PT ;  /* 0x000000060800720c */ /* 0x040fe20003f24070 */
[----:B------:R-:W-:Y:S02]  /*99d0*/  IMAD.MOV R13, RZ, RZ, -R13 ;  /* 0x000000ffff0d7224 */ /* 0x000fe400078e0a0d */
[----:B------:R-:W-:Y:S02]  /*99e0*/  IMAD.MOV R12, RZ, RZ, -R12 ;  /* 0x000000ffff0c7224 */ /* 0x000fe400078e0a0c */
[C---:B------:R-:W-:Y:S02]  /*99f0*/  IMAD R3, R8.reuse, R13, R3 ;  /* 0x0000000d08037224 */ /* 0x040fe400078e0203 */
[----:B------:R-:W-:Y:S02]  /*9a00*/  IMAD.MOV.U32 R15, RZ, RZ, R4 ;  /* 0x000000ffff0f7224 */ /* 0x000fe400078e0004 */
[C---:B------:R-:W-:Y:S02]  /*9a10*/  IMAD R4, R8.reuse, R12, R7 ;  /* 0x0000000c08047224 */ /* 0x040fe400078e0207 */
[----:B------:R-:W-:Y:S01]  /*9a20*/  @!P3 IMAD.MOV R15, RZ, RZ, -R15 ;  /* 0x000000ffff0fb224 */ /* 0x000fe200078e0a0f */
[----:B------:R-:W-:Y:S01]  /*9a30*/  ISETP.GT.U32.AND P3, PT, R8, R3, PT ;  /* 0x000000030800720c */ /* 0x000fe20003f64070 */
[----:B------:R-:W-:-:S03]  /*9a40*/  IMAD.HI.U32 R14, R9, R11, RZ ;  /* 0x0000000b090e7227 */ /* 0x000fc600078e00ff */
[----:B------:R-:W-:Y:S01]  /*9a50*/  STL [R1+0x704], R15 ;  /* 0x0007040f01007387 */ /* 0x000fe20000100800 */
[----:B------:R-:W-:Y:S01]  /*9a60*/  @!P5 IMAD.IADD R10, R10, 0x1, -R8 ;  /* 0x000000010a0ad824 */ /* 0x000fe200078e0a08 */
[----:B------:R-:W-:Y:S01]  /*9a70*/  ISETP.GT.U32.AND P5, PT, R8, R4, PT ;  /* 0x000000040800720c */ /* 0x000fe20003fa4070 */
[----:B------:R-:W-:Y:S02]  /*9a80*/  IMAD.MOV R14, RZ, RZ, -R14 ;  /* 0x000000ffff0e7224 */ /* 0x000fe400078e0a0e */
[--C-:B------:R-:W-:Y:S01]  /*9a90*/  @!P1 IMAD.IADD R6, R6, 0x1, -R8.reuse ;  /* 0x0000000106069824 */ /* 0x100fe200078e0a08 */
[----:B------:R-:W-:Y:S01]  /*9aa0*/  ISETP.GE.AND P1, PT, R2, RZ, PT ;  /* 0x000000ff0200720c */ /* 0x000fe20003f26270 */
[----:B------:R-:W-:Y:S02]  /*9ab0*/  IMAD R11, R8, R14, R11 ;  /* 0x0000000e080b7224 */ /* 0x000fe400078e020b */
[----:B------:R-:W-:Y:S02]  /*9ac0*/  VIADD R2, R0, 0xb1 ;  /* 0x000000b100027836 */ /* 0x000fe40000000000 */
[----:B------:R-:W-:Y:S01]  /*9ad0*/  @!P3 IMAD.IADD R3, R3, 0x1, -R8 ;  /* 0x000000010303b824 */ /* 0x000fe200078e0a08 */
[----:B------:R-:W-:Y:S01]  /*9ae0*/  ISETP.GT.U32.AND P4, PT, R8, R11, PT ;  /* 0x0000000b0800720c */ /* 0x000fe20003f84070 */
[----:B------:R-:W-:Y:S01]  /*9af0*/  IMAD.MOV.U32 R12, RZ, RZ, R6 ;  /* 0x000000ffff0c7224 */ /* 0x000fe200078e0006 */
[----:B------:R-:W-:Y:S01]  /*9b00*/  IABS R82, R2 ;  /* 0x0000000200527213 */ /* 0x000fe20000000000 */
[----:B------:R-:W-:Y:S01]  /*9b10*/  @!P5 IMAD.IADD R4, R4, 0x1, -R8 ;  /* 0x000000010404d824 */ /* 0x000fe200078e0a08 */
[----:B------:R-:W-:Y:S01]  /*9b20*/  ISETP.GT.U32.AND P5, PT, R8, R3, PT ;  /* 0x000000030800720c */ /* 0x000fe20003fa4070 */
[----:B------:R-:W-:-:S02]  /*9b30*/  VIADD R13, R0, 0xb0 ;  /* 0x000000b0000d7836 */ /* 0x000fc40000000000 */
[----:B------:R-:W-:-:S03]  /*9b40*/  IMAD.HI.U32 R6, R9, R82, RZ ;  /* 0x0000005209067227 */ /* 0x000fc600078e00ff */
[----:B------:R-:W-:Y:S01]  /*9b50*/  IABS R80, R13 ;  /* 0x0000000d00507213 */ /* 0x000fe20000000000 */
[----:B------:R-:W-:Y:S02]  /*9b60*/  IMAD.MOV R6, RZ, RZ, -R6 ;  /* 0x000000ffff067224 */ /* 0x000fe400078e0a06 */
[----:B------:R-:W-:Y:S01]  /*9b70*/  @!P4 IMAD.IADD R11, R11, 0x1, -R8 ;  /* 0x000000010b0bc824 */ /* 0x000fe200078e0a08 */
[----:B------:R-:W-:Y:S01]  /*9b80*/  ISETP.GE.AND P4, PT, R5, RZ, PT ;  /* 0x000000ff0500720c */ /* 0x000fe20003f86270 */
[C---:B------:R-:W-:Y:S02]  /*9b90*/  IMAD R82, R8.reuse, R6, R82 ;  /* 0x0000000608527224 */ /* 0x040fe400078e0252 */
[----:B------:R-:W-:Y:S01]  /*9ba0*/  @!P5 IMAD.IADD R3, R3, 0x1, -R8 ;  /* 0x000000010303d824 */ /* 0x000fe200078e0a08 */
[C---:B------:R-:W-:Y:S01]  /*9bb0*/  ISETP.GT.U32.AND P3, PT, R8.reuse, R11, PT ;  /* 0x0000000b0800720c */ /* 0x040fe20003f64070 */
[----:B------:R-:W-:Y:S01]  /*9bc0*/  @!P2 IMAD.MOV R12, RZ, RZ, -R12 ;  /* 0x000000ffff0ca224 */ /* 0x000fe200078e0a0c */
[C---:B------:R-:W-:Y:S01]  /*9bd0*/  ISETP.GT.U32.AND P5, PT, R8.reuse, R82, PT ;  /* 0x000000520800720c */ /* 0x040fe20003fa4070 */
[----:B------:R-:W-:Y:S01]  /*9be0*/  IMAD.HI.U32 R7, R9, R80, RZ ;  /* 0x0000005009077227 */ /* 0x000fe200078e00ff */
[----:B------:R-:W-:-:S02]  /*9bf0*/  ISETP.GT.U32.AND P2, PT, R8, R4, PT ;  /* 0x000000040800720c */ /* 0x000fc40003f44070 */
[----:B------:R0:W-:Y:S01]  /*9c00*/  STL [R1+0x6f8], R12 ;  /* 0x0006f80c01007387 */ /* 0x0001e20000100800 */
[----:B------:R-:W-:Y:S02]  /*9c10*/  IMAD.MOV R7, RZ, RZ, -R7 ;  /* 0x000000ffff077224 */ /* 0x000fe400078e0a07 */
[----:B------:R-:W-:Y:S02]  /*9c20*/  @!P0 IMAD.MOV R10, RZ, RZ, -R10 ;  /* 0x000000ffff0a8224 */ /* 0x000fe400078e0a0a */
[----:B------:R-:W-:Y:S02]  /*9c30*/  IMAD R80, R8, R7, R80 ;  /* 0x0000000708507224 */ /* 0x000fe400078e0250 */
[--C-:B------:R-:W-:Y:S01]  /*9c40*/  @!P3 IMAD.IADD R11, R11, 0x1, -R8.reuse ;  /* 0x000000010b0bb824 */ /* 0x100fe200078e0a08 */
[----:B------:R1:W-:Y:S01]  /*9c50*/  STL [R1+0x6e8], R10 ;  /* 0x0006e80a01007387 */ /* 0x0003e20000100800 */
[----:B------:R-:W-:Y:S01]  /*9c60*/  @!P5 IMAD.IADD R82, R82, 0x1, -R8 ;  /* 0x000000015252d824 */ /* 0x000fe200078e0a08 */
[----:B------:R-:W-:Y:S01]  /*9c70*/  ISETP.GT.U32.AND P3, PT, R8, R80, PT ;  /* 0x000000500800720c */ /* 0x000fe20003f64070 */
[----:B0-----:R-:W-:-:S02]  /*9c80*/  VIADD R12, R0, 0xb3 ;  /* 0x000000b3000c7836 */ /* 0x001fc40000000000 */
[----:B------:R-:W-:Y:S01]  /*9c90*/  VIADD R5, R0, 0xb2 ;  /* 0x000000b200057836 */ /* 0x000fe20000000000 */
[----:B------:R-:W-:Y:S01]  /*9ca0*/  ISETP.GT.U32.AND P5, PT, R8, R82, PT ;  /* 0x000000520800720c */ /* 0x000fe20003fa4070 */
[----:B------:R-:W-:Y:S01]  /*9cb0*/  @!P1 IMAD.MOV R3, RZ, RZ, -R3 ;  /* 0x000000ffff039224 */ /* 0x000fe200078e0a03 */
[----:B------:R-:W-:Y:S01]  /*9cc0*/  IABS R7, R12 ;  /* 0x0000000c00077213 */ /* 0x000fe20000000000 */
[----:B------:R-:W-:Y:S01]  /*9cd0*/  VIADD R6, R0, 0xb4 ;  /* 0x000000b400067836 */ /* 0x000fe20000000000 */
[----:B------:R-:W-:Y:S01]  /*9ce0*/  IABS R15, R5 ;  /* 0x00000005000f7213 */ /* 0x000fe20000000000 */
[----:B-1----:R-:W-:Y:S01]  /*9cf0*/  IMAD.MOV.U32 R10, RZ, RZ, R11 ;  /* 0x000000ffff0a7224 */ /* 0x002fe200078e000b */
[----:B------:R-:W-:Y:S01]  /*9d00*/  ISETP.GE.AND P1, PT, R5, RZ, PT ;  /* 0x000000ff0500720c */ /* 0x000fe20003f26270 */
[----:B------:R-:W-:-:S04]  /*9d10*/  IMAD.HI.U32 R14, R9, R7, RZ ;  /* 0x00000007090e7227 */ /* 0x000fc800078e00ff */
[----:B------:R-:W-:Y:S02]  /*9d20*/  @!P6 IMAD.MOV R10, RZ, RZ, -R10 ;  /* 0x000000ffff0ae224 */ /* 0x000fe400078e0a0a */
[----:B------:R-:W-:Y:S02]  /*9d30*/  IMAD.MOV R14, RZ, RZ, -R14 ;  /* 0x000000ffff0e7224 */ /* 0x000fe400078e0a0e */
[----:B------:R-:W-:Y:S01]  /*9d40*/  IMAD.HI.U32 R16, R9, R15, RZ ;  /* 0x0000000f09107227 */ /* 0x000fe200078e00ff */
[----:B------:R-:W-:Y:S03]  /*9d50*/  STL [R1+0x6ec], R10 ;  /* 0x0006ec0a01007387 */ /* 0x000fe60000100800 */
[----:B------:R-:W-:Y:S01]  /*9d60*/  IMAD.MOV R16, RZ, RZ, -R16 ;  /* 0x000000ffff107224 */ /* 0x000fe200078e0a10 */
[----:B------:R0:W-:Y:S01]  /*9d70*/  STL [R1+0x6f0], R3 ;  /* 0x0006f00301007387 */ /* 0x0001e20000100800 */
[--C-:B------:R-:W-:Y:S01]  /*9d80*/  @!P2 IMAD.IADD R4, R4, 0x1, -R8.reuse ;  /* 0x000000010404a824 */ /* 0x100fe200078e0a08 */
[----:B------:R-:W-:Y:S01]  /*9d90*/  ISETP.GE.AND P2, PT, R13, RZ, PT ;  /* 0x000000ff0d00720c */ /* 0x000fe20003f46270 */
[--C-:B------:R-:W-:Y:S01]  /*9da0*/  @!P3 IMAD.IADD R80, R80, 0x1, -R8.reuse ;  /* 0x000000015050b824 */ /* 0x100fe200078e0a08 */
[----:B------:R-:W-:Y:S01]  /*9db0*/  ISETP.GE.AND P3, PT, R2, RZ, PT ;  /* 0x000000ff0200720c */ /* 0x000fe20003f66270 */
[----:B------:R-:W-:Y:S01]  /*9dc0*/  @!P5 IMAD.IADD R82, R82, 0x1, -R8 ;  /* 0x000000015252d824 */ /* 0x000fe200078e0a08 */
[----:B------:R-:W-:Y:S01]  /*9dd0*/  IABS R13, R6 ;  /* 0x00000006000d7213 */ /* 0x000fe20000000000 */
[C---:B------:R-:W-:Y:S01]  /*9de0*/  IMAD R2, R8.reuse, R16, R15 ;  /* 0x0000001008027224 */ /* 0x040fe200078e020f */
[----:B------:R-:W-:Y:S01]  /*9df0*/  ISETP.GT.U32.AND P0, PT, R8, R80, PT ;  /* 0x000000500800720c */ /* 0x000fe20003f04070 */
[----:B------:R-:W-:Y:S01]  /*9e00*/  @!P4 IMAD.MOV R4, RZ, RZ, -R4 ;  /* 0x000000ffff04c224 */ /* 0x000fe200078e0a04 */
[----:B------:R-:W-:Y:S01]  /*9e10*/  ISETP.GE.AND P4, PT, R12, RZ, PT ;  /* 0x000000ff0c00720c */ /* 0x000fe20003f86270 */
[C---:B0-----:R-:W-:Y:S01]  /*9e20*/  IMAD R3, R8.reuse, R14, R7 ;  /* 0x0000000e08037224 */ /* 0x041fe200078e0207 */
[C---:B------:R-:W-:Y:S01]  /*9e30*/  ISETP.GT.U32.AND P6, PT, R8.reuse, R2, PT ;  /* 0x000000020800720c */ /* 0x040fe20003fc4070 */
[----:B------:R-:W-:Y:S01]  /*9e40*/  IMAD.HI.U32 R5, R9, R13, RZ ;  /* 0x0000000d09057227 */ /* 0x000fe200078e00ff */
[----:B------:R0:W-:Y:S02]  /*9e50*/  STL [R1+0x6f4], R4 ;  /* 0x0006f40401007387 */ /* 0x0001e40000100800 */
[----:B------:R-:W-:Y:S01]  /*9e60*/  ISETP.GT.U32.AND P5, PT, R8, R3, PT ;  /* 0x000000030800720c */ /* 0x000fe20003fa4070 */
[----:B------:R-:W-:-:S02]  /*9e70*/  IMAD.MOV R5, RZ, RZ, -R5 ;  /* 0x000000ffff057224 */ /* 0x000fc400078e0a05 */
[----:B------:R-:W-:Y:S02]  /*9e80*/  @!P3 IMAD.MOV R82, RZ, RZ, -R82 ;  /* 0x000000ffff52b224 */ /* 0x000fe400078e0a52 */
[----:B------:R-:W-:Y:S02]  /*9e90*/  IMAD R13, R8, R5, R13 ;  /* 0x00000005080d7224 */ /* 0x000fe400078e020d */
[--C-:B------:R-:W-:Y:S01]  /*9ea0*/  @!P0 IMAD.IADD R80, R80, 0x1, -R8.reuse ;  /* 0x0000000150508824 */ /* 0x100fe200078e0a08 */
[----:B------:R-:W-:Y:S01]  /*9eb0*/  ISETP.GE.AND P0, PT, R6, RZ, PT ;  /* 0x000000ff0600720c */ /* 0x000fe20003f06270 */
[----:B0-----:R-:W-:Y:S01]  /*9ec0*/  VIADD R4, R0, 0xb5 ;  /* 0x000000b500047836 */ /* 0x001fe20000000000 */
[----:B------:R-:W-:Y:S01]  /*9ed0*/  ISETP.GT.U32.AND P3, PT, R8, R13, PT ;  /* 0x0000000d0800720c */ /* 0x000fe20003f64070 */
[--C-:B------:R-:W-:Y:S02]  /*9ee0*/  @!P6 IMAD.IADD R2, R2, 0x1, -R8.reuse ;  /* 0x000000010202e824 */ /* 0x100fe400078e0a08 */
[----:B------:R-:W-:Y:S01]  /*9ef0*/  @!P5 IMAD.IADD R3, R3, 0x1, -R8 ;  /* 0x000000010303d824 */ /* 0x000fe200078e0a08 */
[----:B------:R-:W-:Y:S01]  /*9f00*/  IABS R7, R4 ;  /* 0x0000000400077213 */ /* 0x000fe20000000000 */
[----:B------:R-:W-:Y:S01]  /*9f10*/  @!P2 IMAD.MOV R80, RZ, RZ, -R80 ;  /* 0x000000ffff50a224 */ /* 0x000fe200078e0a50 */
[----:B------:R-:W-:Y:S01]  /*9f20*/  ISETP.GT.U32.AND P6, PT, R8, R2, PT ;  /* 0x000000020800720c */ /* 0x000fe20003fc4070 */
[----:B------:R-:W-:Y:S01]  /*9f30*/  VIADD R11, R0, 0xb7 ;  /* 0x000000b7000b7836 */ /* 0x000fe20000000000 */
[----:B------:R-:W-:Y:S01]  /*9f40*/  ISETP.GT.U32.AND P5, PT, R8, R3, PT ;  /* 0x000000030800720c */ /* 0x000fe20003fa4070 */
[----:B------:R-:W-:Y:S01]  /*9f50*/  IMAD.HI.U32 R10, R9, R7, RZ ;  /* 0x00000007090a7227 */ /* 0x000fe200078e00ff */
[----:B------:R-:W-:-:S02]  /*9f60*/  ISETP.GE.AND P2, PT, R4, RZ, PT ;  /* 0x000000ff0400720c */ /* 0x000fc40003f46270 */
[----:B------:R-:W-:Y:S01]  /*9f70*/  IABS R5, R11 ;  /* 0x0000000b00057213 */ /* 0x000fe20000000000 */
[----:B------:R-:W-:Y:S02]  /*9f80*/  IMAD.MOV R10, RZ, RZ, -R10 ;  /* 0x000000ffff0a7224 */ /* 0x000fe400078e0a0a */
[----:B------:R-:W-:Y:S02]  /*9f90*/  VIADD R4, R0, 0xb6 ;  /* 0x000000b600047836 */ /* 0x000fe40000000000 */
[C---:B------:R-:W-:Y:S02]  /*9fa0*/  IMAD R7, R8.reuse, R10, R7 ;  /* 0x0000000a08077224 */ /* 0x040fe400078e0207 */
[--C-:B------:R-:W-:Y:S01]  /*9fb0*/  @!P3 IMAD.IADD R13, R13, 0x1, -R8.reuse ;  /* 0x000000010d0db824 */ /* 0x100fe200078e0a08 */
[----:B------:R-:W-:Y:S01]  /*9fc0*/  IABS R6, R4 ;  /* 0x0000000400067213 */ /* 0x000fe20000000000 */
[--C-:B------:R-:W-:Y:S01]  /*9fd0*/  @!P5 IMAD.IADD R3, R3, 0x1, -R8.reuse ;  /* 0x000000010303d824 */ /* 0x100fe200078e0a08 */
[----:B------:R-:W-:Y:S01]  /*9fe0*/  ISETP.GT.U32.AND P5, PT, R8, R7, PT ;  /* 0x000000070800720c */ /* 0x000fe20003fa4070 */
[----:B------:R-:W-:Y:S01]  /*9ff0*/  @!P6 IMAD.IADD R2, R2, 0x1, -R8 ;  /* 0x000000010202e824 */ /* 0x000fe200078e0a08 */
[----:B------:R-:W-:Y:S01]  /*a000*/  ISETP.GT.U32.AND P3, PT, R8, R13, PT ;  /* 0x0000000d0800720c */ /* 0x000fe20003f64070 */
[----:B------:R-:W-:Y:S01]  /*a010*/  IMAD.HI.U32 R12, R9, R6, RZ ;  /* 0x00000006090c7227 */ /* 0x000fe200078e00ff */
[----:B------:R-:W-:-:S03]  /*a020*/  ISETP.GE.AND P6, PT, R4, RZ, PT ;  /* 0x000000ff0400720c */ /* 0x000fc60003fc6270 */
[----:B------:R-:W-:Y:S02]  /*a030*/  VIADD R4, R0, 0xb8 ;  /* 0x000000b800047836 */ /* 0x000fe40000000000 */
[----:B------:R-:W-:Y:S02]  /*a040*/  IMAD.MOV.U32 R15, RZ, RZ, R2 ;  /* 0x000000ffff0f7224 */ /* 0x000fe400078e0002 */
[----:B------:R-:W-:Y:S01]  /*a050*/  IMAD.HI.U32 R2, R9, R5, RZ ;  /* 0x0000000509027227 */ /* 0x000fe200078e00ff */
[----:B------:R-:W-:-:S03]  /*a060*/  IABS R10, R4 ;  /* 0x00000004000a7213 */ /* 0x000fc60000000000 */
[----:B------:R-:W-:Y:S02]  /*a070*/  IMAD.MOV R12, RZ, RZ, -R12 ;  /* 0x000000ffff0c7224 */ /* 0x000fe400078e0a0c */
[----:B------:R-:W-:Y:S02]  /*a080*/  IMAD.MOV.U32 R14, RZ, RZ, R3 ;  /* 0x000000ffff0e7224 */ /* 0x000fe400078e0003 */
[----:B------:R-:W-:Y:S02]  /*a090*/  @!P5 IMAD.IADD R7, R7, 0x1, -R8 ;  /* 0x000000010707d824 */ /* 0x000fe400078e0a08 */
[----:B------:R-:W-:Y:S02]  /*a0a0*/  IMAD.MOV R3, RZ, RZ, -R2 ;  /* 0x000000ffff037224 */ /* 0x000fe400078e0a02 */
[C---:B------:R-:W-:Y:S01]  /*a0b0*/  IMAD R2, R8.reuse, R12, R6 ;  /* 0x0000000c08027224 */ /* 0x040fe200078e0206 */
[----:B------:R-:W-:Y:S01]  /*a0c0*/  ISETP.GT.U32.AND P5, PT, R8, R7, PT ;  /* 0x000000070800720c */ /* 0x000fe20003fa4070 */
[----:B------:R-:W-:Y:S01]  /*a0d0*/  @!P4 IMAD.MOV R14, RZ, RZ, -R14 ;  /* 0x000000ffff0ec224 */ /* 0x000fe200078e0a0e */
[----:B------:R-:W-:Y:S01]  /*a0e0*/  ISETP.GE.AND P4, PT, R4, RZ, PT ;  /* 0x000000ff0400720c */ /* 0x000fe20003f86270 */
[----:B------:R-:W-:-:S04]  /*a0f0*/  IMAD.HI.U32 R4, R9, R10, RZ ;  /* 0x0000000a09047227 */ /* 0x000fc800078e00ff */
[----:B------:R-:W-:Y:S01]  /*a100*/  @!P3 IMAD.IADD R13, R13, 0x1, -R8 ;  /* 0x000000010d0db824 */ /* 0x000fe200078e0a08 */
[C---:B------:R-:W-:Y:S01]  /*a110*/  ISETP.GT.U32.AND P3, PT, R8.reuse, R2, PT ;  /* 0x000000020800720c */ /* 0x040fe20003f64070 */
[----:B------:R-:W-:Y:S02]  /*a120*/  IMAD.MOV R4, RZ, RZ, -R4 ;  /* 0x000000ffff047224 */ /* 0x000fe400078e0a04 */
[----:B------:R-:W-:Y:S01]  /*a130*/  @!P1 IMAD.MOV R15, RZ, RZ, -R15 ;  /* 0x000000ffff0f9224 */ /* 0x000fe200078e0a0f */
[----:B------:R-:W-:Y:S01]  /*a140*/  ISETP.GE.AND P1, PT, R11, RZ, PT ;  /* 0x000000ff0b00720c */ /* 0x000fe20003f26270 */
[C---:B------:R-:W-:Y:S02]  /*a150*/  IMAD R3, R8.reuse, R3, R5 ;  /* 0x0000000308037224 */ /* 0x040fe400078e0205 */
[----:B------:R-:W-:Y:S01]  /*a160*/  IMAD.MOV.U32 R11, RZ, RZ, R13 ;  /* 0x000000ffff0b7224 */ /* 0x000fe200078e000d */
[----:B------:R-:W-:Y:S01]  /*a170*/  STL [R1+0x6e0], R15 ;  /* 0x0006e00f01007387 */ /* 0x000fe20000100800 */
[----:B------:R-:W-:-:S02]  /*a180*/  IMAD R84, R8, R4, R10 ;  /* 0x0000000408547224 */ /* 0x000fc400078e020a */
[----:B------:R-:W-:Y:S01]  /*a190*/  @!P0 IMAD.MOV R11, RZ, RZ, -R11 ;  /* 0x000000ffff0b8224 */ /* 0x000fe200078e0a0b */
[C---:B------:R-:W-:Y:S01]  /*a1a0*/  ISETP.GT.U32.AND P0, PT, R8.reuse, R3, PT ;  /* 0x000000030800720c */ /* 0x040fe20003f04070 */
[--C-:B------:R-:W-:Y:S01]  /*a1b0*/  @!P5 IMAD.IADD R7, R7, 0x1, -R8.reuse ;  /* 0x000000010707d824 */ /* 0x100fe200078e0a08 */
[----:B------:R-:W-:Y:S01]  /*a1c0*/  ISETP.GT.U32.AND P5, PT, R8, R84, PT ;  /* 0x000000540800720c */ /* 0x000fe20003fa4070 */
[--C-:B------:R-:W-:Y:S01]  /*a1d0*/  @!P3 IMAD.IADD R2, R2, 0x1, -R8.reuse ;  /* 0x000000010202b824 */ /* 0x100fe200078e0a08 */
[----:B------:R-:W-:Y:S01]  /*a1e0*/  STL [R1+0x6e4], R14 ;  /* 0x0006e40e01007387 */ /* 0x000fe20000100800 */
[C---:B------:R-:W-:Y:S02]  /*a1f0*/  VIADD R6, R0.reuse, 0xba ;  /* 0x000000ba00067836 */ /* 0x040fe40000000000 */
[----:B------:R-:W-:Y:S01]  /*a200*/  VIADD R12, R0, 0xb9 ;  /* 0x000000b9000c7836 */ /* 0x000fe20000000000 */
[----:B------:R-:W-:Y:S01]  /*a210*/  ISETP.GT.U32.AND P3, PT, R8, R2, PT ;  /* 0x000000020800720c */ /* 0x000fe20003f64070 */
[----:B------:R-:W-:Y:S01]  /*a220*/  VIADD R4, R0, 0xbb ;  /* 0x000000bb00047836 */ /* 0x000fe20000000000 */
[----:B------:R-:W-:Y:S01]  /*a230*/  IABS R10, R6 ;  /* 0x00000006000a7213 */ /* 0x000fe20000000000 */
[----:B------:R-:W-:Y:S01]  /*a240*/  IMAD.MOV.U32 R13, RZ, RZ, R7 ;  /* 0x000000ffff0d7224 */ /* 0x000fe200078e0007 */
[----:B------:R-:W-:Y:S01]  /*a250*/  IABS R86, R12 ;  /* 0x0000000c00567213 */ /* 0x000fe20000000000 */
[--C-:B------:R-:W-:Y:S01]  /*a260*/  @!P0 IMAD.IADD R3, R3, 0x1, -R8.reuse ;  /* 0x0000000103038824 */ /* 0x100fe200078e0a08 */
[----:B------:R-:W-:Y:S01]  /*a270*/  IABS R5, R4 ;  /* 0x0000000400057213 */ /* 0x000fe20000000000 */
[----:B------:R-:W-:Y:S01]  /*a280*/  @!P5 IMAD.IADD R84, R84, 0x1, -R8 ;  /* 0x000000015454d824 */ /* 0x000fe200078e0a08 */
[----:B------:R0:W-:Y:S01]  /*a290*/  STL [R1+0x6dc], R11 ;  /* 0x0006dc0b01007387 */ /* 0x0001e20000100800 */
[----:B------:R-:W-:Y:S01]  /*a2a0*/  IMAD.HI.U32 R7, R9, R10, RZ ;  /* 0x0000000a09077227 */ /* 0x000fe200078e00ff */
[----:B------:R-:W-:-:S02]  /*a2b0*/  ISETP.GT.U32.AND P0, PT, R8, R3, PT ;  /* 0x000000030800720c */ /* 0x000fc40003f04070 */
[----:B------:R-:W-:Y:S01]  /*a2c0*/  ISETP.GT.U32.AND P5, PT, R8, R84, PT ;  /* 0x000000540800720c */ /* 0x000fe20003fa4070 */
[----:B------:R-:W-:Y:S01]  /*a2d0*/  @!P2 IMAD.MOV R13, RZ, RZ, -R13 ;  /* 0x000000ffff0da224 */ /* 0x000fe200078e0a0d */
[----:B------:R-:W-:Y:S01]  /*a2e0*/  ISETP.GE.AND P2, PT, R12, RZ, PT ;  /* 0x000000ff0c00720c */ /* 0x000fe20003f46270 */
[----:B------:R-:W-:-:S03]  /*a2f0*/  IMAD.HI.U32 R12, R9, R5, RZ ;  /* 0x00000005090c7227 */ /* 0x000fc600078e00ff */
[----:B------:R1:W-:Y:S01]  /*a300*/  STL [R1+0x6d8], R13 ;  /* 0x0006d80d01007387 */ /* 0x0003e20000100800 */
[----:B0-----:R-:W-:-:S04]  /*a310*/  IMAD.HI.U32 R11, R9, R86, RZ ;  /* 0x00000056090b7227 */ /* 0x001fc800078e00ff */
[----:B------:R-:W-:Y:S02]  /*a320*/  IMAD.MOV R7, RZ, RZ, -R7 ;  /* 0x000000ffff077224 */ /* 0x000fe400078e0a07 */
[----:B------:R-:W-:Y:S01]  /*a330*/  @!P3 IMAD.IADD R2, R2, 0x1, -R8 ;  /* 0x000000010202b824 */ /* 0x000fe200078e0a08 */
[----:B------:R-:W-:Y:S01]  /*a340*/  ISETP.GE.AND P3, PT, R6, RZ, PT ;  /* 0x000000ff0600720c */ /* 0x000fe20003f66270 */
[----:B------:R-:W-:Y:S02]  /*a350*/  IMAD.MOV R11, RZ, RZ, -R11 ;  /* 0x000000ffff0b7224 */ /* 0x000fe400078e0a0b */
[----:B------:R-:W-:Y:S02]  /*a360*/  IMAD.MOV R6, RZ, RZ, -R12 ;  /* 0x000000ffff067224 */ /* 0x000fe400078e0a0c */
[----:B------:R-:W-:Y:S02]  /*a370*/  IMAD R10, R8, R7, R10 ;  /* 0x00000007080a7224 */ /* 0x000fe400078e020a */
[----:B------:R-:W-:-:S02]  /*a380*/  IMAD.MOV.U32 R14, RZ, RZ, R2 ;  /* 0x000000ffff0e7224 */ /* 0x000fc400078e0002 */
[C---:B------:R-:W-:Y:S02]  /*a390*/  IMAD R86, R8.reuse, R11, R86 ;  /* 0x0000000b08567224 */ /* 0x040fe400078e0256 */
[C---:B------:R-:W-:Y:S02]  /*a3a0*/  IMAD R5, R8.reuse, R6, R5 ;  /* 0x0000000608057224 */ /* 0x040fe400078e0205 */
[----:B------:R-:W-:Y:S01]  /*a3b0*/  @!P6 IMAD.MOV R14, RZ, RZ, -R14 ;  /* 0x000000ffff0ee224 */ /* 0x000fe200078e0a0e */
[C---:B------:R-:W-:Y:S01]  /*a3c0*/  ISETP.GT.U32.AND P6, PT, R8.reuse, R10, PT ;  /* 0x0000000a0800720c */ /* 0x040fe20003fc4070 */
[--C-:B------:R-:W-:Y:S01]  /*a3d0*/  @!P0 IMAD.IADD R3, R3, 0x1, -R8.reuse ;  /* 0x0000000103038824 */ /* 0x100fe200078e0a08 */
[----:B------:R-:W-:Y:S01]  /*a3e0*/  ISETP.GT.U32.AND P0, PT, R8, R86, PT ;  /* 0x000000560800720c */ /* 0x000fe20003f04070 */
[----:B------:R-:W-:Y:S01]  /*a3f0*/  @!P5 IMAD.IADD R84, R84, 0x1, -R8 ;  /* 0x000000015454d824 */ /* 0x000fe200078e0a08 */
[----:B------:R-:W-:Y:S01]  /*a400*/  ISETP.GT.U32.AND P5, PT, R8, R5, PT ;  /* 0x000000050800720c */ /* 0x000fe20003fa4070 */
[----:B-1----:R-:W-:Y:S01]  /*a410*/  IMAD.MOV.U32 R13, RZ, RZ, R3 ;  /* 0x000000ffff0d7224 */ /* 0x002fe200078e0003 */
[----:B------:R0:W-:Y:S01]  /*a420*/  STL [R1+0x6d0], R14 ;  /* 0x0006d00e01007387 */ /* 0x0001e20000100800 */
[----:B------:R-:W-:-:S02]  /*a430*/  VIADD R2, R0, 0xbc ;  /* 0x000000bc00027836 */ /* 0x000fc40000000000 */
[----:B------:R-:W-:Y:S01]  /*a440*/  @!P1 IMAD.MOV R13, RZ, RZ, -R13 ;  /* 0x000000ffff0d9224 */ /* 0x000fe200078e0a0d */
[----:B------:R-:W-:Y:S01]  /*a450*/  ISETP.GE.AND P1, PT, R4, RZ, PT ;  /* 0x000000ff0400720c */ /* 0x000fe20003f26270 */
[----:B------:R-:W-:Y:S01]  /*a460*/  VIADD R12, R0, 0xbe ;  /* 0x000000be000c7836 */ /* 0x000fe20000000000 */
[----:B------:R-:W-:Y:S01]  /*a470*/  IABS R3, R2 ;  /* 0x0000000200037213 */ /* 0x000fe20000000000 */
[--C-:B------:R-:W-:Y:S01]  /*a480*/  @!P6 IMAD.IADD R10, R10, 0x1, -R8.reuse ;  /* 0x000000010a0ae824 */ /* 0x100fe200078e0a08 */
[----:B------:R1:W-:Y:S01]  /*a490*/  STL [R1+0x6d4], R13 ;  /* 0x0006d40d01007387 */ /* 0x0003e20000100800 */
[--C-:B------:R-:W-:Y:S01]  /*a4a0*/  @!P0 IMAD.IADD R86, R86, 0x1, -R8.reuse ;  /* 0x0000000156568824 */ /* 0x100fe200078e0a08 */
[----:B------:R-:W-:Y:S01]  /*a4b0*/  ISETP.GE.AND P0, PT, R2, RZ, PT ;  /* 0x000000ff0200720c */ /* 0x000fe20003f06270 */
[----:B0-----:R-:W-:Y:S02]  /*a4c0*/  VIADD R14, R0, 0xbd ;  /* 0x000000bd000e7836 */ /* 0x001fe40000000000 */
[----:B------:R-:W-:Y:S01]  /*a4d0*/  @!P5 IMAD.IADD R5, R5, 0x1, -R8 ;  /* 0x000000010505d824 */ /* 0x000fe200078e0a08 */
[----:B------:R-:W-:Y:S01]  /*a4e0*/  ISETP.GT.U32.AND P5, PT, R8, R10, PT ;  /* 0x0000000a0800720c */ /* 0x000fe20003fa4070 */
[----:B------:R-:W-:Y:S01]  /*a4f0*/  IMAD.HI.U32 R2, R9, R3, RZ ;  /* 0x0000000309027227 */ /* 0x000fe200078e00ff */
[----:B------:R-:W-:-:S02]  /*a500*/  IABS R4, R14 ;  /* 0x0000000e00047213 */ /* 0x000fc40000000000 */
[----:B------:R-:W-:Y:S01]  /*a510*/  ISETP.GT.U32.AND P6, PT, R8, R86, PT ;  /* 0x000000560800720c */ /* 0x000fe20003fc4070 */
[----:B------:R-:W-:Y:S01]  /*a520*/  IMAD.MOV R7, RZ, RZ, -R2 ;  /* 0x000000ffff077224 */ /* 0x000fe200078e0a02 */
[----:B------:R-:W-:Y:S01]  /*a530*/  IABS R2, R12 ;  /* 0x0000000c00027213 */ /* 0x000fe20000000000 */
[----:B------:R-:W-:-:S04]  /*a540*/  IMAD.HI.U32 R6, R9, R4, RZ ;  /* 0x0000000409067227 */ /* 0x000fc800078e00ff */
[----:B------:R-:W-:Y:S02]  /*a550*/  IMAD.MOV R6, RZ, RZ, -R6 ;  /* 0x000000ffff067224 */ /* 0x000fe400078e0a06 */
[C---:B------:R-:W-:Y:S02]  /*a560*/  IMAD R3, R8.reuse, R7, R3 ;  /* 0x0000000708037224 */ /* 0x040fe400078e0203 */
[----:B------:R-:W-:Y:S02]  /*a570*/  IMAD R4, R8, R6, R4 ;  /* 0x0000000608047224 */ /* 0x000fe400078e0204 */
[--C-:B------:R-:W-:Y:S02]  /*a580*/  @!P5 IMAD.IADD R10, R10, 0x1, -R8.reuse ;  /* 0x000000010a0ad824 */ /* 0x100fe400078e0a08 */
[----:B------:R-:W-:Y:S01]  /*a590*/  @!P6 IMAD.IADD R86, R86, 0x1, -R8 ;  /* 0x000000015656e824 */ /* 0x000fe200078e0a08 */
[----:B------:R-:W-:Y:S01]  /*a5a0*/  ISETP.GT.U32.AND P5, PT, R8, R4, PT ;  /* 0x000000040800720c */ /* 0x000fe20003fa4070 */
[----:B------:R-:W-:Y:S01]  /*a5b0*/  VIADD R7, R0, 0xbf ;  /* 0x000000bf00077836 */ /* 0x000fe20000000000 */
[----:B------:R-:W-:Y:S01]  /*a5c0*/  ISETP.GT.U32.AND P6, PT, R8, R3, PT ;  /* 0x000000030800720c */ /* 0x000fe20003fc4070 */
[----:B-1----:R-:W-:-:S03]  /*a5d0*/  IMAD.HI.U32 R13, R9, R2, RZ ;  /* 0x00000002090d7227 */ /* 0x002fc600078e00ff */
[----:B------:R-:W-:Y:S01]  /*a5e0*/  IABS R11, R7 ;  /* 0x00000007000b7213 */ /* 0x000fe20000000000 */
[----:B------:R-:W-:Y:S01]  /*a5f0*/  @!P4 IMAD.MOV R84, RZ, RZ, -R84 ;  /* 0x000000ffff54c224 */ /* 0x000fe200078e0a54 */
[----:B------:R-:W-:Y:S01]  /*a600*/  ISETP.GT.U32.AND P4, PT, R8, R5, PT ;  /* 0x000000050800720c */ /* 0x000fe20003f84070 */
[----:B------:R-:W-:Y:S02]  /*a610*/  IMAD.MOV R13, RZ, RZ, -R13 ;  /* 0x000000ffff0d7224 */ /* 0x000fe400078e0a0d */
[----:B------:R-:W-:Y:S02]  /*a620*/  @!P2 IMAD.MOV R86, RZ, RZ, -R86 ;  /* 0x000000ffff56a224 */ /* 0x000fe400078e0a56 */
[--C-:B------:R-:W-:Y:S02]  /*a630*/  @!P5 IMAD.IADD R4, R4, 0x1, -R8.reuse ;  /* 0x000000010404d824 */ /* 0x100fe400078e0a08 */
[----:B------:R-:W-:Y:S01]  /*a640*/  @!P6 IMAD.IADD R3, R3, 0x1, -R8 ;  /* 0x000000010303e824 */ /* 0x000fe200078e0a08 */
[----:B------:R-:W-:Y:S01]  /*a650*/  ISETP.GE.AND P6, PT, R12, RZ, PT ;  /* 0x000000ff0c00720c */ /* 0x000fe20003fc6270 */
[----:B------:R-:W-:Y:S01]  /*a660*/  IMAD.HI.U32 R12, R9, R11, RZ ;  /* 0x0000000b090c7227 */ /* 0x000fe200078e00ff */
[----:B------:R-:W-:-:S02]  /*a670*/  ISETP.GT.U32.AND P5, PT, R8, R4, PT ;  /* 0x000000040800720c */ /* 0x000fc40003fa4070 */
[C---:B------:R-:W-:Y:S01]  /*a680*/  ISETP.GT.U32.AND P2, PT, R8.reuse, R3, PT ;  /* 0x000000030800720c */ /* 0x040fe20003f44070 */
[C---:B------:R-:W-:Y:S02]  /*a690*/  IMAD R2, R8.reuse, R13, R2 ;  /* 0x0000000d08027224 */ /* 0x040fe400078e0202 */
[----:B------:R-:W-:Y:S02]  /*a6a0*/  IMAD.MOV R12, RZ, RZ, -R12 ;  /* 0x000000ffff0c7224 */ /* 0x000fe400078e0a0c */
[----:B------:R-:W-:Y:S02]  /*a6b0*/  IMAD.MOV.U32 R16, RZ, RZ, R10 ;  /* 0x000000ffff107224 */ /* 0x000fe400078e000a */
[C---:B------:R-:W-:Y:S02]  /*a6c0*/  IMAD R11, R8.reuse, R12, R11 ;  /* 0x0000000c080b7224 */ /* 0x040fe400078e020b */
[----:B------:R-:W-:Y:S01]  /*a6d0*/  @!P3 IMAD.MOV R16, RZ, RZ, -R16 ;  /* 0x000000ffff10b224 */ /* 0x000fe200078e0a10 */
[----:B------:R-:W-:Y:S01]  /*a6e0*/  ISETP.GT.U32.AND P3, PT, R8, R2, PT ;  /* 0x000000020800720c */ /* 0x000fe20003f64070 */
[--C-:B------:R-:W-:Y:S01]  /*a6f0*/  @!P4 IMAD.IADD R5, R5, 0x1, -R8.reuse ;  /* 0x000000010505c824 */ /* 0x100fe200078e0a08 */
[----:B------:R-:W-:Y:S01]  /*a700*/  ISETP.GE.AND P4, PT, R14, RZ, PT ;  /* 0x000000ff0e00720c */ /* 0x000fe20003f86270 */
[--C-:B------:R-:W-:Y:S01]  /*a710*/  @!P5 IMAD.IADD R4, R4, 0x1, -R8.reuse ;  /* 0x000000010404d824 */ /* 0x100fe200078e0a08 */
[----:B------:R-:W-:Y:S01]  /*a720*/  ISETP.GT.U32.AND P5, PT, R8, R11, PT ;  /* 0x0000000b0800720c */ /* 0x000fe20003fa4070 */
[----:B------:R-:W-:Y:S01]  /*a730*/  IMAD.MOV.U32 R15, RZ, RZ, R5 ;  /* 0x000000ffff0f7224 */ /* 0x000fe200078e0005 */
[----:B------:R0:W-:Y:S01]  /*a740*/  STL [R1+0x6c8], R16 ;  /* 0x0006c81001007387 */ /* 0x0001e20000100800 */
[----:B------:R-:W-:-:S02]  /*a750*/  @!P2 IMAD.IADD R3, R3, 0x1, -R8 ;  /* 0x000000010303a824 */ /* 0x000fc400078e0a08 */
[C---:B------:R-:W-:Y:S02]  /*a760*/  VIADD R6, R0.reuse, 0xc0 ;  /* 0x000000c000067836 */ /* 0x040fe40000000000 */
[----:B------:R-:W-:Y:S01]  /*a770*/  @!P1 IMAD.MOV R15, RZ, RZ, -R15 ;  /* 0x000000ffff0f9224 */ /* 0x000fe200078e0a0f */
[----:B------:R-:W-:Y:S01]  /*a780*/  ISETP.GE.AND P1, PT, R7, RZ, PT ;  /* 0x000000ff0700720c */ /* 0x000fe20003f26270 */
[----:B------:R-:W-:Y:S01]  /*a790*/  IMAD.MOV.U32 R10, RZ, RZ, R3 ;  /* 0x000000ffff0a7224 */ /* 0x000fe200078e0003 */
[----:B------:R-:W-:Y:S01]  /*a7a0*/  IABS R88, R6 ;  /* 0x0000000600587213 */ /* 0x000fe20000000000 */
[----:B------:R-:W-:Y:S01]  /*a7b0*/  VIADD R7, R0, 0xc1 ;  /* 0x000000c100077836 */ /* 0x000fe20000000000 */
[----:B------:R-:W-:Y:S01]  /*a7c0*/  ISETP.GE.AND P2, PT, R6, RZ, PT ;  /* 0x000000ff0600720c */ /* 0x000fe20003f46270 */
[----:B------:R-:W-:Y:S01]  /*a7d0*/  @!P3 IMAD.IADD R2, R2, 0x1, -R8 ;  /* 0x000000010202b824 */ /* 0x000fe200078e0a08 */
[----:B------:R-:W-:Y:S01]  /*a7e0*/  STL [R1+0x6cc], R15 ;  /* 0x0006cc0f01007387 */ /* 0x000fe20000100800 */
[----:B------:R-:W-:Y:S01]  /*a7f0*/  @!P0 IMAD.MOV R10, RZ, RZ, -R10 ;  /* 0x000000ffff0a8224 */ /* 0x000fe200078e0a0a */
[----:B------:R-:W-:Y:S01]  /*a800*/  IABS R90, R7 ;  /* 0x00000007005a7213 */ /* 0x000fe20000000000 */
[----:B------:R-:W-:Y:S01]  /*a810*/  VIADD R6, R0, 0xc2 ;  /* 0x000000c200067836 */ /* 0x000fe20000000000 */
[----:B------:R-:W-:Y:S01]  /*a820*/  ISETP.GT.U32.AND P0, PT, R8, R2, PT ;  /* 0x000000020800720c */ /* 0x000fe20003f04070 */
[----:B------:R-:W-:Y:S01]  /*a830*/  @!P5 IMAD.IADD R11, R11, 0x1, -R8 ;  /* 0x000000010b0bd824 */ /* 0x000fe200078e0a08 */
[----:B------:R1:W-:Y:S01]  /*a840*/  STL [R1+0x6bc], R10 ;  /* 0x0006bc0a01007387 */ /* 0x0003e20000100800 */
[----:B------:R-:W-:Y:S01]  /*a850*/  IMAD.HI.U32 R13, R9, R88, RZ ;  /* 0x00000058090d7227 */ /* 0x000fe200078e00ff */
[----:B0-----:R-:W-:-:S02]  /*a860*/  IABS R16, R6 ;  /* 0x0000000600107213 */ /* 0x001fc40000000000 */
[----:B------:R-:W-:Y:S01]  /*a870*/  ISETP.GT.U32.AND P5, PT, R8, R11, PT ;  /* 0x0000000b0800720c */ /* 0x000fe20003fa4070 */
[----:B------:R-:W-:Y:S02]  /*a880*/  IMAD.MOV R13, RZ, RZ, -R13 ;  /* 0x000000ffff0d7224 */ /* 0x000fe400078e0a0d */
[----:B------:R-:W-:-:S04]  /*a890*/  IMAD.HI.U32 R3, R9, R16, RZ ;  /* 0x0000001009037227 */ /* 0x000fc800078e00ff */
[----:B-1----:R-:W-:Y:S02]  /*a8a0*/  IMAD.MOV.U32 R10, RZ, RZ, R4 ;  /* 0x000000ffff0a7224 */ /* 0x002fe400078e0004 */
[----:B------:R-:W-:-:S04]  /*a8b0*/  IMAD.HI.U32 R4, R9, R90, RZ ;  /* 0x0000005a09047227 */ /* 0x000fc800078e00ff */
[----:B------:R-:W-:Y:S02]  /*a8c0*/  IMAD.MOV R4, RZ, RZ, -R4 ;  /* 0x000000ffff047224 */ /* 0x000fe400078e0a04 */
[----:B------:R-:W-:Y:S02]  /*a8d0*/  IMAD.MOV R3, RZ, RZ, -R3 ;  /* 0x000000ffff037224 */ /* 0x000fe400078e0a03 */
[----:B------:R-:W-:Y:S01]  /*a8e0*/  @!P0 IMAD.IADD R2, R2, 0x1, -R8 ;  /* 0x0000000102028824 */ /* 0x000fe200078e0a08 */
[----:B------:R-:W-:Y:S01]  /*a8f0*/  ISETP.GE.AND P0, PT, R6, RZ, PT ;  /* 0x000000ff0600720c */ /* 0x000fe20003f06270 */
[C---:B------:R-:W-:Y:S02]  /*a900*/  IMAD R90, R8.reuse, R4, R90 ;  /* 0x00000004085a7224 */ /* 0x040fe400078e025a */
[C---:B------:R-:W-:Y:S02]  /*a910*/  IMAD R88, R8.reuse, R13, R88 ;  /* 0x0000000d08587224 */ /* 0x040fe400078e0258 */
[----:B------:R-:W-:-:S02]  /*a920*/  IMAD R16, R8, R3, R16 ;  /* 0x0000000308107224 */ /* 0x000fc400078e0210 */
[----:B------:R-:W-:Y:S01]  /*a930*/  @!P5 IMAD.IADD R11, R11, 0x1, -R8 ;  /* 0x000000010b0bd824 */ /* 0x000fe200078e0a08 */
[C---:B------:R-:W-:Y:S01]  /*a940*/  ISETP.GT.U32.AND P5, PT, R8.reuse, R90, PT ;  /* 0x0000005a0800720c */ /* 0x040fe20003fa4070 */
[----:B------:R-:W-:Y:S01]  /*a950*/  IMAD.MOV.U32 R13, RZ, RZ, R2 ;  /* 0x000000ffff0d7224 */ /* 0x000fe200078e0002 */
[----:B------:R-:W-:Y:S01]  /*a960*/  ISETP.GT.U32.AND P3, PT, R8, R88, PT ;  /* 0x000000580800720c */ /* 0x000fe20003f64070 */
[----:B------:R-:W-:Y:S02]  /*a970*/  VIADD R5, R0, 0xc3 ;  /* 0x000000c300057836 */ /* 0x000fe40000000000 */
[----:B------:R-:W-:Y:S01]  /*a980*/  @!P6 IMAD.MOV R13, RZ, RZ, -R13 ;  /* 0x000000ffff0de224 */ /* 0x000fe200078e0a0d */
[----:B------:R-:W-:Y:S01]  /*a990*/  ISETP.GT.U32.AND P6, PT, R8, R16, PT ;  /* 0x000000100800720c */ /* 0x000fe20003fc4070 */
[----:B------:R-:W-:Y:S01]  /*a9a0*/  @!P4 IMAD.MOV R10, RZ, RZ, -R10 ;  /* 0x000000ffff0ac224 */ /* 0x000fe200078e0a0a */
[----:B------:R-:W-:Y:S01]  /*a9b0*/  ISETP.GE.AND P4, PT, R7, RZ, PT ;  /* 0x000000ff0700720c */ /* 0x000fe20003f86270 */
[----:B------:R-:W-:Y:S01]  /*a9c0*/  VIADD R4, R0, 0xc4 ;  /* 0x000000c400047836 */ /* 0x000fe20000000000 */
[----:B------:R-:W-:Y:S01]  /*a9d0*/  IABS R7, R5 ;  /* 0x0000000500077213 */ /* 0x000fe20000000000 */
[----:B------:R-:W-:Y:S01]  /*a9e0*/  IMAD.MOV.U32 R12, RZ, RZ, R11 ;  /* 0x000000ffff0c7224 */ /* 0x000fe200078e000b */
[----:B------:R0:W-:Y:S01]  /*a9f0*/  STL [R1+0x6c4], R10 ;  /* 0x0006c40a01007387 */ /* 0x0001e20000100800 */
[----:B------:R-:W-:-:S02]  /*aa00*/  @!P5 IMAD.IADD R90, R90, 0x1, -R8 ;  /* 0x000000015a5ad824 */ /* 0x000fc400078e0a08 */
[C---:B------:R-:W-:Y:S01]  /*aa10*/  IMAD.HI.U32 R3, R9.reuse, R7, RZ ;  /* 0x0000000709037227 */ /* 0x040fe200078e00ff */
[----:B------:R-:W-:Y:S02]  /*aa20*/  STL [R1+0x6b4], R13 ;  /* 0x0006b40d01007387 */ /* 0x000fe40000100800 */
[----:B------:R-:W-:Y:S01]  /*aa30*/  ISETP.GT.U32.AND P5, PT, R8, R90, PT ;  /* 0x0000005a0800720c */ /* 0x000fe20003fa4070 */
[----:B------:R-:W-:Y:S02]  /*aa40*/  @!P6 IMAD.IADD R16, R16, 0x1, -R8 ;  /* 0x000000011010e824 */ /* 0x000fe400078e0a08 */
[----:B------:R-:W-:Y:S01]  /*aa50*/  @!P1 IMAD.MOV R12, RZ, RZ, -R12 ;  /* 0x000000ffff0c9224 */ /* 0x000fe200078e0a0c */
[----:B0-----:R-:W-:Y:S01]  /*aa60*/  IABS R10, R4 ;  /* 0x00000004000a7213 */ /* 0x001fe20000000000 */
[----:B------:R-:W-:Y:S01]  /*aa70*/  IMAD.MOV R3, RZ, RZ, -R3 ;  /* 0x000000ffff037224 */ /* 0x000fe200078e0a03 */
[----:B------:R-:W-:Y:S01]  /*aa80*/  ISETP.GT.U32.AND P6, PT, R8, R16, PT ;  /* 0x000000100800720c */ /* 0x000fe20003fc4070 */
[----:B------:R-:W-:Y:S01]  /*aa90*/  VIADD R15, R0, 0xc5 ;  /* 0x000000c5000f7836 */ /* 0x000fe20000000000 */
[----:B------:R0:W-:Y:S01]  /*aaa0*/  STL [R1+0x6b8], R12 ;  /* 0x0006b80c01007387 */ /* 0x0001e20000100800 */
[----:B------:R-:W-:Y:S01]  /*aab0*/  IMAD.HI.U32 R2, R9, R10, RZ ;  /* 0x0000000a09027227 */ /* 0x000fe200078e00ff */
[----:B------:R-:W-:-:S02]  /*aac0*/  ISETP.GE.AND P1, PT, R5, RZ, PT ;  /* 0x000000ff0500720c */ /* 0x000fc40003f26270 */
[----:B------:R-:W-:Y:S01]  /*aad0*/  IABS R5, R15 ;  /* 0x0000000f00057213 */ /* 0x000fe20000000000 */
[----:B------:R-:W-:Y:S02]  /*aae0*/  IMAD R7, R8, R3, R7 ;  /* 0x0000000308077224 */ /* 0x000fe400078e0207 */
[----:B------:R-:W-:Y:S02]  /*aaf0*/  IMAD.MOV R2, RZ, RZ, -R2 ;  /* 0x000000ffff027224 */ /* 0x000fe400078e0a02 */
[----:B------:R-:W-:Y:S01]  /*ab00*/  @!P5 IMAD.IADD R90, R90, 0x1, -R8 ;  /* 0x000000015a5ad824 */ /* 0x000fe200078e0a08 */
[----:B------:R-:W-:Y:S01]  /*ab10*/  ISETP.GT.U32.AND P5, PT, R8, R7, PT ;  /* 0x000000070800720c */ /* 0x000fe20003fa4070 */
[----:B0-----:R-:W-:Y:S02]  /*ab20*/  VIADD R12, R0, 0xc6 ;  /* 0x000000c6000c7836 */ /* 0x001fe40000000000 */
[----:B------:R-:W-:Y:S02]  /*ab30*/  IMAD R10, R8, R2, R10 ;  /* 0x00000002080a7224 */ /* 0x000fe400078e020a */
[----:B------:R-:W-:Y:S01]  /*ab40*/  IMAD.HI.U32 R11, R9, R5, RZ ;  /* 0x00000005090b7227 */ /* 0x000fe200078e00ff */
[----:B------:R-:W-:-:S03]  /*ab50*/  IABS R3, R12 ;  /* 0x0000000c00037213 */ /* 0x000fc60000000000 */
[----:B------:R-:W-:Y:S01]  /*ab60*/  @!P6 IMAD.IADD R16, R16, 0x1, -R8 ;  /* 0x000000011010e824 */ /* 0x000fe200078e0a08 */
[----:B------:R-:W-:Y:S01]  /*ab70*/  ISETP.GT.U32.AND P6, PT, R8, R10, PT ;  /* 0x0000000a0800720c */ /* 0x000fe20003fc4070 */
[----:B------:R-:W-:-:S04]  /*ab80*/  IMAD.HI.U32 R6, R9, R3, RZ ;  /* 0x0000000309067227 */ /* 0x000fc800078e00ff */
[----:B------:R-:W-:Y:S02]  /*ab90*/  IMAD.MOV R11, RZ, RZ, -R11 ;  /* 0x000000ffff0b7224 */ /* 0x000fe400078e0a0b */
[----:B------:R-:W-:Y:S02]  /*aba0*/  IMAD.MOV R6, RZ, RZ, -R6 ;  /* 0x000000ffff067224 */ /* 0x000fe400078e0a06 */
[----:B------:R-:W-:Y:S02]  /*abb0*/  IMAD R5, R8, R11, R5 ;  /* 0x0000000b08057224 */ /* 0x000fe400078e0205 */
[--C-:B------:R-:W-:Y:S02]  /*abc0*/  @!P3 IMAD.IADD R88, R88, 0x1, -R8.reuse ;  /* 0x000000015858b824 */ /* 0x100fe400078e0a08 */
[C---:B------:R-:W-:Y:S02]  /*abd0*/  IMAD R3, R8.reuse, R6, R3 ;  /* 0x0000000608037224 */ /* 0x040fe400078e0203 */
[--C-:B------:R-:W-:Y:S01]  /*abe0*/  @!P5 IMAD.IADD R7, R7, 0x1, -R8.reuse ;  /* 0x000000010707d824 */ /* 0x100fe200078e0a08 */
[----:B------:R-:W-:Y:S01]  /*abf0*/  ISETP.GT.U32.AND P5, PT, R8, R5, PT ;  /* 0x000000050800720c */ /* 0x000fe20003fa4070 */
[----:B------:R-:W-:Y:S01]  /*ac00*/  VIADD R14, R0, 0xc7 ;  /* 0x000000c7000e7836 */ /* 0x000fe20000000000 */
[----:B------:R-:W-:Y:S01]  /*ac10*/  ISETP.GT.U32.AND P3, PT, R8, R88, PT ;  /* 0x000000580800720c */ /* 0x000fe20003f64070 */
[----:B------:R-:W-:Y:S01]  /*ac20*/  @!P6 IMAD.IADD R10, R10, 0x1, -R8 ;  /* 0x000000010a0ae824 */ /* 0x000fe200078e0a08 */
[----:B------:R-:W-:Y:S01]  /*ac30*/  ISETP.GT.U32.AND P6, PT, R8, R3, PT ;  /* 0x000000030800720c */ /* 0x000fe20003fc4070 */
[----:B------:R-:W-:Y:S01]  /*ac40*/  VIADD R6, R0, 0xc9 ;  /* 0x000000c900067836 */ /* 0x000fe20000000000 */
[----:B------:R-:W-:Y:S01]  /*ac50*/  IABS R2, R14 ;  /* 0x0000000e00027213 */ /* 0x000fe20000000000 */
[----:B------:R-:W-:-:S02]  /*ac60*/  @!P4 IMAD.MOV R90, RZ, RZ, -R90 ;  /* 0x000000ffff5ac224 */ /* 0x000fc400078e0a5a */
[----:B------:R-:W-:Y:S01]  /*ac70*/  VIADD R11, R0, 0xca ;  /* 0x000000ca000b7836 */ /* 0x000fe20000000000 */
[----:B------:R-:W-:Y:S01]  /*ac80*/  IABS R93, R6 ;  /* 0x00000006005d7213 */ /* 0x000fe20000000000 */
[----:B------:R-:W-:-:S04]  /*ac90*/  IMAD.HI.U32 R17, R9, R2, RZ ;  /* 0x0000000209117227 */ /* 0x000fc800078e00ff */
[--C-:B------:R-:W-:Y:S01]  /*aca0*/  @!P5 IMAD.IADD R5, R5, 0x1, -R8.reuse ;  /* 0x000000010505d824 */ /* 0x100fe200078e0a08 */
[----:B------:R-:W-:Y:S01]  /*acb0*/  ISETP.GT.U32.AND P5, PT, R8, R7, PT ;  /* 0x000000070800720c */ /* 0x000fe20003fa4070 */
[--C-:B------:R-:W-:Y:S01]  /*acc0*/  @!P3 IMAD.IADD R88, R88, 0x1, -R8.reuse ;  /* 0x000000015858b824 */ /* 0x100fe200078e0a08 */
[----:B------:R-:W-:Y:S01]  /*acd0*/  ISETP.GE.AND P3, PT, R4, RZ, PT ;  /* 0x000000ff0400720c */ /* 0x000fe20003f66270 */
[----:B------:R-:W-:Y:S02]  /*ace0*/  IMAD.MOV R17, RZ, RZ, -R17 ;  /* 0x000000ffff117224 */ /* 0x000fe400078e0a11 */
[----:B------:R-:W-:Y:S02]  /*acf0*/  VIADD R4, R0, 0xc8 ;  /* 0x000000c800047836 */ /* 0x000fe40000000000 */
[----:B------:R-:W-:Y:S01]  /*ad00*/  @!P6 IMAD.IADD R3, R3, 0x1, -R8 ;  /* 0x000000010303e824 */ /* 0x000fe200078e0a08 */
[C---:B------:R-:W-:Y:S01]  /*ad10*/  ISETP.GT.U32.AND P6, PT, R8.reuse, R5, PT ;  /* 0x000000050800720c */ /* 0x040fe20003fc4070 */
[C---:B------:R-:W-:Y:S01]  /*ad20*/  IMAD R2, R8.reuse, R17, R2 ;  /* 0x0000001108027224 */ /* 0x040fe200078e0202 */
[----:B------:R-:W-:Y:S01]  /*ad30*/  IABS R92, R4 ;  /* 0x00000004005c7213 */ /* 0x000fe20000000000 */
[----:B------:R-:W-:Y:S01]  /*ad40*/  IMAD.HI.U32 R17, R9, R93, RZ ;  /* 0x0000005d09117227 */ /* 0x000fe200078e00ff */
[----:B------:R-:W-:-:S03]  /*ad50*/  ISETP.GT.U32.AND P4, PT, R8, R3, PT ;  /* 0x000000030800720c */ /* 0x000fc60003f84070 */
[----:B------:R-:W-:Y:S02]  /*ad60*/  IMAD.MOV R17, RZ, RZ, -R17 ;  /* 0x000000ffff117224 */ /* 0x000fe400078e0a11 */
[----:B------:R-:W-:Y:S01]  /*ad70*/  @!P2 IMAD.MOV R88, RZ, RZ, -R88 ;  /* 0x000000ffff58a224 */ /* 0x000fe200078e0a58 */
[----:B------:R-:W-:Y:S01]  /*ad80*/  ISETP.GT.U32.AND P2, PT, R8, R10, PT ;  /* 0x0000000a0800720c */ /* 0x000fe20003f44070 */
[----:B------:R-:W-:-:S04]  /*ad90*/  IMAD.HI.U32 R13, R9, R92, RZ ;  /* 0x0000005c090d7227 */ /* 0x000fc800078e00ff */
[C---:B------:R-:W-:Y:S02]  /*ada0*/  IMAD R93, R8.reuse, R17, R93 ;  /* 0x00000011085d7224 */ /* 0x040fe400078e025d */
[----:B------:R-:W-:Y:S02]  /*adb0*/  IMAD.MOV R13, RZ, RZ, -R13 ;  /* 0x000000ffff0d7224 */ /* 0x000fe400078e0a0d */
[----:B------:R-:W-:Y:S01]  /*adc0*/  @!P6 IMAD.IADD R5, R5, 0x1, -R8 ;  /* 0x000000010505e824 */ /* 0x000fe200078e0a08 */
[C---:B------:R-:W-:Y:S01]  /*add0*/  ISETP.GT.U32.AND P6, PT, R8.reuse, R93, PT ;  /* 0x0000005d0800720c */ /* 0x040fe20003fc4070 */
[----:B------:R-:W-:Y:S02]  /*ade0*/  IMAD.MOV.U32 R18, RZ, RZ, R16 ;  /* 0x000000ffff127224 */ /* 0x000fe400078e0010 */
[C---:B------:R-:W-:Y:S01]  /*adf0*/  IMAD R92, R8.reuse, R13, R92 ;  /* 0x0000000d085c7224 */ /* 0x040fe200078e025c */
[----:B------:R-:W-:Y:S01]  /*ae00*/  IABS R13, R11 ;  /* 0x0000000b000d7213 */ /* 0x000fe20000000000 */
[----:B------:R-:W-:Y:S01]  /*ae10*/  @!P0 IMAD.MOV R18, RZ, RZ, -R18 ;  /* 0x000000ffff128224 */ /* 0x000fe200078e0a12 */
[----:B------:R-:W-:Y:S01]  /*ae20*/  ISETP.GT.U32.AND P0, PT, R8, R2, PT ;  /* 0x000000020800720c */ /* 0x000fe20003f04070 */
[--C-:B------:R-:W-:Y:S01]  /*ae30*/  @!P2 IMAD.IADD R10, R10, 0x1, -R8.reuse ;  /* 0x000000010a0aa824 */ /* 0x100fe200078e0a08 */
[----:B------:R-:W-:Y:S01]  /*ae40*/  ISETP.GE.AND P2, PT, R15, RZ, PT ;  /* 0x000000ff0f00720c */ /* 0x000fe20003f46270 */
[--C-:B------:R-:W-:Y:S01]  /*ae50*/  @!P5 IMAD.IADD R7, R7, 0x1, -R8.reuse ;  /* 0x000000010707d824 */ /* 0x100fe200078e0a08 */
[----:B------:R-:W-:Y:S01]  /*ae60*/  ISETP.GT.U32.AND P5, PT, R8, R92, PT ;  /* 0x0000005c0800720c */ /* 0x000fe20003fa4070 */
[----:B------:R-:W-:Y:S01]  /*ae70*/  @!P4 IMAD.IADD R3, R3, 0x1, -R8 ;  /* 0x000000010303c824 */ /* 0x000fe200078e0a08 */
[----:B------:R-:W-:Y:S01]  /*ae80*/  ISETP.GE.AND P4, PT, R12, RZ, PT ;  /* 0x000000ff0c00720c */ /* 0x000fe20003f86270 */
[----:B------:R-:W-:Y:S01]  /*ae90*/  IMAD.MOV.U32 R16, RZ, RZ, R13 ;  /* 0x000000ffff107224 */ /* 0x000fe200078e000d */
[----:B------:R0:W-:Y:S01]  /*aea0*/  STL [R1+0x6ac], R18 ;  /* 0x0006ac1201007387 */ /* 0x0001e20000100800 */
[----:B------:R-:W-:-:S02]  /*aeb0*/  VIADD R13, R0, 0xcb ;  /* 0x000000cb000d7836 */ /* 0x000fc40000000000 */
[----:B------:R-:W-:Y:S02]  /*aec0*/  @!P6 IMAD.IADD R93, R93, 0x1, -R8 ;  /* 0x000000015d5de824 */ /* 0x000fe400078e0a08 */
[----:B------:R-:W-:Y:S01]  /*aed0*/  IMAD.HI.U32 R15, R9, R16, RZ ;  /* 0x00000010090f7227 */ /* 0x000fe200078e00ff */
[----:B------:R-:W-:Y:S02]  /*aee0*/  IABS R12, R13 ;  /* 0x0000000d000c7213 */ /* 0x000fe40000000000 */
[----:B------:R-:W-:Y:S01]  /*aef0*/  ISETP.GT.U32.AND P6, PT, R8, R93, PT ;  /* 0x0000005d0800720c */ /* 0x000fe20003fc4070 */
[----:B------:R-:W-:Y:S02]  /*af00*/  IMAD.MOV.U32 R17, RZ, RZ, R10 ;  /* 0x000000ffff117224 */ /* 0x000fe400078e000a */
[----:B0-----:R-:W-:Y:S02]  /*af10*/  IMAD.MOV.U32 R18, RZ, RZ, R7 ;  /* 0x000000ffff127224 */ /* 0x001fe400078e0007 */
[----:B------:R-:W-:-:S02]  /*af20*/  IMAD.MOV.U32 R10, RZ, RZ, R5 ;  /* 0x000000ffff0a7224 */ /* 0x000fc400078e0005 */
[----:B------:R-:W-:Y:S02]  /*af30*/  IMAD.MOV.U32 R5, RZ, RZ, R3 ;  /* 0x000000ffff057224 */ /* 0x000fe400078e0003 */
[----:B------:R-:W-:Y:S01]  /*af40*/  @!P0 IMAD.IADD R2, R2, 0x1, -R8 ;  /* 0x0000000102028824 */ /* 0x000fe200078e0a08 */
[----:B------:R-:W-:Y:S01]  /*af50*/  ISETP.GE.AND P0, PT, R14, RZ, PT ;  /* 0x000000ff0e00720c */ /* 0x000fe20003f06270 */
[----:B------:R-:W-:Y:S02]  /*af60*/  @!P1 IMAD.MOV R18, RZ, RZ, -R18 ;  /* 0x000000ffff129224 */ /* 0x000fe400078e0a12 */
[----:B------:R-:W-:Y:S01]  /*af70*/  IMAD.MOV R15, RZ, RZ, -R15 ;  /* 0x000000ffff0f7224 */ /* 0x000fe200078e0a0f */
[----:B------:R-:W-:Y:S01]  /*af80*/  ISETP.GT.U32.AND P1, PT, R8, R2, PT ;  /* 0x000000020800720c */ /* 0x000fe20003f24070 */
[----:B------:R-:W-:Y:S01]  /*af90*/  IMAD.HI.U32 R7, R9, R12, RZ ;  /* 0x0000000c09077227 */ /* 0x000fe200078e00ff */
[----:B------:R-:W-:Y:S03]  /*afa0*/  STL [R1+0x698], R18 ;  /* 0x0006981201007387 */ /* 0x000fe60000100800 */
[----:B------:R-:W-:-:S02]  /*afb0*/  @!P3 IMAD.MOV R17, RZ, RZ, -R17 ;  /* 0x000000ffff11b224 */ /* 0x000fc400078e0a11 */
[----:B------:R-:W-:Y:S01]  /*afc0*/  @!P2 IMAD.MOV R10, RZ, RZ, -R10 ;  /* 0x000000ffff0aa224 */ /* 0x000fe200078e0a0a */
[----:B------:R-:W-:Y:S01]  /*afd0*/  ISETP.GE.AND P2, PT, R6, RZ, PT ;  /* 0x000000ff0600720c */ /* 0x000fe20003f46270 */
[----:B------:R-:W-:Y:S01]  /*afe0*/  @!P5 IMAD.IADD R92, R92, 0x1, -R8 ;  /* 0x000000015c5cd824 */ /* 0x000fe200078e0a08 */
[----:B------:R-:W-:Y:S01]  /*aff0*/  ISETP.GE.AND P5, PT, R4, RZ, PT ;  /* 0x000000ff0400720c */ /* 0x000fe20003fa6270 */
[----:B------:R-:W-:Y:S01]  /*b000*/  @!P4 IMAD.MOV R5, RZ, RZ, -R5 ;  /* 0x000000ffff05c224 */ /* 0x000fe200078e0a05 */
[----:B------:R-:W-:Y:S01]  /*b010*/  STL [R1+0x69c], R17 ;  /* 0x00069c1101007387 */ /* 0x000fe20000100800 */
[C---:B------:R-:W-:Y:S01]  /*b020*/  IMAD R4, R8.reuse, R15, R16 ;  /* 0x0000000f08047224 */ /* 0x040fe200078e0210 */
[C---:B------:R-:W-:Y:S01]  /*b030*/  ISETP.GT.U32.AND P3, PT, R8.reuse, R92, PT ;  /* 0x0000005c0800720c */ /* 0x040fe20003f64070 */
[----:B------:R-:W-:Y:S01]  /*b040*/  IMAD.MOV R7, RZ, RZ, -R7 ;  /* 0x000000ffff077224 */ /* 0x000fe200078e0a07 */
[----:B------:R0:W-:Y:S01]  /*b050*/  STL [R1+0x6a4], R10 ;  /* 0x0006a40a01007387 */ /* 0x0001e20000100800 */
[--C-:B------:R-:W-:Y:S01]  /*b060*/  @!P6 IMAD.IADD R93, R93, 0x1, -R8.reuse ;  /* 0x000000015d5de824 */ /* 0x100fe200078e0a08 */
[----:B------:R-:W-:Y:S01]  /*b070*/  ISETP.GT.U32.AND P4, PT, R8, R4, PT ;  /* 0x000000040800720c */ /* 0x000fe20003f84070 */
[----:B------:R-:W-:Y:S01]  /*b080*/  @!P1 IMAD.IADD R2, R2, 0x1, -R8 ;  /* 0x0000000102029824 */ /* 0x000fe200078e0a08 */
[----:B------:R1:W-:Y:S01]  /*b090*/  STL [R1+0x6a8], R5 ;  /* 0x0006a80501007387 */ /* 0x0003e20000100800 */
[----:B------:R-:W-:Y:S01]  /*b0a0*/  VIADD R14, R0, 0xcc ;  /* 0x000000cc000e7836 */ /* 0x000fe20000000000 */
[----:B------:R-:W-:Y:S01]  /*b0b0*/  ISETP.GE.AND P1, PT, R11, RZ, PT ;  /* 0x000000ff0b00720c */ /* 0x000fe20003f26270 */
[----:B------:R-:W-:-:S02]  /*b0c0*/  @!P2 IMAD.MOV R93, RZ, RZ, -R93 ;  /* 0x000000ffff5da224 */ /* 0x000fc400078e0a5d */
[----:B0-----:R-:W-:Y:S01]  /*b0d0*/  IMAD.MOV.U32 R10, RZ, RZ, R2 ;  /* 0x000000ffff0a7224 */ /* 0x001fe200078e0002 */
[----:B------:R-:W-:Y:S01]  /*b0e0*/  IABS R3, R14 ;  /* 0x0000000e00037213 */ /* 0x000fe20000000000 */
[----:B------:R-:W-:Y:S02]  /*b0f0*/  VIADD R2, R0, 0xcd ;  /* 0x000000cd00027836 */ /* 0x000fe40000000000 */
[----:B-1----:R-:W-:Y:S02]  /*b100*/  IMAD R5, R8, R7, R12 ;  /* 0x0000000708057224 */ /* 0x002fe400078e020c */
[----:B------:R-:W-:Y:S01]  /*b110*/  @!P4 IMAD.IADD R4, R4, 0x1, -R8 ;  /* 0x000000010404c824 */ /* 0x000fe200078e0a08 */
[----:B------:R-:W-:Y:S01]  /*b120*/  IABS R11, R2 ;  /* 0x00000002000b7213 */ /* 0x000fe20000000000 */
[----:B------:R-:W-:Y:S01]  /*b130*/  @!P0 IMAD.MOV R10, RZ, RZ, -R10 ;  /* 0x000000ffff0a8224 */ /* 0x000fe200078e0a0a */
[C---:B------:R-:W-:Y:S01]  /*b140*/  ISETP.GT.U32.AND P6, PT, R8.reuse, R5, PT ;  /* 0x000000050800720c */ /* 0x040fe20003fc4070 */
[----:B------:R-:W-:Y:S01]  /*b150*/  IMAD.HI.U32 R6, R9, R3, RZ ;  /* 0x0000000309067227 */ /* 0x000fe200078e00ff */
[----:B------:R-:W-:-:S02]  /*b160*/  ISETP.GT.U32.AND P0, PT, R8, R4, PT ;  /* 0x000000040800720c */ /* 0x000fc40003f04070 */
[----:B------:R0:W-:Y:S01]  /*b170*/  STL [R1+0x6a0], R10 ;  /* 0x0006a00a01007387 */ /* 0x0001e20000100800 */
[----:B------:R-:W-:Y:S01]  /*b180*/  IMAD.MOV R6, RZ, RZ, -R6 ;  /* 0x000000ffff067224 */ /* 0x000fe200078e0a06 */
[----:B------:R-:W-:Y:S01]  /*b190*/  ISETP.GE.AND P4, PT, R14, RZ, PT ;  /* 0x000000ff0e00720c */ /* 0x000fe20003f86270 */
[----:B------:R-:W-:-:S04]  /*b1a0*/  IMAD.HI.U32 R7, R9, R11, RZ ;  /* 0x0000000b09077227 */ /* 0x000fc800078e00ff */
[----:B------:R-:W-:Y:S02]  /*b1b0*/  IMAD R3, R8, R6, R3 ;  /* 0x0000000608037224 */ /* 0x000fe400078e0203 */
[--C-:B------:R-:W-:Y:S02]  /*b1c0*/  @!P6 IMAD.IADD R5, R5, 0x1, -R8.reuse ;  /* 0x000000010505e824 */ /* 0x100fe400078e0a08 */
[----:B------:R-:W-:Y:S02]  /*b1d0*/  IMAD.MOV R7, RZ, RZ, -R7 ;  /* 0x000000ffff077224 */ /* 0x000fe400078e0a07 */
[----:B------:R-:W-:Y:S01]  /*b1e0*/  @!P0 IMAD.IADD R4, R4, 0x1, -R8 ;  /* 0x0000000104048824 */ /* 0x000fe200078e0a08 */
[C---:B------:R-:W-:Y:S01]  /*b1f0*/  ISETP.GT.U32.AND P6, PT, R8.reuse, R5, PT ;  /* 0x000000050800720c */ /* 0x040fe20003fc4070 */
[C---:B------:R-:W-:Y:S01]  /*b200*/  IMAD R11, R8.reuse, R7, R11 ;  /* 0x00000007080b7224 */ /* 0x040fe200078e020b */
[----:B------:R-:W-:Y:S01]  /*b210*/  ISETP.GT.U32.AND P0, PT, R8, R3, PT ;  /* 0x000000030800720c */ /* 0x000fe20003f04070 */
[----:B------:R-:W-:-:S02]  /*b220*/  VIADD R6, R0, 0xce ;  /* 0x000000ce00067836 */ /* 0x000fc40000000000 */
[----:B------:R-:W-:Y:S01]  /*b230*/  @!P3 IMAD.IADD R92, R92, 0x1, -R8 ;  /* 0x000000015c5cb824 */ /* 0x000fe200078e0a08 */
[----:B------:R-:W-:Y:S01]  /*b240*/  ISETP.GE.AND P3, PT, R13, RZ, PT ;  /* 0x000000ff0d00720c */ /* 0x000fe20003f66270 */
[C---:B------:R-:W-:Y:S01]  /*b250*/  VIADD R12, R0.reuse, 0xcf ;  /* 0x000000cf000c7836 */ /* 0x040fe20000000000 */
[----:B------:R-:W-:Y:S01]  /*b260*/  IABS R13, R6 ;  /* 0x00000006000d7213 */ /* 0x000fe20000000000 */
[----:B0-----:R-:W-:Y:S02]  /*b270*/  VIADD R10, R0, 0xd0 ;  /* 0x000000d0000a7836 */ /* 0x001fe40000000000 */
[----:B------:R-:W-:Y:S01]  /*b280*/  @!P5 IMAD.MOV R92, RZ, RZ, -R92 ;  /* 0x000000ffff5cd224 */ /* 0x000fe200078e0a5c */
[----:B------:R-:W-:Y:S01]  /*b290*/  IABS R14, R12 ;  /* 0x0000000c000e7213 */ /* 0x000fe20000000000 */
[----:B------:R-:W-:Y:S01]  /*b2a0*/  @!P6 IMAD.IADD R5, R5, 0x1, -R8 ;  /* 0x000000010505e824 */ /* 0x000fe200078e0a08 */
[----:B------:R-:W-:Y:S01]  /*b2b0*/  ISETP.GT.U32.AND P6, PT, R8, R11, PT ;  /* 0x0000000b0800720c */ /* 0x000fe20003fc4070 */
[----:B------:R-:W-:Y:S01]  /*b2c0*/  IMAD.HI.U32 R18, R9, R13, RZ ;  /* 0x0000000d09127227 */ /* 0x000fe200078e00ff */
[----:B------:R-:W-:-:S03]  /*b2d0*/  IABS R15, R10 ;  /* 0x0000000a000f7213 */ /* 0x000fc60000000000 */
[----:B------:R-:W-:Y:S01]  /*b2e0*/  @!P0 IMAD.IADD R3, R3, 0x1, -R8 ;  /* 0x0000000103038824 */ /* 0x000fe200078e0a08 */
[----:B------:R-:W-:Y:S01]  /*b2f0*/  ISETP.GE.AND P0, PT, R2, RZ, PT ;  /* 0x000000ff0200720c */ /* 0x000fe20003f06270 */
[----:B------:R-:W-:-:S04]  /*b300*/  IMAD.HI.U32 R16, R9, R14, RZ ;  /* 0x0000000e09107227 */ /* 0x000fc800078e00ff */
[----:B------:R-:W-:Y:S02]  /*b310*/  IMAD.MOV R18, RZ, RZ, -R18 ;  /* 0x000000ffff127224 */ /* 0x000fe400078e0a12 */
[----:B------:R-:W-:Y:S01]  /*b320*/  @!P6 IMAD.IADD R11, R11, 0x1, -R8 ;  /* 0x000000010b0be824 */ /* 0x000fe200078e0a08 */
[----:B------:R-:W-:Y:S01]  /*b330*/  ISETP.GT.U32.AND P6, PT, R8, R3, PT ;  /* 0x000000030800720c */ /* 0x000fe20003fc4070 */
[----:B------:R-:W-:-:S03]  /*b340*/  IMAD.HI.U32 R17, R9, R15, RZ ;  /* 0x0000000f09117227 */ /* 0x000fc600078e00ff */
[C---:B------:R-:W-:Y:S01]  /*b350*/  ISETP.GT.U32.AND P2, PT, R8.reuse, R11, PT ;  /* 0x0000000b0800720c */ /* 0x040fe20003f44070 */
[----:B------:R-:W-:Y:S02]  /*b360*/  IMAD.MOV R16, RZ, RZ, -R16 ;  /* 0x000000ffff107224 */ /* 0x000fe400078e0a10 */
[C---:B------:R-:W-:Y:S02]  /*b370*/  IMAD R2, R8.reuse, R18, R13 ;  /* 0x0000001208027224 */ /* 0x040fe400078e020d */
[----:B------:R-:W-:Y:S02]  /*b380*/  IMAD.MOV R17, RZ, RZ, -R17 ;  /* 0x000000ffff117224 */ /* 0x000fe400078e0a11 */
[C---:B------:R-:W-:Y:S01]  /*b390*/  IMAD R14, R8.reuse, R16, R14 ;  /* 0x00000010080e7224 */ /* 0x040fe200078e020e */
[C---:B------:R-:W-:Y:S01]  /*b3a0*/  ISETP.GT.U32.AND P5, PT, R8.reuse, R2, PT ;  /* 0x000000020800720c */ /* 0x040fe20003fa4070 */
[----:B------:R-:W-:Y:S02]  /*b3b0*/  IMAD.MOV.U32 R21, RZ, RZ, R4 ;  /* 0x000000ffff157224 */ /* 0x000fe400078e0004 */
[----:B------:R-:W-:-:S02]  /*b3c0*/  IMAD R15, R8, R17, R15 ;  /* 0x00000011080f7224 */ /* 0x000fc400078e020f */
[----:B------:R-:W-:Y:S01]  /*b3d0*/  @!P1 IMAD.MOV R21, RZ, RZ, -R21 ;  /* 0x000000ffff159224 */ /* 0x000fe200078e0a15 */
[C---:B------:R-:W-:Y:S01]  /*b3e0*/  ISETP.GT.U32.AND P1, PT, R8.reuse, R14, PT ;  /* 0x0000000e0800720c */ /* 0x040fe20003f24070 */
[--C-:B------:R-:W-:Y:S01]  /*b3f0*/  @!P6 IMAD.IADD R3, R3, 0x1, -R8.reuse ;  /* 0x000000010303e824 */ /* 0x100fe200078e0a08 */
[----:B------:R-:W-:Y:S01]  /*b400*/  ISETP.GT.U32.AND P6, PT, R8, R15, PT ;  /* 0x0000000f0800720c */ /* 0x000fe20003fc4070 */
[----:B------:R-:W-:Y:S01]  /*b410*/  VIADD R7, R0, 0xd1 ;  /* 0x000000d100077836 */ /* 0x000fe20000000000 */
[----:B------:R-:W-:Y:S01]  /*b420*/  STL [R1+0x688], R21 ;  /* 0x0006881501007387 */ /* 0x000fe20000100800 */
[----:B------:R-:W-:Y:S02]  /*b430*/  IMAD.MOV.U32 R19, RZ, RZ, R5 ;  /* 0x000000ffff137224 */ /* 0x000fe400078e0005 */
[--C-:B------:R-:W-:Y:S01]  /*b440*/  @!P5 IMAD.IADD R2, R2, 0x1, -R8.reuse ;  /* 0x000000010202d824 */ /* 0x100fe200078e0a08 */
[----:B------:R-:W-:Y:S01]  /*b450*/  IABS R13, R7 ;  /* 0x00000007000d7213 */ /* 0x000fe20000000000 */
[----:B------:R-:W-:Y:S01]  /*b460*/  VIADD R5, R0, 0xd2 ;  /* 0x000000d200057836 */ /* 0x000fe20000000000 */
[----:B------:R-:W-:Y:S01]  /*b470*/  ISETP.GE.AND P5, PT, R10, RZ, PT ;  /* 0x000000ff0a00720c */ /* 0x000fe20003fa6270 */
[--C-:B------:R-:W-:Y:S01]  /*b480*/  @!P2 IMAD.IADD R11, R11, 0x1, -R8.reuse ;  /* 0x000000010b0ba824 */ /* 0x100fe200078e0a08 */
[----:B------:R-:W-:Y:S01]  /*b490*/  ISETP.GE.AND P2, PT, R12, RZ, PT ;  /* 0x000000ff0c00720c */ /* 0x000fe20003f46270 */
[----:B------:R-:W-:Y:S01]  /*b4a0*/  @!P1 IMAD.IADD R14, R14, 0x1, -R8 ;  /* 0x000000010e0e9824 */ /* 0x000fe200078e0a08 */
[----:B------:R-:W-:Y:S01]  /*b4b0*/  ISETP.GT.U32.AND P1, PT, R8, R2, PT ;  /* 0x000000020800720c */ /* 0x000fe20003f24070 */
[----:B------:R-:W-:Y:S01]  /*b4c0*/  IMAD.HI.U32 R4, R9, R13, RZ ;  /* 0x0000000d09047227 */ /* 0x000fe200078e00ff */
[----:B------:R-:W-:-:S03]  /*b4d0*/  IABS R12, R5 ;  /* 0x00000005000c7213 */ /* 0x000fc60000000000 */
[----:B------:R-:W-:Y:S02]  /*b4e0*/  @!P6 IMAD.IADD R15, R15, 0x1, -R8 ;  /* 0x000000010f0fe824 */ /* 0x000fe400078e0a08 */
[----:B------:R-:W-:Y:S02]  /*b4f0*/  IMAD.MOV R4, RZ, RZ, -R4 ;  /* 0x000000ffff047224 */ /* 0x000fe400078e0a04 */
[----:B------:R-:W-:Y:S01]  /*b500*/  IMAD.MOV.U32 R16, RZ, RZ, R3 ;  /* 0x000000ffff107224 */ /* 0x000fe200078e0003 */
[----:B------:R-:W-:Y:S01]  /*b510*/  ISETP.GT.U32.AND P6, PT, R8, R15, PT ;  /* 0x0000000f0800720c */ /* 0x000fe20003fc4070 */
[----:B------:R-:W-:Y:S01]  /*b520*/  @!P3 IMAD.MOV R19, RZ, RZ, -R19 ;  /* 0x000000ffff13b224 */ /* 0x000fe200078e0a13 */
[----:B------:R-:W-:Y:S01]  /*b530*/  ISETP.GE.AND P3, PT, R6, RZ, PT ;  /* 0x000000ff0600720c */ /* 0x000fe20003f66270 */
[----:B------:R-:W-:-:S03]  /*b540*/  IMAD.HI.U32 R3, R9, R12, RZ ;  /* 0x0000000c09037227 */ /* 0x000fc600078e00ff */
[----:B------:R-:W-:Y:S01]  /*b550*/  STL [R1+0x690], R19 ;  /* 0x0006901301007387 */ /* 0x000fe20000100800 */
[----:B------:R-:W-:Y:S02]  /*b560*/  IMAD R6, R8, R4, R13 ;  /* 0x0000000408067224 */ /* 0x000fe400078e020d */
[----:B------:R-:W-:Y:S02]  /*b570*/  IMAD.MOV.U32 R13, RZ, RZ, R11 ;  /* 0x000000ffff0d7224 */ /* 0x000fe400078e000b */
[----:B------:R-:W-:Y:S02]  /*b580*/  VIADD R10, R0, 0xd3 ;  /* 0x000000d3000a7836 */ /* 0x000fe40000000000 */
[----:B------:R-:W-:Y:S02]  /*b590*/  IMAD.MOV R11, RZ, RZ, -R3 ;  /* 0x000000ffff0b7224 */ /* 0x000fe400078e0a03 */
[----:B------:R-:W-:Y:S01]  /*b5a0*/  @!P1 IMAD.IADD R2, R2, 0x1, -R8 ;  /* 0x0000000102029824 */ /* 0x000fe200078e0a08 */
[----:B------:R-:W-:Y:S01]  /*b5b0*/  ISETP.GE.AND P1, PT, R7, RZ, PT ;  /* 0x000000ff0700720c */ /* 0x000fe20003f26270 */
[----:B------:R-:W-:Y:S01]  /*b5c0*/  @!P0 IMAD.MOV R13, RZ, RZ, -R13 ;  /* 0x000000ffff0d8224 */ /* 0x000fe200078e0a0d */
[----:B------:R-:W-:Y:S01]  /*b5d0*/  IABS R4, R10 ;  /* 0x0000000a00047213 */ /* 0x000fe20000000000 */
[C---:B------:R-:W-:Y:S01]  /*b5e0*/  IMAD R7, R8.reuse, R11, R12 ;  /* 0x0000000b08077224 */ /* 0x040fe200078e020c */
[----:B------:R-:W-:Y:S01]  /*b5f0*/  ISETP.GT.U32.AND P0, PT, R8, R6, PT ;  /* 0x000000060800720c */ /* 0x000fe20003f04070 */
[----:B------:R-:W-:-:S02]  /*b600*/  @!P6 IMAD.IADD R15, R15, 0x1, -R8 ;  /* 0x000000010f0fe824 */ /* 0x000fc400078e0a08 */
[----:B------:R-:W-:Y:S01]  /*b610*/  IMAD.MOV.U32 R3, RZ, RZ, R4 ;  /* 0x000000ffff037224 */ /* 0x000fe200078e0004 */
[C---:B------:R-:W-:Y:S01]  /*b620*/  ISETP.GT.U32.AND P6, PT, R8.reuse, R7, PT ;  /* 0x000000070800720c */ /* 0x040fe20003fc4070 */
[----:B------:R-:W-:Y:S01]  /*b630*/  @!P4 IMAD.MOV R16, RZ, RZ, -R16 ;  /* 0x000000ffff10c224 */ /* 0x000fe200078e0a10 */
[----:B------:R-:W-:Y:S01]  /*b640*/  ISETP.GT.U32.AND P4, PT, R8, R14, PT ;  /* 0x0000000e0800720c */ /* 0x000fe20003f84070 */
[----:B------:R-:W-:-:S03]  /*b650*/  IMAD.HI.U32 R12, R9, R3, RZ ;  /* 0x00000003090c7227 */ /* 0x000fc600078e00ff */
[----:B------:R0:W-:Y:S01]  /*b660*/  STL [R1+0x680], R16 ;  /* 0x0006801001007387 */ /* 0x0001e20000100800 */
[----:B------:R-:W-:Y:S02]  /*b670*/  IMAD.MOV R12, RZ, RZ, -R12 ;  /* 0x000000ffff0c7224 */ /* 0x000fe400078e0a0c */
[----:B------:R-:W-:Y:S01]  /*b680*/  @!P0 IMAD.IADD R6, R6, 0x1, -R8 ;  /* 0x0000000106068824 */ /* 0x000fe200078e0a08 */
[----:B------:R1:W-:Y:S01]  /*b690*/  STL [R1+0x68c], R13 ;  /* 0x00068c0d01007387 */ /* 0x0003e20000100800 */
[----:B------:R-:W-:Y:S01]  /*b6a0*/  IMAD R3, R8, R12, R3 ;  /* 0x0000000c08037224 */ /* 0x000fe200078e0203 */
[----:B------:R-:W-:Y:S01]  /*b6b0*/  ISETP.GE.AND P0, PT, R10, RZ, PT ;  /* 0x000000ff0a00720c */ /* 0x000fe20003f06270 */
[----:B------:R-:W-:Y:S02]  /*b6c0*/  IMAD.MOV.U32 R18, RZ, RZ, R2 ;  /* 0x000000ffff127224 */ /* 0x000fe400078e0002 */
[----:B------:R-:W-:Y:S01]  /*b6d0*/  @!P6 IMAD.IADD R7, R7, 0x1, -R8 ;  /* 0x000000010707e824 */ /* 0x000fe200078e0a08 */
[----:B------:R-:W-:Y:S01]  /*b6e0*/  ISETP.GT.U32.AND P6, PT, R8, R6, PT ;  /* 0x000000060800720c */ /* 0x000fe20003fc4070 */
[----:B------:R-:W-:-:S02]  /*b6f0*/  VIADD R4, R0, 0xd4 ;  /* 0x000000d400047836 */ /* 0x000fc40000000000 */
[----:B------:R-:W-:Y:S01]  /*b700*/  @!P4 IMAD.IADD R14, R14, 0x1, -R8 ;  /* 0x000000010e0ec824 */ /* 0x000fe200078e0a08 */
[----:B------:R-:W-:Y:S01]  /*b710*/  ISETP.GE.AND P4, PT, R5, RZ, PT ;  /* 0x000000ff0500720c */ /* 0x000fe20003f86270 */
[----:B------:R-:W-:Y:S01]  /*b720*/  @!P3 IMAD.MOV R18, RZ, RZ, -R18 ;  /* 0x000000ffff12b224 */ /* 0x000fe200078e0a12 */
[----:B------:R-:W-:Y:S01]  /*b730*/  ISETP.GT.U32.AND P3, PT, R8, R3, PT ;  /* 0x000000030800720c */ /* 0x000fe20003f64070 */
[C---:B------:R-:W-:Y:S01]  /*b740*/  VIADD R11, R0.reuse, 0xd5 ;  /* 0x000000d5000b7836 */ /* 0x040fe20000000000 */
[----:B------:R-:W-:Y:S01]  /*b750*/  IABS R5, R4 ;  /* 0x0000000400057213 */ /* 0x000fe20000000000 */
[----:B------:R-:W-:Y:S01]  /*b760*/  IMAD.MOV.U32 R17, RZ, RZ, R14 ;  /* 0x000000ffff117224 */ /* 0x000fe200078e000e */
[----:B------:R-:W-:Y:S01]  /*b770*/  STL [R1+0x674], R18 ;  /* 0x0006741201007387 */ /* 0x000fe20000100800 */
[----:B------:R-:W-:Y:S01]  /*b780*/  VIADD R10, R0, 0xd6 ;  /* 0x000000d6000a7836 */ /* 0x000fe20000000000 */
[----:B0-----:R-:W-:Y:S01]  /*b790*/  IABS R16, R11 ;  /* 0x0000000b00107213 */ /* 0x001fe20000000000 */
[----:B-1----:R-:W-:-:S03]  /*b7a0*/  IMAD.HI.U32 R13, R9, R5, RZ ;  /* 0x00000005090d7227 */ /* 0x002fc600078e00ff */
[----:B------:R-:W-:Y:S01]  /*b7b0*/  IABS R12, R10 ;  /* 0x0000000a000c7213 */ /* 0x000fe20000000000 */
[----:B------:R-:W-:Y:S01]  /*b7c0*/  @!P2 IMAD.MOV R17, RZ, RZ, -R17 ;  /* 0x000000ffff11a224 */ /* 0x000fe200078e0a11 */
[----:B------:R-:W-:Y:S01]  /*b7d0*/  ISETP.GT.U32.AND P2, PT, R8, R7, PT ;  /* 0x000000070800720c */ /* 0x000fe20003f44070 */
[----:B------:R-:W-:Y:S02]  /*b7e0*/  @!P6 IMAD.IADD R6, R6, 0x1, -R8 ;  /* 0x000000010606e824 */ /* 0x000fe400078e0a08 */
[----:B------:R-:W-:Y:S01]  /*b7f0*/  IMAD.MOV R13, RZ, RZ, -R13 ;  /* 0x000000ffff0d7224 */ /* 0x000fe200078e0a0d */
[----:B------:R-:W-:Y:S01]  /*b800*/  STL [R1+0x67c], R17 ;  /* 0x00067c1101007387 */ /* 0x000fe20000100800 */
[----:B------:R-:W-:Y:S02]  /*b810*/  IMAD.MOV.U32 R2, RZ, RZ, R16 ;  /* 0x000000ffff027224 */ /* 0x000fe400078e0010 */
[----:B------:R-:W-:Y:S02]  /*b820*/  IMAD.MOV.U32 R14, RZ, RZ, R15 ;  /* 0x000000ffff0e7224 */ /* 0x000fe400078e000f */
[----:B------:R-:W-:Y:S01]  /*b830*/  @!P3 IMAD.IADD R3, R3, 0x1, -R8 ;  /* 0x000000010303b824 */ /* 0x000fe200078e0a08 */
[----:B------:R-:W-:Y:S01]  /*b840*/  ISETP.GE.AND P3, PT, R10, RZ, PT ;  /* 0x000000ff0a00720c */ /* 0x000fe20003f66270 */
[----:B------:R-:W-:-:S02]  /*b850*/  IMAD.MOV.U32 R16, RZ, RZ, R6 ;  /* 0x000000ffff107224 */ /* 0x000fc400078e0006 */
[----:B------:R-:W-:Y:S02]  /*b860*/  IMAD R5, R8, R13, R5 ;  /* 0x0000000d08057224 */ /* 0x000fe400078e0205 */
[----:B------:R-:W-:Y:S01]  /*b870*/  @!P5 IMAD.MOV R14, RZ, RZ, -R14 ;  /* 0x000000ffff0ed224 */ /* 0x000fe200078e0a0e */
[----:B------:R-:W-:Y:S01]  /*b880*/  ISETP.GE.AND P5, PT, R4, RZ, PT ;  /* 0x000000ff0400720c */ /* 0x000fe20003fa6270 */
[----:B------:R-:W-:Y:S01]  /*b890*/  @!P1 IMAD.MOV R16, RZ, RZ, -R16 ;  /* 0x000000ffff109224 */ /* 0x000fe200078e0a10 */
[C---:B------:R-:W-:Y:S01]  /*b8a0*/  ISETP.GT.U32.AND P1, PT, R8.reuse, R3, PT ;  /* 0x000000030800720c */ /* 0x040fe20003f24070 */
[C---:B------:R-:W-:Y:S01]  /*b8b0*/  IMAD.HI.U32 R13, R9.reuse, R2, RZ ;  /* 0x00000002090d7227 */ /* 0x040fe200078e00ff */
[----:B------:R-:W-:Y:S01]  /*b8c0*/  ISETP.GT.U32.AND P6, PT, R8, R5, PT ;  /* 0x000000050800720c */ /* 0x000fe20003fc4070 */
[----:B------:R0:W-:Y:S02]  /*b8d0*/  STL [R1], R14 ;  /* 0x0000000e01007387 */ /* 0x0001e40000100800 */
[----:B------:R-:W-:-:S02]  /*b8e0*/  IMAD.HI.U32 R4, R9, R12, RZ ;  /* 0x0000000c09047227 */ /* 0x000fc400078e00ff */
[----:B------:R1:W-:Y:S02]  /*b8f0*/  STL [R1+0x4], R16 ;  /* 0x0000041001007387 */ /* 0x0003e40000100800 */
[----:B------:R-:W-:Y:S01]  /*b900*/  @!P2 IMAD.IADD R7, R7, 0x1, -R8 ;  /* 0x000000010707a824 */ /* 0x000fe200078e0a08 */
[----:B------:R-:W-:Y:S01]  /*b910*/  ISETP.GE.AND P2, PT, R11, RZ, PT ;  /* 0x000000ff0b00720c */ /* 0x000fe20003f46270 */
[----:B------:R-:W-:Y:S02]  /*b920*/  IMAD.MOV R13, RZ, RZ, -R13 ;  /* 0x000000ffff0d7224 */ /* 0x000fe400078e0a0d */
[----:B------:R-:W-:Y:S02]  /*b930*/  IMAD.MOV R11, RZ, RZ, -R4 ;  /* 0x000000ffff0b7224 */ /* 0x000fe400078e0a04 */
[C---:B------:R-:W-:Y:S02]  /*b940*/  IMAD R4, R8.reuse, R13, R2 ;  /* 0x0000000d08047224 */ /* 0x040fe400078e0202 */
[----:B------:R-:W-:-:S02]  /*b950*/  IMAD R2, R8, R11, R12 ;  /* 0x0000000b08027224 */ /* 0x000fc400078e020c */
[----:B------:R-:W-:Y:S02]  /*b960*/  VIADD R15, R0, 0xd7 ;  /* 0x000000d7000f7836 */ /* 0x000fe40000000000 */
[--C-:B------:R-:W-:Y:S01]  /*b970*/  @!P1 IMAD.IADD R3, R3, 0x1, -R8.reuse ;  /* 0x0000000103039824 */ /* 0x100fe200078e0a08 */
[----:B------:R-:W-:Y:S01]  /*b980*/  ISETP.GT.U32.AND P1, PT, R8, R2, PT ;  /* 0x000000020800720c */ /* 0x000fe20003f24070 */
[----:B------:R-:W-:Y:S01]  /*b990*/  @!P6 IMAD.IADD R5, R5, 0x1, -R8 ;  /* 0x000000010505e824 */ /* 0x000fe200078e0a08 */
[----:B0-----:R-:W-:Y:S01]  /*b9a0*/  IABS R14, R15 ;  /* 0x0000000f000e7213 */ /* 0x001fe20000000000 */
[----:B------:R-:W-:Y:S02]  /*b9b0*/  IMAD.MOV.U32 R11, RZ, RZ, R7 ;  /* 0x000000ffff0b7224 */ /* 0x000fe400078e0007 */
[----:B------:R-:W-:Y:S01]  /*b9c0*/  VIADD R6, R0, 0xd9 ;  /* 0x000000d900067836 */ /* 0x000fe20000000000 */
[C---:B------:R-:W-:Y:S01]  /*b9d0*/  ISETP.GT.U32.AND P6, PT, R8.reuse, R5, PT ;  /* 0x000000050800720c */ /* 0x040fe20003fc4070 */
[----:B------:R-:W-:Y:S01]  /*b9e0*/  @!P4 IMAD.MOV R11, RZ, RZ, -R11 ;  /* 0x000000ffff0bc224 */ /* 0x000fe200078e0a0b */
[----:B------:R-:W-:Y:S01]  /*b9f0*/  ISETP.GT.U32.AND P4, PT, R8, R4, PT ;  /* 0x000000040800720c */ /* 0x000fe20003f84070 */
[----:B------:R-:W-:Y:S01]  /*ba00*/  IMAD.HI.U32 R13, R9, R14, RZ ;  /* 0x0000000e090d7227 */ /* 0x000fe200078e00ff */
[----:B-1----:R-:W-:-:S02]  /*ba10*/  IABS R16, R6 ;  /* 0x0000000600107213 */ /* 0x002fc40000000000 */
[----:B------:R0:W-:Y:S01]  /*ba20*/  STL [R1+0x66c], R11 ;  /* 0x00066c0b01007387 */ /* 0x0001e20000100800 */
[----:B------:R-:W-:Y:S02]  /*ba30*/  VIADD R12, R0, 0xda ;  /* 0x000000da000c7836 */ /* 0x000fe40000000000 */
[----:B------:R-:W-:Y:S02]  /*ba40*/  IMAD.MOV R13, RZ, RZ, -R13 ;  /* 0x000000ffff0d7224 */ /* 0x000fe400078e0a0d */
[----:B------:R-:W-:Y:S02]  /*ba50*/  @!P1 IMAD.IADD R2, R2, 0x1, -R8 ;  /* 0x0000000102029824 */ /* 0x000fe400078e0a08 */
[----:B------:R-:W-:Y:S02]  /*ba60*/  IMAD R13, R8, R13, R14 ;  /* 0x0000000d080d7224 */ /* 0x000fe400078e020e */
[--C-:B------:R-:W-:Y:S01]  /*ba70*/  @!P6 IMAD.IADD R5, R5, 0x1, -R8.reuse ;  /* 0x000000010505e824 */ /* 0x100fe200078e0a08 */
[----:B0-----:R-:W-:Y:S01]  /*ba80*/  IABS R11, R12 ;  /* 0x0000000c000b7213 */ /* 0x001fe20000000000 */
[----:B------:R-:W-:Y:S01]  /*ba90*/  @!P4 IMAD.IADD R4, R4, 0x1, -R8 ;  /* 0x000000010404c824 */ /* 0x000fe200078e0a08 */
[----:B------:R-:W-:Y:S01]  /*baa0*/  ISETP.GT.U32.AND P1, PT, R8, R2, PT ;  /* 0x000000020800720c */ /* 0x000fe20003f24070 */
[----:B------:R-:W-:Y:S01]  /*bab0*/  VIADD R10, R0, 0xd8 ;  /* 0x000000d8000a7836 */ /* 0x000fe20000000000 */
[----:B------:R-:W-:Y:S01]  /*bac0*/  ISETP.GE.AND P6, PT, R15, RZ, PT ;  /* 0x000000ff0f00720c */ /* 0x000fe20003fc6270 */
[----:B------:R-:W-:Y:S01]  /*bad0*/  IMAD.HI.U32 R15, R9, R16, RZ ;  /* 0x00000010090f7227 */ /* 0x000fe200078e00ff */
[----:B------:R-:W-:-:S02]  /*bae0*/  ISETP.GT.U32.AND P4, PT, R8, R13, PT ;  /* 0x0000000d0800720c */ /* 0x000fc40003f84070 */
[----:B------:R-:W-:Y:S01]  /*baf0*/  IABS R7, R10 ;  /* 0x0000000a00077213 */ /* 0x000fe20000000000 */
[----:B------:R-:W-:Y:S02]  /*bb00*/  IMAD.MOV.U32 R17, RZ, RZ, R3 ;  /* 0x000000ffff117224 */ /* 0x000fe400078e0003 */
[----:B------:R-:W-:Y:S02]  /*bb10*/  IMAD.MOV.U32 R14, RZ, RZ, R11 ;  /* 0x000000ffff0e7224 */ /* 0x000fe400078e000b */
[----:B------:R-:W-:Y:S02]  /*bb20*/  IMAD.MOV R15, RZ, RZ, -R15 ;  /* 0x000000ffff0f7224 */ /* 0x000fe400078e0a0f */
[----:B------:R-:W-:Y:S01]  /*bb30*/  @!P0 IMAD.MOV R17, RZ, RZ, -R17 ;  /* 0x000000ffff118224 */ /* 0x000fe200078e0a11 */
[----:B------:R-:W-:Y:S01]  /*bb40*/  ISETP.GT.U32.AND P0, PT, R8, R4, PT ;  /* 0x000000040800720c */ /* 0x000fe20003f04070 */
[----:B------:R-:W-:-:S03]  /*bb50*/  IMAD.HI.U32 R3, R9, R14, RZ ;  /* 0x0000000e09037227 */ /* 0x000fc600078e00ff */
[----:B------:R0:W-:Y:S01]  /*bb60*/  STL [R1+0x664], R17 ;  /* 0x0006641101007387 */ /* 0x0001e20000100800 */
[----:B------:R-:W-:Y:S02]  /*bb70*/  IMAD R15, R8, R15, R16 ;  /* 0x0000000f080f7224 */ /* 0x000fe400078e0210 */
[----:B------:R-:W-:Y:S01]  /*bb80*/  @!P5 IMAD.MOV R5, RZ, RZ, -R5 ;  /* 0x000000ffff05d224 */ /* 0x000fe200078e0a05 */
[----:B------:R-:W-:Y:S01]  /*bb90*/  ISETP.GE.AND P5, PT, R10, RZ, PT ;  /* 0x000000ff0a00720c */ /* 0x000fe20003fa6270 */
[----:B------:R-:W-:Y:S02]  /*bba0*/  IMAD.MOV R3, RZ, RZ, -R3 ;  /* 0x000000ffff037224 */ /* 0x000fe400078e0a03 */
[--C-:B------:R-:W-:Y:S01]  /*bbb0*/  @!P1 IMAD.IADD R2, R2, 0x1, -R8.reuse ;  /* 0x0000000102029824 */ /* 0x100fe200078e0a08 */
[----:B------:R-:W-:Y:S01]  /*bbc0*/  ISETP.GT.U32.AND P1, PT, R8, R15, PT ;  /* 0x0000000f0800720c */ /* 0x000fe20003f24070 */
[----:B------:R-:W-:Y:S01]  /*bbd0*/  IMAD.HI.U32 R11, R9, R7, RZ ;  /* 0x00000007090b7227 */ /* 0x000fe200078e00ff */
[----:B------:R1:W-:Y:S03]  /*bbe0*/  STL [R1+0x668], R5 ;  /* 0x0006680501007387 */ /* 0x0003e60000100800 */
[----:B------:R-:W-:-:S02]  /*bbf0*/  @!P4 IMAD.IADD R13, R13, 0x1, -R8 ;  /* 0x000000010d0dc824 */ /* 0x000fc400078e0a08 */
[C---:B------:R-:W-:Y:S02]  /*bc00*/  IMAD R3, R8.reuse, R3, R14 ;  /* 0x0000000308037224 */ /* 0x040fe400078e020e */
[----:B0-----:R-:W-:Y:S01]  /*bc10*/  IMAD.MOV.U32 R17, RZ, RZ, R2 ;  /* 0x000000ffff117224 */ /* 0x001fe200078e0002 */
[----:B------:R-:W-:Y:S01]  /*bc20*/  ISETP.GT.U32.AND P4, PT, R8, R13, PT ;  /* 0x0000000d0800720c */ /* 0x000fe20003f84070 */
[----:B------:R-:W-:Y:S02]  /*bc30*/  IMAD.MOV R11, RZ, RZ, -R11 ;  /* 0x000000ffff0b7224 */ /* 0x000fe400078e0a0b */
[----:B-1----:R-:W-:Y:S02]  /*bc40*/  VIADD R5, R0, 0xdb ;  /* 0x000000db00057836 */ /* 0x002fe40000000000 */
[----:B------:R-:W-:Y:S01]  /*bc50*/  @!P3 IMAD.MOV R17, RZ, RZ, -R17 ;  /* 0x000000ffff11b224 */ /* 0x000fe200078e0a11 */
[C---:B------:R-:W-:Y:S01]  /*bc60*/  ISETP.GT.U32.AND P3, PT, R8.reuse, R3, PT ;  /* 0x000000030800720c */ /* 0x040fe20003f64070 */
[----:B------:R-:W-:Y:S01]  /*bc70*/  IMAD R7, R8, R11, R7 ;  /* 0x0000000b08077224 */ /* 0x000fe200078e0207 */
[----:B------:R-:W-:Y:S01]  /*bc80*/  IABS R11, R5 ;  /* 0x00000005000b7213 */ /* 0x000fe20000000000 */
[----:B------:R-:W-:-:S02]  /*bc90*/  @!P0 IMAD.IADD R4, R4, 0x1, -R8 ;  /* 0x0000000104048824 */ /* 0x000fc400078e0a08 */
[----:B------:R-:W-:Y:S01]  /*bca0*/  @!P1 IMAD.IADD R15, R15, 0x1, -R8 ;  /* 0x000000010f0f9824 */ /* 0x000fe200078e0a08 */
[----:B------:R-:W-:Y:S01]  /*bcb0*/  ISETP.GT.U32.AND P0, PT, R8, R7, PT ;  /* 0x000000070800720c */ /* 0x000fe20003f04070 */
[----:B------:R-:W-:Y:S02]  /*bcc0*/  IMAD.MOV.U32 R18, RZ, RZ, R4 ;  /* 0x000000ffff127224 */ /* 0x000fe400078e0004 */
[----:B------:R-:W-:Y:S01]  /*bcd0*/  VIADD R4, R0, 0xdc ;  /* 0x000000dc00047836 */ /* 0x000fe20000000000 */
[----:B------:R-:W-:Y:S01]  /*bce0*/  ISETP.GT.U32.AND P1, PT, R8, R15, PT ;  /* 0x0000000f0800720c */ /* 0x000fe20003f24070 */
[----:B------:R-:W-:-:S04]  /*bcf0*/  IMAD.HI.U32 R2, R9, R11, RZ ;  /* 0x0000000b09027227 */ /* 0x000fc800078e00ff */
[----:B------:R-:W-:Y:S01]  /*bd00*/  @!P2 IMAD.MOV R18, RZ, RZ, -R18 ;  /* 0x000000ffff12a224 */ /* 0x000fe200078e0a12 */
[----:B------:R-:W-:Y:S01]  /*bd10*/  ISETP.GE.AND P2, PT, R6, RZ, PT ;  /* 0x000000ff0600720c */ /* 0x000fe20003f46270 */
[----:B------:R-:W-:Y:S01]  /*bd20*/  IMAD.MOV R2, RZ, RZ, -R2 ;  /* 0x000000ffff027224 */ /* 0x000fe200078e0a02 */
[----:B------:R-:W-:Y:S01]  /*bd30*/  IABS R6, R4 ;  /* 0x0000000400067213 */ /* 0x000fe20000000000 */
[--C-:B------:R-:W-:Y:S01]  /*bd40*/  @!P4 IMAD.IADD R13, R13, 0x1, -R8.reuse ;  /* 0x000000010d0dc824 */ /* 0x100fe200078e0a08 */
[----:B------:R-:W-:Y:S01]  /*bd50*/  ISETP.GE.AND P4, PT, R12, RZ, PT ;  /* 0x000000ff0c00720c */ /* 0x000fe20003f86270 */
[----:B------:R-:W-:Y:S01]  /*bd60*/  @!P3 IMAD.IADD R3, R3, 0x1, -R8 ;  /* 0x000000010303b824 */ /* 0x000fe200078e0a08 */
[----:B------:R-:W-:Y:S01]  /*bd70*/  STL [R1+0x654], R18 ;  /* 0x0006541201007387 */ /* 0x000fe20000100800 */
[----:B------:R-:W-:Y:S02]  /*bd80*/  IMAD R2, R8, R2, R11 ;  /* 0x0000000208027224 */ /* 0x000fe400078e020b */
[----:B------:R-:W-:Y:S01]  /*bd90*/  VIADD R10, R0, 0xdd ;  /* 0x000000dd000a7836 */ /* 0x000fe20000000000 */
[----:B------:R-:W-:Y:S01]  /*bda0*/  ISETP.GT.U32.AND P3, PT, R8, R3, PT ;  /* 0x000000030800720c */ /* 0x000fe20003f64070 */
[----:B------:R-:W-:Y:S01]  /*bdb0*/  IMAD.MOV.U32 R11, RZ, RZ, R6 ;  /* 0x000000ffff0b7224 */ /* 0x000fe200078e0006 */
[----:B------:R-:W-:Y:S01]  /*bdc0*/  STL [R1+0x658], R17 ;  /* 0x0006581101007387 */ /* 0x000fe20000100800 */
[----:B------:R-:W-:Y:S01]  /*bdd0*/  IMAD.MOV.U32 R14, RZ, RZ, R13 ;  /* 0x000000ffff0e7224 */ /* 0x000fe200078e000d */
[----:B------:R-:W-:Y:S01]  /*bde0*/  IABS R12, R10 ;  /* 0x0000000a000c7213 */ /* 0x000fe20000000000 */
[----:B------:R-:W-:-:S04]  /*bdf0*/  IMAD.HI.U32 R13, R9, R11, RZ ;  /* 0x0000000b090d7227 */ /* 0x000fc800078e00ff */
[----:B------:R-:W-:Y:S01]  /*be00*/  @!P6 IMAD.MOV R14, RZ, RZ, -R14 ;  /* 0x000000ffff0ee224 */ /* 0x000fe200078e0a0e */
[----:B------:R-:W-:Y:S01]  /*be10*/  ISETP.GT.U32.AND P6, PT, R8, R2, PT ;  /* 0x000000020800720c */ /* 0x000fe20003fc4070 */
[----:B------:R-:W-:Y:S02]  /*be20*/  IMAD.MOV R13, RZ, RZ, -R13 ;  /* 0x000000ffff0d7224 */ /* 0x000fe400078e0a0d */
[----:B------:R-:W-:Y:S01]  /*be30*/  @!P0 IMAD.IADD R7, R7, 0x1, -R8 ;  /* 0x0000000107078824 */ /* 0x000fe200078e0a08 */
[----:B------:R0:W-:Y:S01]  /*be40*/  STL [R1+0x650], R14 ;  /* 0x0006500e01007387 */ /* 0x0001e20000100800 */
[----:B------:R-:W-:Y:S02]  /*be50*/  IMAD.MOV.U32 R6, RZ, RZ, R12 ;  /* 0x000000ffff067224 */ /* 0x000fe400078e000c */
[----:B------:R-:W-:Y:S01]  /*be60*/  @!P1 IMAD.IADD R15, R15, 0x1, -R8 ;  /* 0x000000010f0f9824 */ /* 0x000fe200078e0a08 */
[----:B------:R-:W-:Y:S01]  /*be70*/  ISETP.GE.AND P1, PT, R4, RZ, PT ;  /* 0x000000ff0400720c */ /* 0x000fe20003f26270 */
[C---:B------:R-:W-:Y:S01]  /*be80*/  IMAD R4, R8.reuse, R13, R11 ;  /* 0x0000000d08047224 */ /* 0x040fe200078e020b */
[----:B------:R-:W-:Y:S01]  /*be90*/  ISETP.GT.U32.AND P0, PT, R8, R7, PT ;  /* 0x000000070800720c */ /* 0x000fe20003f04070 */
[----:B------:R-:W-:-:S04]  /*bea0*/  IMAD.HI.U32 R12, R9, R6, RZ ;  /* 0x00000006090c7227 */ /* 0x000fc800078e00ff */
[----:B------:R-:W-:Y:S01]  /*beb0*/  @!P3 IMAD.IADD R3, R3, 0x1, -R8 ;  /* 0x000000010303b824 */ /* 0x000fe200078e0a08 */
[----:B------:R-:W-:Y:S01]  /*bec0*/  ISETP.GT.U32.AND P3, PT, R8, R4, PT ;  /* 0x000000040800720c */ /* 0x000fe20003f64070 */
[----:B------:R-:W-:Y:S02]  /*bed0*/  IMAD.MOV R11, RZ, RZ, -R12 ;  /* 0x000000ffff0b7224 */ /* 0x000fe400078e0a0c */
[----:B------:R-:W-:Y:S02]  /*bee0*/  @!P6 IMAD.IADD R2, R2, 0x1, -R8 ;  /* 0x000000010202e824 */ /* 0x000fe400078e0a08 */
[C---:B------:R-:W-:Y:S02]  /*bef0*/  IMAD R11, R8.reuse, R11, R6 ;  /* 0x0000000b080b7224 */ /* 0x040fe400078e0206 */
[----:B------:R-:W-:Y:S01]  /*bf00*/  @!P4 IMAD.MOV R3, RZ, RZ, -R3 ;  /* 0x000000ffff03c224 */ /* 0x000fe200078e0a03 */
[C---:B------:R-:W-:Y:S01]  /*bf10*/  ISETP.GT.U32.AND P6, PT, R8.reuse, R2, PT ;  /* 0x000000020800720c */ /* 0x040fe20003fc4070 */
[----:B------:R-:W-:Y:S01]  /*bf20*/  @!P0 IMAD.IADD R7, R7, 0x1, -R8 ;  /* 0x0000000107078824 */ /* 0x000fe200078e0a08 */
[----:B------:R-:W-:Y:S01]  /*bf30*/  ISETP.GT.U32.AND P4, PT, R8, R11, PT ;  /* 0x0000000b0800720c */ /* 0x000fe20003f84070 */
[C---:B------:R-:W-:Y:S01]  /*bf40*/  VIADD R6, R0.reuse, 0xdf ;  /* 0x000000df00067836 */ /* 0x040fe20000000000 */
[----:B------:R-:W-:Y:S01]  /*bf50*/  ISETP.GE.AND P0, PT, R5, RZ, PT ;  /* 0x000000ff0500720c */ /* 0x000fe20003f06270 */
[----:B------:R-:W-:-:S02]  /*bf60*/  VIADD R5, R0, 0xde ;  /* 0x000000de00057836 */ /* 0x000fc40000000000 */
[----:B------:R-:W-:Y:S02]  /*bf70*/  @!P3 IMAD.IADD R4, R4, 0x1, -R8 ;  /* 0x000000010404b824 */ /* 0x000fe400078e0a08 */
[----:B0-----:R-:W-:Y:S01]  /*bf80*/  IMAD.MOV.U32 R14, RZ, RZ, R7 ;  /* 0x000000ffff0e7224 */ /* 0x001fe200078e0007 */
[----:B------:R-:W-:Y:S01]  /*bf90*/  IABS R13, R5 ;  /* 0x00000005000d7213 */ /* 0x000fe20000000000 */
[----:B------:R-:W-:Y:S01]  /*bfa0*/  IMAD.MOV.U32 R7, RZ, RZ, R15 ;  /* 0x000000ffff077224 */ /* 0x000fe200078e000f */
[----:B------:R-:W-:Y:S01]  /*bfb0*/  ISETP.GT.U32.AND P3, PT, R8, R4, PT ;  /* 0x000000040800720c */ /* 0x000fe20003f64070 */
[----:B------:R-:W-:Y:S01]  /*bfc0*/  @!P5 IMAD.MOV R14, RZ, RZ, -R14 ;  /* 0x000000ffff0ed224 */ /* 0x000fe200078e0a0e */
[----:B------:R-:W-:Y:S01]  /*bfd0*/  ISETP.GE.AND P5, PT, R10, RZ, PT ;  /* 0x000000ff0a00720c */ /* 0x000fe20003fa6270 */
[----:B------:R-:W-:Y:S01]  /*bfe0*/  @!P2 IMAD.MOV R7, RZ, RZ, -R7 ;  /* 0x000000ffff07a224 */ /* 0x000fe200078e0a07 */
[----:B------:R-:W-:Y:S01]  /*bff0*/  ISETP.GE.AND P2, PT, R5, RZ, PT ;  /* 0x000000ff0500720c */ /* 0x000fe20003f46270 */
[--C-:B------:R-:W-:Y:S01]  /*c000*/  @!P6 IMAD.IADD R2, R2, 0x1, -R8.reuse ;  /* 0x000000010202e824 */ /* 0x100fe200078e0a08 */
[----:B------:R-:W-:Y:S01]  /*c010*/  STL [R1+0x8], R14 ;  /* 0x0000080e01007387 */ /* 0x000fe20000100800 */
[----:B------:R-:W-:Y:S01]  /*c020*/  IMAD.MOV.U32 R12, RZ, RZ, R13 ;  /* 0x000000ffff0c7224 */ /* 0x000fe200078e000d */
[----:B------:R-:W-:Y:S01]  /*c030*/  ISETP.GE.AND P6, PT, R6, RZ, PT ;  /* 0x000000ff0600720c */ /* 0x000fe20003fc6270 */
[----:B------:R-:W-:Y:S01]  /*c040*/  @!P4 IMAD.IADD R11, R11, 0x1, -R8 ;  /* 0x000000010b0bc824 */ /* 0x000fe200078e0a08 */
[----:B------:R0:W-:Y:S01]  /*c050*/  STL [R1+0xc], R7 ;  /* 0x00000c0701007387 */ /* 0x0001e20000100800 */
[----:B------:R-:W-:Y:S01]  /*c060*/  IMAD.MOV.U32 R13, RZ, RZ, R2 ;  /* 0x000000ffff0d7224 */ /* 0x000fe200078e0002 */
[----:B------:R-:W-:Y:S01]  /*c070*/  IABS R6, R6 ;  /* 0x0000000600067213 */ /* 0x000fe20000000000 */
[----:B------:R-:W-:Y:S01]  /*c080*/  VIADD R5, R0, 0xe0 ;  /* 0x000000e000057836 */ /* 0x000fe20000000000 */
[----:B------:R-:W-:Y:S01]  /*c090*/  ISETP.GT.U32.AND P4, PT, R8, R11, PT ;  /* 0x0000000b0800720c */ /* 0x000fe20003f84070 */
[----:B------:R-:W-:Y:S01]  /*c0a0*/  @!P0 IMAD.MOV R13, RZ, RZ, -R13 ;  /* 0x000000ffff0d8224 */ /* 0x000fe200078e0a0d */
[----:B------:R-:W-:Y:S01]  /*c0b0*/  STL [R1+0x644], R3 ;  /* 0x0006440301007387 */ /* 0x000fe20000100800 */
[----:B------:R-:W-:Y:S01]  /*c0c0*/  @!P3 IMAD.IADD R4, R4, 0x1, -R8 ;  /* 0x000000010404b824 */ /* 0x000fe200078e0a08 */
[----:B------:R-:W-:Y:S01]  /*c0d0*/  IABS R10, R5 ;  /* 0x00000005000a7213 */ /* 0x000fe20000000000 */
[----:B------:R-:W-:Y:S01]  /*c0e0*/  IMAD.HI.U32 R2, R9, R6, RZ ;  /* 0x0000000609027227 */ /* 0x000fe200078e00ff */
[----:B------:R1:W-:Y:S01]  /*c0f0*/  STL [R1+0x640], R13 ;  /* 0x0006400d01007387 */ /* 0x0003e20000100800 */
[----:B------:R-:W-:-:S02]  /*c100*/  ISETP.GE.AND P3, PT, R5, RZ, PT ;  /* 0x000000ff0500720c */ /* 0x000fc40003f66270 */
[----:B0-----:R-:W-:-:S04]  /*c110*/  IMAD.HI.U32 R7, R9, R12, RZ ;  /* 0x0000000c09077227 */ /* 0x001fc800078e00ff */
[----:B------:R-:W-:Y:S02]  /*c120*/  IMAD.MOV R7, RZ, RZ, -R7 ;  /* 0x000000ffff077224 */ /* 0x000fe400078e0a07 */
[----:B------:R-:W-:Y:S02]  /*c130*/  @!P4 IMAD.IADD R11, R11, 0x1, -R8 ;  /* 0x000000010b0bc824 */ /* 0x000fe400078e0a08 */
[C---:B------:R-:W-:Y:S02]  /*c140*/  IMAD R12, R8.reuse, R7, R12 ;  /* 0x00000007080c7224 */ /* 0x040fe400078e020c */
[----:B-1----:R-:W-:Y:S02]  /*c150*/  IMAD.MOV.U32 R13, RZ, RZ, R4 ;  /* 0x000000ffff0d7224 */ /* 0x002fe400078e0004 */
[----:B------:R-:W-:Y:S01]  /*c160*/  IMAD.HI.U32 R4, R9, R10, RZ ;  /* 0x0000000a09047227 */ /* 0x000fe200078e00ff */
[----:B------:R-:W-:-:S03]  /*c170*/  ISETP.GT.U32.AND P0, PT, R8, R12, PT ;  /* 0x0000000c0800720c */ /* 0x000fc60003f04070 */
[----:B------:R-:W-:Y:S02]  /*c180*/  @!P1 IMAD.MOV R13, RZ, RZ, -R13 ;  /* 0x000000ffff0d9224 */ /* 0x000fe400078e0a0d */
[----:B------:R-:W-:Y:S02]  /*c190*/  IMAD.MOV R4, RZ, RZ, -R4 ;  /* 0x000000ffff047224 */ /* 0x000fe400078e0a04 */
[----:B------:R-:W-:Y:S01]  /*c1a0*/  VIADD R3, R0, 0xe1 ;  /* 0x000000e100037836 */ /* 0x000fe20000000000 */
[----:B------:R0:W-:Y:S01]  /*c1b0*/  STL [R1+0x63c], R13 ;  /* 0x00063c0d01007387 */ /* 0x0001e20000100800 */
[----:B------:R-:W-:Y:S02]  /*c1c0*/  IMAD R10, R8, R4, R10 ;  /* 0x00000004080a7224 */ /* 0x000fe400078e020a */
[----:B------:R-:W-:Y:S01]  /*c1d0*/  IMAD.MOV R2, RZ, RZ, -R2 ;  /* 0x000000ffff027224 */ /* 0x000fe200078e0a02 */
[----:B------:R-:W-:Y:S01]  /*c1e0*/  IABS R7, R3 ;  /* 0x0000000300077213 */ /* 0x000fe20000000000 */
[----:B------:R-:W-:Y:S01]  /*c1f0*/  @!P0 IMAD.IADD R12, R12, 0x1, -R8 ;  /* 0x000000010c0c8824 */ /* 0x000fe200078e0a08 */
[----:B------:R-:W-:Y:S01]  /*c200*/  ISETP.GE.AND P1, PT, R3, RZ, PT ;  /* 0x000000ff0300720c */ /* 0x000fe20003f26270 */
[----:B------:R-:W-:-:S02]  /*c210*/  IMAD R6, R8, R2, R6 ;  /* 0x0000000208067224 */ /* 0x000fc400078e0206 */
[----:B------:R-:W-:Y:S01]  /*c220*/  IMAD.HI.U32 R2, R9, R7, RZ ;  /* 0x0000000709027227 */ /* 0x000fe200078e00ff */
[C---:B------:R-:W-:Y:S02]  /*c230*/  ISETP.GT.U32.AND P0, PT, R8.reuse, R12, PT ;  /* 0x0000000c0800720c */ /* 0x040fe40003f04070 */
[C---:B------:R-:W-:Y:S01]  /*c240*/  ISETP.GT.U32.AND P4, PT, R8.reuse, R6, PT ;  /* 0x000000060800720c */ /* 0x040fe20003f84070 */
[----:B0-----:R-:W-:Y:S02]  /*c250*/  IMAD.MOV.U32 R13, RZ, RZ, R11 ;  /* 0x000000ffff0d7224 */ /* 0x001fe400078e000b */
[----:B------:R-:W-:Y:S02]  /*c260*/  IMAD.MOV R2, RZ, RZ, -R2 ;  /* 0x000000ffff027224 */ /* 0x000fe400078e0a02 */
[----:B------:R-:W-:Y:S01]  /*c270*/  @!P5 IMAD.MOV R13, RZ, RZ, -R13 ;  /* 0x000000ffff0dd224 */ /* 0x000fe200078e0a0d */
[C---:B------:R-:W-:Y:S01]  /*c280*/  ISETP.GT.U32.AND P5, PT, R8.reuse, R10, PT ;  /* 0x0000000a0800720c */ /* 0x040fe20003fa4070 */
[----:B------:R-:W-:-:S02]  /*c290*/  IMAD R7, R8, R2, R7 ;  /* 0x0000000208077224 */ /* 0x000fc400078e0207 */
[----:B------:R-:W-:Y:S01]  /*c2a0*/  VIADD R2, R0, 0xe3 ;  /* 0x000000e300027836 */ /* 0x000fe20000000000 */
[----:B------:R0:W-:Y:S01]  /*c2b0*/  STL [R1+0x638], R13 ;  /* 0x0006380d01007387 */ /* 0x0001e20000100800 */
[--C-:B------:R-:W-:Y:S01]  /*c2c0*/  @!P0 IMAD.IADD R12, R12, 0x1, -R8.reuse ;  /* 0x000000010c0c8824 */ /* 0x100fe200078e0a08 */
[----:B------:R-:W-:Y:S01]  /*c2d0*/  ISETP.GT.U32.AND P0, PT, R8, R7, PT ;  /* 0x000000070800720c */ /* 0x000fe20003f04070 */
[----:B------:R-:W-:Y:S01]  /*c2e0*/  @!P4 IMAD.IADD R6, R6, 0x1, -R8 ;  /* 0x000000010606c824 */ /* 0x000fe200078e0a08 */
[----:B------:R-:W-:Y:S01]  /*c2f0*/  IABS R3, R2 ;  /* 0x0000000200037213 */ /* 0x000fe20000000000 */
[----:B------:R-:W-:Y:S02]  /*c300*/  IMAD.MOV.U32 R15, RZ, RZ, R12 ;  /* 0x000000ffff0f7224 */ /* 0x000fe400078e000c */
[----:B------:R-:W-:Y:S01]  /*c310*/  VIADD R5, R0, 0xe2 ;  /* 0x000000e200057836 */ /* 0x000fe20000000000 */
[----:B------:R-:W-:Y:S01]  /*c320*/  ISETP.GT.U32.AND P4, PT, R8, R6, PT ;  /* 0x000000060800720c */ /* 0x000fe20003f84070 */
[----:B------:R-:W-:-:S02]  /*c330*/  @!P5 IMAD.IADD R10, R10, 0x1, -R8 ;  /* 0x000000010a0ad824 */ /* 0x000fc400078e0a08 */
[----:B0-----:R-:W-:Y:S01]  /*c340*/  IMAD.HI.U32 R13, R9, R3, RZ ;  /* 0x00000003090d7227 */ /* 0x001fe200078e00ff */
[----:B------:R-:W-:Y:S02]  /*c350*/  IABS R11, R5 ;  /* 0x00000005000b7213 */ /* 0x000fe40000000000 */
[C---:B------:R-:W-:Y:S01]  /*c360*/  ISETP.GT.U32.AND P5, PT, R8.reuse, R10, PT ;  /* 0x0000000a0800720c */ /* 0x040fe20003fa4070 */
[----:B------:R-:W-:Y:S01]  /*c370*/  @!P2 IMAD.MOV R15, RZ, RZ, -R15 ;  /* 0x000000ffff0fa224 */ /* 0x000fe200078e0a0f */
[----:B------:R-:W-:Y:S01]  /*c380*/  ISETP.GE.AND P2, PT, R5, RZ, PT ;  /* 0x000000ff0500720c */ /* 0x000fe20003f46270 */
[----:B------:R-:W-:Y:S02]  /*c390*/  IMAD.MOV R13, RZ, RZ, -R13 ;  /* 0x000000ffff0d7224 */ /* 0x000fe400078e0a0d */
[----:B------:R-:W-:Y:S01]  /*c3a0*/  @!P0 IMAD.IADD R7, R7, 0x1, -R8 ;  /* 0x0000000107078824 */ /* 0x000fe200078e0a08 */
[----:B------:R0:W-:Y:S01]  /*c3b0*/  STL [R1+0x3e8], R15 ;  /* 0x0003e80f01007387 */ /* 0x0001e20000100800 */
[----:B------:R-:W-:-:S02]  /*c3c0*/  IMAD R3, R8, R13, R3 ;  /* 0x0000000d08037224 */ /* 0x000fc400078e0203 */
[----:B------:R-:W-:Y:S01]  /*c3d0*/  IMAD.HI.U32 R12, R9, R11, RZ ;  /* 0x0000000b090c7227 */ /* 0x000fe200078e00ff */
[----:B------:R-:W-:-:S03]  /*c3e0*/  ISETP.GT.U32.AND P0, PT, R8, R7, PT ;  /* 0x000000070800720c */ /* 0x000fc60003f04070 */
[----:B------:R-:W-:Y:S02]  /*c3f0*/  @!P5 IMAD.IADD R10, R10, 0x1, -R8 ;  /* 0x000000010a0ad824 */ /* 0x000fe400078e0a08 */
[----:B------:R-:W-:Y:S02]  /*c400*/  VIADD R13, R0, 0xe5 ;  /* 0x000000e5000d7836 */ /* 0x000fe40000000000 */
[----:B0-----:R-:W-:Y:S02]  /*c410*/  IMAD.MOV.U32 R15, RZ, RZ, R10 ;  /* 0x000000ffff0f7224 */ /* 0x001fe400078e000a */
[----:B------:R-:W-:Y:S02]  /*c420*/  IMAD.MOV R12, RZ, RZ, -R12 ;  /* 0x000000ffff0c7224 */ /* 0x000fe400078e0a0c */
[----:B------:R-:W-:Y:S01]  /*c430*/  @!P3 IMAD.MOV R15, RZ, RZ, -R15 ;  /* 0x000000ffff0fb224 */ /* 0x000fe200078e0a0f */
[----:B------:R-:W-:Y:S01]  /*c440*/  ISETP.GT.U32.AND P3, PT, R8, R3, PT ;  /* 0x000000030800720c */ /* 0x000fe20003f64070 */
[----:B------:R-:W-:-:S02]  /*c450*/  VIADD R4, R0, 0xe4 ;  /* 0x000000e400047836 */ /* 0x000fc40000000000 */
[--C-:B------:R-:W-:Y:S01]  /*c460*/  @!P4 IMAD.IADD R6, R6, 0x1, -R8.reuse ;  /* 0x000000010606c824 */ /* 0x100fe200078e0a08 */
[----:B------:R-:W-:Y:S01]  /*c470*/  ISETP.GE.AND P4, PT, R2, RZ, PT ;  /* 0x000000ff0200720c */ /* 0x000fe20003f86270 */
[----:B------:R-:W-:Y:S01]  /*c480*/  @!P0 IMAD.IADD R7, R7, 0x1, -R8 ;  /* 0x0000000107078824 */ /* 0x000fe200078e0a08 */
[----:B------:R-:W-:Y:S01]  /*c490*/  ISETP.GE.AND P0, PT, R13, RZ, PT ;  /* 0x000000ff0d00720c */ /* 0x000fe20003f06270 */
[----:B------:R-:W-:Y:S01]  /*c4a0*/  IMAD R2, R8, R12, R11 ;  /* 0x0000000c08027224 */ /* 0x000fe200078e020b */
[----:B------:R-:W-:Y:S01]  /*c4b0*/  IABS R13, R13 ;  /* 0x0000000d000d7213 */ /* 0x000fe20000000000 */
[----:B------:R-:W-:Y:S01]  /*c4c0*/  IMAD.MOV.U32 R16, RZ, RZ, R6 ;  /* 0x000000ffff107224 */ /* 0x000fe200078e0006 */
[----:B------:R-:W-:Y:S01]  /*c4d0*/  IABS R14, R4 ;  /* 0x00000004000e7213 */ /* 0x000fe20000000000 */
[----:B------:R-:W-:Y:S01]  /*c4e0*/  VIADD R10, R0, 0xe7 ;  /* 0x000000e7000a7836 */ /* 0x000fe20000000000 */
[----:B------:R-:W-:Y:S01]  /*c4f0*/  ISETP.GT.U32.AND P5, PT, R8, R2, PT ;  /* 0x000000020800720c */ /* 0x000fe20003fa4070 */
[----:B------:R-:W-:-:S02]  /*c500*/  @!P3 IMAD.IADD R3, R3, 0x1, -R8 ;  /* 0x000000010303b824 */ /* 0x000fc400078e0a08 */
[----:B------:R-:W-:-:S03]  /*c510*/  IMAD.HI.U32 R12, R9, R13, RZ ;  /* 0x0000000d090c7227 */ /* 0x000fc600078e00ff */
[----:B------:R-:W-:Y:S01]  /*c520*/  ISETP.GT.U32.AND P3, PT, R8, R3, PT ;  /* 0x000000030800720c */ /* 0x000fe20003f64070 */
[----:B------:R-:W-:Y:S01]  /*c530*/  IMAD.MOV.U32 R5, RZ, RZ, R14 ;  /* 0x000000ffff057224 */ /* 0x000fe200078e000e */
[----:B------:R-:W-:Y:S01]  /*c540*/  IABS R14, R10 ;  /* 0x0000000a000e7213 */ /* 0x000fe20000000000 */
[----:B------:R-:W-:Y:S02]  /*c550*/  IMAD.MOV R12, RZ, RZ, -R12 ;  /* 0x000000ffff0c7224 */ /* 0x000fe400078e0a0c */
[----:B------:R-:W-:-:S04]  /*c560*/  IMAD.HI.U32 R11, R9, R5, RZ ;  /* 0x00000005090b7227 */ /* 0x000fc800078e00ff */
[----:B------:R-:W-:Y:S01]  /*c570*/  @!P6 IMAD.MOV R16, RZ, RZ, -R16 ;  /* 0x000000ffff10e224 */ /* 0x000fe200078e0a10 */
[----:B------:R-:W-:Y:S01]  /*c580*/  ISETP.GE.AND P6, PT, R4, RZ, PT ;  /* 0x000000ff0400720c */ /* 0x000fe20003fc6270 */
[----:B------:R-:W-:Y:S02]  /*c590*/  IMAD R12, R8, R12, R13 ;  /* 0x0000000c080c7224 */ /* 0x000fe400078e020d */
[----:B------:R-:W-:Y:S01]  /*c5a0*/  IMAD.MOV R11, RZ, RZ, -R11 ;  /* 0x000000ffff0b7224 */ /* 0x000fe200078e0a0b */
[----:B------:R0:W-:Y:S01]  /*c5b0*/  STL [R1+0x330], R16 ;  /* 0x0003301001007387 */ /* 0x0001e20000100800 */
[--C-:B------:R-:W-:Y:S02]  /*c5c0*/  @!P5 IMAD.IADD R2, R2, 0x1, -R8.reuse ;  /* 0x000000010202d824 */ /* 0x100fe400078e0a08 */
[----:B------:R-:W-:Y:S01]  /*c5d0*/  @!P3 IMAD.IADD R3, R3, 0x1, -R8 ;  /* 0x000000010303b824 */ /* 0x000fe200078e0a08 */
[C---:B------:R-:W-:Y:S01]  /*c5e0*/  ISETP.GT.U32.AND P3, PT, R8.reuse, R12, PT ;  /* 0x0000000c0800720c */ /* 0x040fe20003f64070 */
[C---:B------:R-:W-:Y:S01]  /*c5f0*/  IMAD R5, R8.reuse, R11, R5 ;  /* 0x0000000b08057224 */ /* 0x040fe200078e0205 */
[----:B------:R-:W-:Y:S01]  /*c600*/  ISETP.GT.U32.AND P5, PT, R8, R2, PT ;  /* 0x000000020800720c */ /* 0x000fe20003fa4070 */
[C---:B------:R-:W-:Y:S01]  /*c610*/  VIADD R4, R0.reuse, 0xe6 ;  /* 0x000000e600047836 */ /* 0x040fe20000000000 */
[----:B------:R1:W-:Y:S01]  /*c620*/  STL [R1+0x10], R15 ;  /* 0x0000100f01007387 */ /* 0x0003e20000100800 */
[----:B------:R-:W-:-:S02]  /*c630*/  VIADD R11, R0, 0xe8 ;  /* 0x000000e8000b7836 */ /* 0x000fc40000000000 */
[----:B0-----:R-:W-:Y:S01]  /*c640*/  IMAD.MOV.U32 R16, RZ, RZ, R7 ;  /* 0x000000ffff107224 */ /* 0x001fe200078e0007 */
[----:B------:R-:W-:Y:S01]  /*c650*/  IABS R6, R4 ;  /* 0x0000000400067213 */ /* 0x000fe20000000000 */
[----:B------:R-:W-:Y:S01]  /*c660*/  IMAD.HI.U32 R13, R9, R14, RZ ;  /* 0x0000000e090d7227 */ /* 0x000fe200078e00ff */
[----:B------:R-:W-:-:S03]  /*c670*/  IABS R7, R11 ;  /* 0x0000000b00077213 */ /* 0x000fc60000000000 */
[----:B------:R-:W-:Y:S01]  /*c680*/  @!P1 IMAD.MOV R16, RZ, RZ, -R16 ;  /* 0x000000ffff109224 */ /* 0x000fe200078e0a10 */
[----:B------:R-:W-:Y:S01]  /*c690*/  ISETP.GT.U32.AND P1, PT, R8, R5, PT ;  /* 0x000000050800720c */ /* 0x000fe20003f24070 */
[----:B-1----:R-:W-:-:S03]  /*c6a0*/  IMAD.HI.U32 R15, R9, R6, RZ ;  /* 0x00000006090f7227 */ /* 0x002fc600078e00ff */
[----:B------:R0:W-:Y:S01]  /*c6b0*/  STL [R1+0x14], R16 ;  /* 0x0000141001007387 */ /* 0x0001e20000100800 */
[--C-:B------:R-:W-:Y:S02]  /*c6c0*/  @!P3 IMAD.IADD R12, R12, 0x1, -R8.reuse ;  /* 0x000000010c0cb824 */ /* 0x100fe400078e0a08 */
[----:B------:R-:W-:Y:S02]  /*c6d0*/  IMAD.MOV R15, RZ, RZ, -R15 ;  /* 0x000000ffff0f7224 */ /* 0x000fe400078e0a0f */
[----:B------:R-:W-:Y:S01]  /*c6e0*/  @!P5 IMAD.IADD R2, R2, 0x1, -R8 ;  /* 0x000000010202d824 */ /* 0x000fe200078e0a08 */
[----:B------:R-:W-:Y:S01]  /*c6f0*/  ISETP.GE.AND P5, PT, R4, RZ, PT ;  /* 0x000000ff0400720c */ /* 0x000fe20003fa6270 */
[----:B------:R-:W-:Y:S01]  /*c700*/  IMAD.HI.U32 R4, R9, R7, RZ ;  /* 0x0000000709047227 */ /* 0x000fe200078e00ff */
[----:B------:R-:W-:-:S03]  /*c710*/  ISETP.GT.U32.AND P3, PT, R8, R12, PT ;  /* 0x0000000c0800720c */ /* 0x000fc60003f64070 */
[----:B------:R-:W-:Y:S02]  /*c720*/  @!P1 IMAD.IADD R5, R5, 0x1, -R8 ;  /* 0x0000000105059824 */ /* 0x000fe400078e0a08 */
[C---:B------:R-:W-:Y:S02]  /*c730*/  IMAD R6, R8.reuse, R15, R6 ;  /* 0x0000000f08067224 */ /* 0x040fe400078e0206 */
[----:B------:R-:W-:Y:S01]  /*c740*/  IMAD.MOV.U32 R17, RZ, RZ, R2 ;  /* 0x000000ffff117224 */ /* 0x000fe200078e0002 */
[C---:B------:R-:W-:Y:S01]  /*c750*/  ISETP.GT.U32.AND P1, PT, R8.reuse, R5, PT ;  /* 0x000000050800720c */ /* 0x040fe20003f24070 */
[----:B------:R-:W-:Y:S02]  /*c760*/  IMAD.MOV R4, RZ, RZ, -R4 ;  /* 0x000000ffff047224 */ /* 0x000fe400078e0a04 */
[----:B------:R-:W-:Y:S01]  /*c770*/  @!P2 IMAD.MOV R17, RZ, RZ, -R17 ;  /* 0x000000ffff11a224 */ /* 0x000fe200078e0a11 */
[----:B------:R-:W-:Y:S01]  /*c780*/  ISETP.GT.U32.AND P2, PT, R8, R6, PT ;  /* 0x000000060800720c */ /* 0x000fe20003f44070 */
[----:B0-----:R-:W-:-:S02]  /*c790*/  IMAD.MOV.U32 R16, RZ, RZ, R3 ;  /* 0x000000ffff107224 */ /* 0x001fc400078e0003 */
[----:B------:R-:W-:Y:S01]  /*c7a0*/  IMAD R3, R8, R4, R7 ;  /* 0x0000000408037224 */ /* 0x000fe200078e0207 */
[----:B------:R-:W-:Y:S01]  /*c7b0*/  STL [R1+0x32c], R17 ;  /* 0x00032c1101007387 */ /* 0x000fe20000100800 */
[----:B------:R-:W-:Y:S02]  /*c7c0*/  IMAD.MOV R13, RZ, RZ, -R13 ;  /* 0x000000ffff0d7224 */ /* 0x000fe400078e0a0d */
[----:B------:R-:W-:Y:S01]  /*c7d0*/  @!P3 IMAD.IADD R12, R12, 0x1, -R8 ;  /* 0x000000010c0cb824 */ /* 0x000fe200078e0a08 */
[C---:B------:R-:W-:Y:S01]  /*c7e0*/  ISETP.GT.U32.AND P3, PT, R8.reuse, R3, PT ;  /* 0x000000030800720c */ /* 0x040fe20003f64070 */
[----:B------:R-:W-:Y:S02]  /*c7f0*/  IMAD R14, R8, R13, R14 ;  /* 0x0000000d080e7224 */ /* 0x000fe400078e020e */
[--C-:B------:R-:W-:Y:S02]  /*c800*/  @!P1 IMAD.IADD R5, R5, 0x1, -R8.reuse ;  /* 0x0000000105059824 */ /* 0x100fe400078e0a08 */
[----:B------:R-:W-:Y:S01]  /*c810*/  @!P2 IMAD.IADD R6, R6, 0x1, -R8 ;  /* 0x000000010606a824 */ /* 0x000fe200078e0a08 */
[----:B------:R-:W-:Y:S01]  /*c820*/  ISETP.GT.U32.AND P1, PT, R8, R14, PT ;  /* 0x0000000e0800720c */ /* 0x000fe20003f24070 */
[----:B------:R-:W-:-:S02]  /*c830*/  IMAD.MOV.U32 R15, RZ, RZ, R5 ;  /* 0x000000ffff0f7224 */ /* 0x000fc400078e0005 */
[----:B------:R-:W-:Y:S01]  /*c840*/  VIADD R4, R0, 0xea ;  /* 0x000000ea00047836 */ /* 0x000fe20000000000 */
[----:B------:R-:W-:Y:S01]  /*c850*/  ISETP.GT.U32.AND P2, PT, R8, R6, PT ;  /* 0x000000060800720c */ /* 0x000fe20003f44070 */
[----:B------:R-:W-:Y:S01]  /*c860*/  @!P4 IMAD.MOV R16, RZ, RZ, -R16 ;  /* 0x000000ffff10c224 */ /* 0x000fe200078e0a10 */
[----:B------:R-:W-:Y:S01]  /*c870*/  ISETP.GE.AND P4, PT, R10, RZ, PT ;  /* 0x000000ff0a00720c */ /* 0x000fe20003f86270 */
[----:B------:R-:W-:Y:S01]  /*c880*/  @!P6 IMAD.MOV R15, RZ, RZ, -R15 ;  /* 0x000000ffff0fe224 */ /* 0x000fe200078e0a0f */
[----:B------:R-:W-:Y:S01]  /*c890*/  IABS R7, R4 ;  /* 0x0000000400077213 */ /* 0x000fe20000000000 */
[----:B------:R-:W-:Y:S01]  /*c8a0*/  @!P3 IMAD.IADD R3, R3, 0x1, -R8 ;  /* 0x000000010303b824 */ /* 0x000fe200078e0a08 */
[----:B------:R-:W-:Y:S01]  /*c8b0*/  STL [R1+0x350], R16 ;  /* 0x0003501001007387 */ /* 0x000fe20000100800 */
[----:B------:R-:W-:Y:S01]  /*c8c0*/  VIADD R2, R0, 0xe9 ;  /* 0x000000e900027836 */ /* 0x000fe20000000000 */
[----:B------:R-:W-:Y:S01]  /*c8d0*/  ISETP.GE.AND P6, PT, R11, RZ, PT ;  /* 0x000000ff0b00720c */ /* 0x000fe20003fc6270 */
[----:B------:R-:W-:Y:S01]  /*c8e0*/  IMAD.HI.U32 R5, R9, R7, RZ ;  /* 0x0000000709057227 */ /* 0x000fe200078e00ff */
[----:B------:R0:W-:Y:S01]  /*c8f0*/  STL [R1+0x340], R15 ;  /* 0x0003400f01007387 */ /* 0x0001e20000100800 */
[----:B------:R-:W-:-:S02]  /*c900*/  ISETP.GT.U32.AND P3, PT, R8, R3, PT ;  /* 0x000000030800720c */ /* 0x000fc40003f64070 */
[--C-:B------:R-:W-:Y:S01]  /*c910*/  @!P1 IMAD.IADD R14, R14, 0x1, -R8.reuse ;  /* 0x000000010e0e9824 */ /* 0x100fe200078e0a08 */
[----:B------:R-:W-:Y:S01]  /*c920*/  IABS R13, R2 ;  /* 0x00000002000d7213 */ /* 0x000fe20000000000 */
[----:B------:R-:W-:Y:S02]  /*c930*/  IMAD.MOV R5, RZ, RZ, -R5 ;  /* 0x000000ffff057224 */ /* 0x000fe400078e0a05 */
[----:B------:R-:W-:Y:S01]  /*c940*/  @!P2 IMAD.IADD R6, R6, 0x1, -R8 ;  /* 0x000000010606a824 */ /* 0x000fe200078e0a08 */
[----:B------:R-:W-:Y:S01]  /*c950*/  ISETP.GT.U32.AND P1, PT, R8, R14, PT ;  /* 0x0000000e0800720c */ /* 0x000fe20003f24070 */
[----:B------:R-:W-:Y:S01]  /*c960*/  IMAD.HI.U32 R10, R9, R13, RZ ;  /* 0x0000000d090a7227 */ /* 0x000fe200078e00ff */
[----:B------:R-:W-:-:S03]  /*c970*/  ISETP.GE.AND P2, PT, R4, RZ, PT ;  /* 0x000000ff0400720c */ /* 0x000fc60003f46270 */
[----:B0-----:R-:W-:Y:S02]  /*c980*/  IMAD.MOV.U32 R15, RZ, RZ, R12 ;  /* 0x000000ffff0f7224 */ /* 0x001fe400078e000c */
[----:B------:R-:W-:Y:S02]  /*c990*/  IMAD.MOV R10, RZ, RZ, -R10 ;  /* 0x000000ffff0a7224 */ /* 0x000fe400078e0a0a */
[----:B------:R-:W-:Y:S01]  /*c9a0*/  @!P0 IMAD.MOV R15, RZ, RZ, -R15 ;  /* 0x000000ffff0f8224 */ /* 0x000fe200078e0a0f */
[----:B------:R-:W-:Y:S01]  /*c9b0*/  ISETP.GE.AND P0, PT, R2, RZ, PT ;  /* 0x000000ff0200720c */ /* 0x000fe20003f06270 */
[----:B------:R-:W-:Y:S02]  /*c9c0*/  IMAD R2, R8, R5, R7 ;  /* 0x0000000508027224 */ /* 0x000fe400078e0207 */
[----:B------:R-:W-:Y:S01]  /*c9d0*/  VIADD R7, R0, 0xeb ;  /* 0x000000eb00077836 */ /* 0x000fe20000000000 */
[----:B------:R0:W-:Y:S01]  /*c9e0*/  STL [R1+0x33c], R15 ;  /* 0x00033c0f01007387 */ /* 0x0001e20000100800 */
[----:B------:R-:W-:-:S02]  /*c9f0*/  @!P3 IMAD.IADD R3, R3, 0x1, -R8 ;  /* 0x000000010303b824 */ /* 0x000fc400078e0a08 */
[----:B------:R-:W-:Y:S01]  /*ca00*/  IMAD R13, R8, R10, R13 ;  /* 0x0000000a080d7224 */ /* 0x000fe200078e020d */
[----:B------:R-:W-:Y:S01]  /*ca10*/  IABS R17, R7 ;  /* 0x0000000700117213 */ /* 0x000fe20000000000 */
[----:B------:R-:W-:Y:S02]  /*ca20*/  @!P1 IMAD.IADD R14, R14, 0x1, -R8 ;  /* 0x000000010e0e9824 */ /* 0x000fe400078e0a08 */
[----:B------:R-:W-:Y:S01]  /*ca30*/  VIADD R10, R0, 0xec ;  /* 0x000000ec000a7836 */ /* 0x000fe20000000000 */
[----:B------:R-:W-:Y:S01]  /*ca40*/  ISETP.GT.U32.AND P1, PT, R8, R13, PT ;  /* 0x0000000d0800720c */ /* 0x000fe20003f24070 */
[----:B------:R-:W-:Y:S02]  /*ca50*/  IMAD.MOV.U32 R11, RZ, RZ, R14 ;  /* 0x000000ffff0b7224 */ /* 0x000fe400078e000e */
[----:B0-----:R-:W-:Y:S02]  /*ca60*/  IMAD.MOV.U32 R15, RZ, RZ, R6 ;  /* 0x000000ffff0f7224 */ /* 0x001fe400078e0006 */
[----:B------:R-:W-:Y:S01]  /*ca70*/  @!P4 IMAD.MOV R11, RZ, RZ, -R11 ;  /* 0x000000ffff0bc224 */ /* 0x000fe200078e0a0b */
[----:B------:R-:W-:Y:S01]  /*ca80*/  ISETP.GE.AND P4, PT, R10, RZ, PT ;  /* 0x000000ff0a00720c */ /* 0x000fe20003f86270 */
[----:B------:R-:W-:Y:S01]  /*ca90*/  @!P5 IMAD.MOV R15, RZ, RZ, -R15 ;  /* 0x000000ffff0fd224 */ /* 0x000fe200078e0a0f */
[----:B------:R-:W-:Y:S01]  /*caa0*/  ISETP.GE.AND P5, PT, R7, RZ, PT ;  /* 0x000000ff0700720c */ /* 0x000fe20003fa6270 */
[----:B------:R-:W-:Y:S01]  /*cab0*/  IMAD.MOV.U32 R7, RZ, RZ, R3 ;  /* 0x000000ffff077224 */ /* 0x000fe200078e0003 */
[----:B------:R-:W-:Y:S01]  /*cac0*/  IABS R10, R10 ;  /* 0x0000000a000a7213 */ /* 0x000fe20000000000 */
[----:B------:R-:W-:Y:S01]  /*cad0*/  IMAD.HI.U32 R6, R9, R17, RZ ;  /* 0x0000001109067227 */ /* 0x000fe200078e00ff */
[----:B------:R-:W-:Y:S03]  /*cae0*/  STL [R1+0x348], R15 ;  /* 0x0003480f01007387 */ /* 0x000fe60000100800 */
[----:B------:R-:W-:Y:S01]  /*caf0*/  @!P6 IMAD.MOV R7, RZ, RZ, -R7 ;  /* 0x000000ffff07e224 */ /* 0x000fe200078e0a07 */
[----:B------:R-:W-:Y:S01]  /*cb00*/  ISETP.GT.U32.AND P6, PT, R8, R2, PT ;  /* 0x000000020800720c */ /* 0x000fe20003fc4070 */
[----:B------:R-:W-:Y:S01]  /*cb10*/  @!P1 IMAD.IADD R13, R13, 0x1, -R8 ;  /* 0x000000010d0d9824 */ /* 0x000fe200078e0a08 */
[----:B------:R0:W-:Y:S01]  /*cb20*/  STL [R1+0x36c], R11 ;  /* 0x00036c0b01007387 */ /* 0x0001e20000100800 */
[----:B------:R-:W-:-:S02]  /*cb30*/  VIADD R4, R0, 0xed ;  /* 0x000000ed00047836 */ /* 0x000fc40000000000 */
[----:B------:R-:W-:Y:S01]  /*cb40*/  IMAD.MOV R6, RZ, RZ, -R6 ;  /* 0x000000ffff067224 */ /* 0x000fe200078e0a06 */
[----:B------:R-:W-:Y:S01]  /*cb50*/  ISETP.GT.U32.AND P1, PT, R8, R13, PT ;  /* 0x0000000d0800720c */ /* 0x000fe20003f24070 */
[----:B------:R-:W-:Y:S01]  /*cb60*/  VIADD R12, R0, 0xef ;  /* 0x000000ef000c7836 */ /* 0x000fe20000000000 */
[----:B------:R-:W-:Y:S01]  /*cb70*/  ISETP.GE.AND P3, PT, R4, RZ, PT ;  /* 0x000000ff0400720c */ /* 0x000fe20003f66270 */
[----:B------:R-:W-:Y:S01]  /*cb80*/  IMAD R17, R8, R6, R17 ;  /* 0x0000000608117224 */ /* 0x000fe200078e0211 */
[----:B------:R-:W-:Y:S01]  /*cb90*/  IABS R4, R4 ;  /* 0x0000000400047213 */ /* 0x000fe20000000000 */
[----:B------:R1:W-:Y:S01]  /*cba0*/  STL [R1+0x18], R7 ;  /* 0x0000180701007387 */ /* 0x0003e20000100800 */
[----:B0-----:R-:W-:-:S04]  /*cbb0*/  IMAD.HI.U32 R11, R9, R10, RZ ;  /* 0x0000000a090b7227 */ /* 0x001fc800078e00ff */
[----:B------:R-:W-:Y:S02]  /*cbc0*/  @!P6 IMAD.IADD R2, R2, 0x1, -R8 ;  /* 0x000000010202e824 */ /* 0x000fe400078e0a08 */
[----:B------:R-:W-:Y:S02]  /*cbd0*/  IMAD.MOV R11, RZ, RZ, -R11 ;  /* 0x000000ffff0b7224 */ /* 0x000fe400078e0a0b */
[----:B------:R-:W-:Y:S01]  /*cbe0*/  VIADD R5, R0, 0xee ;  /* 0x000000ee00057836 */ /* 0x000fe20000000000 */
[C---:B------:R-:W-:Y:S01]  /*cbf0*/  ISETP.GT.U32.AND P6, PT, R8.reuse, R2, PT ;  /* 0x000000020800720c */ /* 0x040fe20003fc4070 */
[C---:B------:R-:W-:Y:S01]  /*cc00*/  IMAD R10, R8.reuse, R11, R10 ;  /* 0x0000000b080a7224 */ /* 0x040fe200078e020a */
[----:B-1----:R-:W-:Y:S01]  /*cc10*/  IABS R7, R12 ;  /* 0x0000000c00077213 */ /* 0x002fe20000000000 */
[----:B------:R-:W-:Y:S01]  /*cc20*/  @!P1 IMAD.IADD R13, R13, 0x1, -R8 ;  /* 0x000000010d0d9824 */ /* 0x000fe200078e0a08 */
[----:B------:R-:W-:Y:S01]  /*cc30*/  ISETP.GT.U32.AND P1, PT, R8, R17, PT ;  /* 0x000000110800720c */ /* 0x000fe20003f24070 */
[----:B------:R-:W-:Y:S01]  /*cc40*/  IMAD.HI.U32 R3, R9, R4, RZ ;  /* 0x0000000409037227 */ /* 0x000fe200078e00ff */
[----:B------:R-:W-:-:S03]  /*cc50*/  IABS R6, R5 ;  /* 0x0000000500067213 */ /* 0x000fc60000000000 */
[----:B------:R-:W-:-:S04]  /*cc60*/  IMAD.HI.U32 R11, R9, R7, RZ ;  /* 0x00000007090b7227 */ /* 0x000fc800078e00ff */
[----:B------:R-:W-:Y:S01]  /*cc70*/  @!P6 IMAD.IADD R2, R2, 0x1, -R8 ;  /* 0x000000010202e824 */ /* 0x000fe200078e0a08 */
[----:B------:R-:W-:Y:S01]  /*cc80*/  ISETP.GT.U32.AND P6, PT, R8, R10, PT ;  /* 0x0000000a0800720c */ /* 0x000fe20003fc4070 */
[----:B------:R-:W-:Y:S02]  /*cc90*/  IMAD.MOV R3, RZ, RZ, -R3 ;  /* 0x000000ffff037224 */ /* 0x000fe400078e0a03 */
[----:B------:R-:W-:Y:S02]  /*cca0*/  VIADD R14, R0, 0xf1 ;  /* 0x000000f1000e7836 */ /* 0x000fe40000000000 */
[----:B------:R-:W-:Y:S02]  /*ccb0*/  IMAD.MOV R11, RZ, RZ, -R11 ;  /* 0x000000ffff0b7224 */ /* 0x000fe400078e0a0b */
[----:B------:R-:W-:-:S04]  /*ccc0*/  IMAD.HI.U32 R18, R9, R6, RZ ;  /* 0x0000000609127227 */ /* 0x000fc800078e00ff */
[C---:B------:R-:W-:Y:S01]  /*ccd0*/  IMAD R4, R8.reuse, R3, R4 ;  /* 0x0000000308047224 */ /* 0x040fe200078e0204 */
[----:B------:R-:W-:Y:S01]  /*cce0*/  IABS R3, R14 ;  /* 0x0000000e00037213 */ /* 0x000fe20000000000 */
[----:B------:R-:W-:Y:S02]  /*ccf0*/  IMAD R7, R8, R11, R7 ;  /* 0x0000000b08077224 */ /* 0x000fe400078e0207 */
[----:B------:R-:W-:Y:S02]  /*cd00*/  IMAD.MOV R18, RZ, RZ, -R18 ;  /* 0x000000ffff127224 */ /* 0x000fe400078e0a12 */
[----:B------:R-:W-:Y:S02]  /*cd10*/  IMAD.MOV.U32 R21, RZ, RZ, R13 ;  /* 0x000000ffff157224 */ /* 0x000fe400078e000d */
[--C-:B------:R-:W-:Y:S02]  /*cd20*/  @!P1 IMAD.IADD R17, R17, 0x1, -R8.reuse ;  /* 0x0000000111119824 */ /* 0x100fe400078e0a08 */
[----:B------:R-:W-:Y:S01]  /*cd30*/  @!P6 IMAD.IADD R10, R10, 0x1, -R8 ;  /* 0x000000010a0ae824 */ /* 0x000fe200078e0a08 */
[C---:B------:R-:W-:Y:S01]  /*cd40*/  ISETP.GT.U32.AND P6, PT, R8.reuse, R7, PT ;  /* 0x000000070800720c */ /* 0x040fe20003fc4070 */
[C---:B------:R-:W-:Y:S01]  /*cd50*/  IMAD R6, R8.reuse, R18, R6 ;  /* 0x0000001208067224 */ /* 0x040fe200078e0206 */
[----:B------:R-:W-:Y:S01]  /*cd60*/  ISETP.GT.U32.AND P1, PT, R8, R17, PT ;  /* 0x000000110800720c */ /* 0x000fe20003f24070 */
[----:B------:R-:W-:-:S04]  /*cd70*/  IMAD.HI.U32 R13, R9, R3, RZ ;  /* 0x00000003090d7227 */ /* 0x000fc800078e00ff */
[----:B------:R-:W-:Y:S02]  /*cd80*/  IMAD.MOV.U32 R19, RZ, RZ, R2 ;  /* 0x000000ffff137224 */ /* 0x000fe400078e0002 */
[----:B------:R-:W-:Y:S01]  /*cd90*/  @!P0 IMAD.MOV R21, RZ, RZ, -R21 ;  /* 0x000000ffff158224 */ /* 0x000fe200078e0a15 */
[C---:B------:R-:W-:Y:S01]  /*cda0*/  ISETP.GT.U32.AND P0, PT, R8.reuse, R4, PT ;  /* 0x000000040800720c */ /* 0x040fe20003f04070 */
[----:B------:R-:W-:Y:S02]  /*cdb0*/  IMAD.MOV R13, RZ, RZ, -R13 ;  /* 0x000000ffff0d7224 */ /* 0x000fe400078e0a0d */
[----:B------:R-:W-:Y:S01]  /*cdc0*/  @!P2 IMAD.MOV R19, RZ, RZ, -R19 ;  /* 0x000000ffff13a224 */ /* 0x000fe200078e0a13 */
[C---:B------:R-:W-:Y:S01]  /*cdd0*/  ISETP.GT.U32.AND P2, PT, R8.reuse, R6, PT ;  /* 0x000000060800720c */ /* 0x040fe20003f44070 */
[----:B------:R-:W-:Y:S01]  /*cde0*/  IMAD R3, R8, R13, R3 ;  /* 0x0000000d08037224 */ /* 0x000fe200078e0203 */
[----:B------:R0:W-:Y:S01]  /*cdf0*/  STL [R1+0x1c], R21 ;  /* 0x00001c1501007387 */ /* 0x0001e20000100800 */
[----:B------:R-:W-:-:S02]  /*ce00*/  VIADD R16, R0, 0xf0 ;  /* 0x000000f000107836 */ /* 0x000fc40000000000 */
[----:B------:R-:W-:Y:S01]  /*ce10*/  VIADD R13, R0, 0xf2 ;  /* 0x000000f2000d7836 */ /* 0x000fe20000000000 */
[----:B------:R-:W-:Y:S01]  /*ce20*/  STL [R1+0x35c], R19 ;  /* 0x00035c1301007387 */ /* 0x000fe20000100800 */
[--C-:B------:R-:W-:Y:S01]  /*ce30*/  @!P6 IMAD.IADD R7, R7, 0x1, -R8.reuse ;  /* 0x000000010707e824 */ /* 0x100fe200078e0a08 */
[----:B------:R-:W-:Y:S01]  /*ce40*/  IABS R15, R16 ;  /* 0x00000010000f7213 */ /* 0x000fe20000000000 */
[--C-:B------:R-:W-:Y:S01]  /*ce50*/  @!P0 IMAD.IADD R4, R4, 0x1, -R8.reuse ;  /* 0x0000000104048824 */ /* 0x100fe200078e0a08 */
[----:B------:R-:W-:Y:S01]  /*ce60*/  IABS R2, R13 ;  /* 0x0000000d00027213 */ /* 0x000fe20000000000 */
[--C-:B------:R-:W-:Y:S01]  /*ce70*/  @!P1 IMAD.IADD R17, R17, 0x1, -R8.reuse ;  /* 0x0000000111119824 */ /* 0x100fe200078e0a08 */
[----:B------:R-:W-:Y:S01]  /*ce80*/  ISETP.GT.U32.AND P0, PT, R8, R10, PT ;  /* 0x0000000a0800720c */ /* 0x000fe20003f04070 */
[----:B------:R-:W-:Y:S01]  /*ce90*/  @!P2 IMAD.IADD R6, R6, 0x1, -R8 ;  /* 0x000000010606a824 */ /* 0x000fe200078e0a08 */
[C---:B------:R-:W-:Y:S01]  /*cea0*/  ISETP.GT.U32.AND P6, PT, R8.reuse, R7, PT ;  /* 0x000000070800720c */ /* 0x040fe20003fc4070 */
[----:B------:R-:W-:Y:S01]  /*ceb0*/  IMAD.HI.U32 R11, R9, R15, RZ ;  /* 0x0000000f090b7227 */ /* 0x000fe200078e00ff */
[----:B------:R-:W-:-:S02]  /*cec0*/  ISETP.GT.U32.AND P2, PT, R8, R4, PT ;  /* 0x000000040800720c */ /* 0x000fc40003f44070 */
[----:B------:R-:W-:Y:S01]  /*ced0*/  ISETP.GE.AND P1, PT, R5, RZ, PT ;  /* 0x000000ff0500720c */ /* 0x000fe20003f26270 */
[----:B0-----:R-:W-:-:S04]  /*cee0*/  IMAD.HI.U32 R21, R9, R2, RZ ;  /* 0x0000000209157227 */ /* 0x001fc800078e00ff */
[----:B------:R-:W-:Y:S02]  /*cef0*/  IMAD.MOV.U32 R18, RZ, RZ, R17 ;  /* 0x000000ffff127224 */ /* 0x000fe400078e0011 */
[----:B------:R-:W-:Y:S02]  /*cf00*/  IMAD.MOV R11, RZ, RZ, -R11 ;  /* 0x000000ffff0b7224 */ /* 0x000fe400078e0a0b */
[----:B------:R-:W-:Y:S02]  /*cf10*/  IMAD.MOV R21, RZ, RZ, -R21 ;  /* 0x000000ffff157224 */ /* 0x000fe400078e0a15 */
[----:B------:R-:W-:Y:S01]  /*cf20*/  @!P5 IMAD.MOV R18, RZ, RZ, -R18 ;  /* 0x000000ffff12d224 */ /* 0x000fe200078e0a12 */
[C---:B------:R-:W-:Y:S01]  /*cf30*/  ISETP.GT.U32.AND P5, PT, R8.reuse, R6, PT ;  /* 0x000000060800720c */ /* 0x040fe20003fa4070 */
[C---:B------:R-:W-:Y:S02]  /*cf40*/  IMAD R15, R8.reuse, R11, R15 ;  /* 0x0000000b080f7224 */ /* 0x040fe400078e020f */
[----:B------:R-:W-:Y:S01]  /*cf50*/  IMAD R2, R8, R21, R2 ;  /* 0x0000001508027224 */ /* 0x000fe200078e0202 */
[----:B------:R0:W-:Y:S01]  /*cf60*/  STL [R1+0x358], R18 ;  /* 0x0003581201007387 */ /* 0x0001e20000100800 */
[----:B------:R-:W-:-:S02]  /*cf70*/  VIADD R5, R0, 0xf4 ;  /* 0x000000f400057836 */ /* 0x000fc40000000000 */
[----:B------:R-:W-:Y:S02]  /*cf80*/  VIADD R11, R0, 0xf3 ;  /* 0x000000f3000b7836 */ /* 0x000fe40000000000 */
[--C-:B------:R-:W-:Y:S01]  /*cf90*/  @!P0 IMAD.IADD R10, R10, 0x1, -R8.reuse ;  /* 0x000000010a0a8824 */ /* 0x100fe200078e0a08 */
[C---:B------:R-:W-:Y:S01]  /*cfa0*/  ISETP.GT.U32.AND P0, PT, R8.reuse, R15, PT ;  /* 0x0000000f0800720c */ /* 0x040fe20003f04070 */
[--C-:B------:R-:W-:Y:S01]  /*cfb0*/  @!P6 IMAD.IADD R7, R7, 0x1, -R8.reuse ;  /* 0x000000010707e824 */ /* 0x100fe200078e0a08 */
[----:B------:R-:W-:Y:S01]  /*cfc0*/  ISETP.GT.U32.AND P6, PT, R8, R2, PT ;  /* 0x000000020800720c */ /* 0x000fe20003fc4070 */
[--C-:B------:R-:W-:Y:S01]  /*cfd0*/  @!P2 IMAD.IADD R4, R4, 0x1, -R8.reuse ;  /* 0x000000010404a824 */ /* 0x100fe200078e0a08 */
[----:B------:R-:W-:Y:S01]  /*cfe0*/  ISETP.GT.U32.AND P2, PT, R8, R3, PT ;  /* 0x000000030800720c */ /* 0x000fe20003f44070 */
[----:B------:R-:W-:Y:S01]  /*cff0*/  @!P5 IMAD.IADD R6, R6, 0x1, -R8 ;  /* 0x000000010606d824 */ /* 0x000fe200078e0a08 */
[----:B0-----:R-:W-:Y:S01]  /*d000*/  IABS R18, R5 ;  /* 0x0000000500127213 */ /* 0x001fe20000000000 */
[----:B------:R-:W-:Y:S01]  /*d010*/  IMAD.MOV.U32 R22, RZ, RZ, R4 ;  /* 0x000000ffff167224 */ /* 0x000fe200078e0004 */
[----:B------:R-:W-:Y:S01]  /*d020*/  IABS R17, R11 ;  /* 0x0000000b00117213 */ /* 0x000fe20000000000 */
[----:B------:R-:W-:Y:S01]  /*d030*/  IMAD.MOV.U32 R23, RZ, RZ, R10 ;  /* 0x000000ffff177224 */ /* 0x000fe200078e000a */
[----:B------:R-:W-:Y:S01]  /*d040*/  ISETP.GE.AND P5, PT, R12, RZ, PT ;  /* 0x000000ff0c00720c */ /* 0x000fe20003fa6270 */
[----:B------:R-:W-:-:S04]  /*d050*/  IMAD.HI.U32 R12, R9, R18, RZ ;  /* 0x00000012090c7227 */ /* 0x000fc800078e00ff */
[----:B------:R-:W-:-:S04]  /*d060*/  IMAD.HI.U32 R19, R9, R17, RZ ;  /* 0x0000001109137227 */ /* 0x000fc800078e00ff */
[----:B------:R-:W-:Y:S02]  /*d070*/  IMAD.MOV R12, RZ, RZ, -R12 ;  /* 0x000000ffff0c7224 */ /* 0x000fe400078e0a0c */
[----:B------:R-:W-:Y:S02]  /*d080*/  IMAD.MOV R19, RZ, RZ, -R19 ;  /* 0x000000ffff137224 */ /* 0x000fe400078e0a13 */
[--C-:B------:R-:W-:Y:S01]  /*d090*/  @!P0 IMAD.IADD R15, R15, 0x1, -R8.reuse ;  /* 0x000000010f0f8824 */ /* 0x100fe200078e0a08 */
[----:B------:R-:W-:Y:S01]  /*d0a0*/  ISETP.GE.AND P0, PT, R16, RZ, PT ;  /* 0x000000ff1000720c */ /* 0x000fe20003f06270 */
[--C-:B------:R-:W-:Y:S02]  /*d0b0*/  @!P6 IMAD.IADD R2, R2, 0x1, -R8.reuse ;  /* 0x000000010202e824 */ /* 0x100fe400078e0a08 */
[----:B------:R-:W-:Y:S01]  /*d0c0*/  @!P2 IMAD.IADD R3, R3, 0x1, -R8 ;  /* 0x000000010303a824 */ /* 0x000fe200078e0a08 */
[----:B------:R-:W-:Y:S01]  /*d0d0*/  ISETP.GE.AND P2, PT, R14, RZ, PT ;  /* 0x000000ff0e00720c */ /* 0x000fe20003f46270 */
[C---:B------:R-:W-:Y:S01]  /*d0e0*/  IMAD R12, R8.reuse, R12, R18 ;  /* 0x0000000c080c7224 */ /* 0x040fe200078e0212 */
[C---:B------:R-:W-:Y:S01]  /*d0f0*/  ISETP.GT.U32.AND P6, PT, R8.reuse, R15, PT ;  /* 0x0000000f0800720c */ /* 0x040fe20003fc4070 */
[----:B------:R-:W-:-:S02]  /*d100*/  IMAD R17, R8, R19, R17 ;  /* 0x0000001308117224 */ /* 0x000fc400078e0211 */
[----:B------:R-:W-:Y:S01]  /*d110*/  @!P3 IMAD.MOV R22, RZ, RZ, -R22 ;  /* 0x000000ffff16b224 */ /* 0x000fe200078e0a16 */
[C---:B------:R-:W-:Y:S01]  /*d120*/  ISETP.GT.U32.AND P3, PT, R8.reuse, R2, PT ;  /* 0x000000020800720c */ /* 0x040fe20003f64070 */
[----:B------:R-:W-:Y:S02]  /*d130*/  IMAD.MOV.U32 R18, RZ, RZ, R6 ;  /* 0x000000ffff127224 */ /* 0x000fe400078e0006 */
[----:B------:R-:W-:Y:S01]  /*d140*/  @!P4 IMAD.MOV R23, RZ, RZ, -R23 ;  /* 0x000000ffff17c224 */ /* 0x000fe200078e0a17 */
[----:B------:R-:W-:Y:S01]  /*d150*/  ISETP.GT.U32.AND P4, PT, R8, R3, PT ;  /* 0x000000030800720c */ /* 0x000fe20003f84070 */
[----:B------:R-:W-:Y:S02]  /*d160*/  VIADD R14, R0, 0xf5 ;  /* 0x000000f5000e7836 */ /* 0x000fe40000000000 */
[----:B------:R-:W-:Y:S01]  /*d170*/  @!P1 IMAD.MOV R18, RZ, RZ, -R18 ;  /* 0x000000ffff129224 */ /* 0x000fe200078e0a12 */
[C---:B------:R-:W-:Y:S01]  /*d180*/  ISETP.GT.U32.AND P1, PT, R8.reuse, R17, PT ;  /* 0x000000110800720c */ /* 0x040fe20003f24070 */
[----:B------:R-:W-:Y:S01]  /*d190*/  IMAD.MOV.U32 R4, RZ, RZ, R7 ;  /* 0x000000ffff047224 */ /* 0x000fe200078e0007 */
[----:B------:R-:W-:Y:S01]  /*d1a0*/  IABS R10, R14 ;  /* 0x0000000e000a7213 */ /* 0x000fe20000000000 */
[----:B------:R-:W-:Y:S01]  /*d1b0*/  @!P6 IMAD.IADD R15, R15, 0x1, -R8 ;  /* 0x000000010f0fe824 */ /* 0x000fe200078e0a08 */
[----:B------:R-:W-:Y:S01]  /*d1c0*/  STL [R1+0x368], R23 ;  /* 0x0003681701007387 */ /* 0x000fe20000100800 */
[----:B------:R-:W-:Y:S01]  /*d1d0*/  @!P5 IMAD.MOV R4, RZ, RZ, -R4 ;  /* 0x000000ffff04d224 */ /* 0x000fe200078e0a04 */
[----:B------:R-:W-:Y:S01]  /*d1e0*/  ISETP.GE.AND P5, PT, R13, RZ, PT ;  /* 0x000000ff0d00720c */ /* 0x000fe20003fa6270 */
[----:B------:R-:W-:Y:S01]  /*d1f0*/  IMAD.HI.U32 R7, R9, R10, RZ ;  /* 0x0000000a09077227 */ /* 0x000fe200078e00ff */
[----:B------:R-:W-:Y:S01]  /*d200*/  ISETP.GT.U32.AND P6, PT, R8, R12, PT ;  /* 0x0000000c0800720c */ /* 0x000fe20003fc4070 */
[----:B------:R-:W-:Y:S02]  /*d210*/  STL [R1+0x374], R22 ;  /* 0x0003741601007387 */ /* 0x000fe40000100800 */
[--C-:B------:R-:W-:Y:S01]  /*d220*/  @!P3 IMAD.IADD R2, R2, 0x1, -R8.reuse ;  /* 0x000000010202b824 */ /* 0x100fe200078e0a08 */
[----:B------:R-:W-:Y:S01]  /*d230*/  ISETP.GE.AND P3, PT, R5, RZ, PT ;  /* 0x000000ff0500720c */ /* 0x000fe20003f66270 */
[--C-:B------:R-:W-:Y:S01]  /*d240*/  @!P4 IMAD.IADD R3, R3, 0x1, -R8.reuse ;  /* 0x000000010303c824 */ /* 0x100fe200078e0a08 */
[----:B------:R0:W-:Y:S01]  /*d250*/  STL [R1+0x378], R18 ;  /* 0x0003781201007387 */ /* 0x0001e20000100800 */
[----:B------:R-:W-:Y:S01]  /*d260*/  VIADD R16, R0, 0xf6 ;  /* 0x000000f600107836 */ /* 0x000fe20000000000 */
[----:B------:R-:W-:Y:S01]  /*d270*/  ISETP.GE.AND P4, PT, R11, RZ, PT ;  /* 0x000000ff0b00720c */ /* 0x000fe20003f86270 */
[----:B------:R-:W-:Y:S01]  /*d280*/  IMAD.MOV R5, RZ, RZ, -R7 ;  /* 0x000000ffff057224 */ /* 0x000fe200078e0a07 */
[----:B------:R1:W-:Y:S01]  /*d290*/  STL [R1+0x3c0], R4 ;  /* 0x0003c00401007387 */ /* 0x0003e20000100800 */
[----:B------:R-:W-:Y:S01]  /*d2a0*/  @!P1 IMAD.IADD R17, R17, 0x1, -R8 ;  /* 0x0000000111119824 */ /* 0x000fe200078e0a08 */
[----:B------:R-:W-:Y:S01]  /*d2b0*/  IABS R6, R16 ;  /* 0x0000001000067213 */ /* 0x000fe20000000000 */
[----:B------:R-:W-:Y:S01]  /*d2c0*/  IMAD.MOV.U32 R19, RZ, RZ, R15 ;  /* 0x000000ffff137224 */ /* 0x000fe200078e000f */
[----:B------:R-:W-:Y:S01]  /*d2d0*/  ISETP.GE.AND P1, PT, R14, RZ, PT ;  /* 0x000000ff0e00720c */ /* 0x000fe20003f26270 */
[----:B------:R-:W-:-:S02]  /*d2e0*/  @!P5 IMAD.MOV R2, RZ, RZ, -R2 ;  /* 0x000000ffff02d224 */ /* 0x000fc400078e0a02 */
[----:B0-----:R-:W-:Y:S02]  /*d2f0*/  IMAD.MOV.U32 R18, RZ, RZ, R3 ;  /* 0x000000ffff127224 */ /* 0x001fe400078e0003 */
[C---:B------:R-:W-:Y:S02]  /*d300*/  IMAD R3, R8.reuse, R5, R10 ;  /* 0x0000000508037224 */ /* 0x040fe400078e020a */
[----:B------:R-:W-:Y:S01]  /*d310*/  @!P0 IMAD.MOV R19, RZ, RZ, -R19 ;  /* 0x000000ffff138224 */ /* 0x000fe200078e0a13 */
[C---:B------:R-:W-:Y:S01]  /*d320*/  ISETP.GT.U32.AND P0, PT, R8.reuse, R17, PT ;  /* 0x000000110800720c */ /* 0x040fe20003f04070 */
[----:B-1----:R-:W-:Y:S01]  /*d330*/  IMAD.HI.U32 R4, R9, R6, RZ ;  /* 0x0000000609047227 */ /* 0x002fe200078e00ff */
[----:B------:R-:W-:Y:S02]  /*d340*/  ISETP.GT.U32.AND P5, PT, R8, R3, PT ;  /* 0x000000030800720c */ /* 0x000fe40003fa4070 */
[----:B------:R-:W-:Y:S01]  /*d350*/  STL [R1+0x20], R19 ;  /* 0x0000201301007387 */ /* 0x000fe20000100800 */
[----:B------:R-:W-:Y:S01]  /*d360*/  @!P6 IMAD.IADD R12, R12, 0x1, -R8 ;  /* 0x000000010c0ce824 */ /* 0x000fe200078e0a08 */
[----:B------:R-:W-:Y:S01]  /*d370*/  ISETP.GE.AND P6, PT, R16, RZ, PT ;  /* 0x000000ff1000720c */ /* 0x000fe20003fc6270 */
[----:B------:R-:W-:-:S02]  /*d380*/  IMAD.MOV R4, RZ, RZ, -R4 ;  /* 0x000000ffff047224 */ /* 0x000fc400078e0a04 */
[----:B------:R-:W-:Y:S01]  /*d390*/  @!P2 IMAD.MOV R18, RZ, RZ, -R18 ;  /* 0x000000ffff12a224 */ /* 0x000fe200078e0a12 */
[C---:B------:R-:W-:Y:S01]  /*d3a0*/  ISETP.GT.U32.AND P2, PT, R8.reuse, R12, PT ;  /* 0x0000000c0800720c */ /* 0x040fe20003f44070 */
[----:B------:R-:W-:Y:S02]  /*d3b0*/  IMAD R6, R8, R4, R6 ;  /* 0x0000000408067224 */ /* 0x000fe400078e0206 */
[--C-:B------:R-:W-:Y:S01]  /*d3c0*/  @!P0 IMAD.IADD R17, R17, 0x1, -R8.reuse ;  /* 0x0000000111118824 */ /* 0x100fe200078e0a08 */
[----:B------:R-:W-:Y:S01]  /*d3d0*/  STL [R1+0x24], R18 ;  /* 0x0000241201007387 */ /* 0x000fe20000100800 */
[----:B------:R-:W-:Y:S02]  /*d3e0*/  VIADD R10, R0, 0xf7 ;  /* 0x000000f7000a7836 */ /* 0x000fe40000000000 */
[----:B------:R-:W-:Y:S01]  /*d3f0*/  @!P5 IMAD.IADD R3, R3, 0x1, -R8 ;  /* 0x000000010303d824 */ /* 0x000fe200078e0a08 */
[----:B------:R-:W-:Y:S01]  /*d400*/  ISETP.GT.U32.AND P5, PT, R8, R6, PT ;  /* 0x000000060800720c */ /* 0x000fe20003fa4070 */
[----:B------:R-:W-:Y:S01]  /*d410*/  IMAD.MOV.U32 R14, RZ, RZ, R17 ;  /* 0x000000ffff0e7224 */ /* 0x000fe200078e0011 */
[----:B------:R-:W-:Y:S01]  /*d420*/  ISETP.GE.AND P0, PT, R10, RZ, PT ;  /* 0x000000ff0a00720c */ /* 0x000fe20003f06270 */
[----:B------:R-:W-:Y:S01]  /*d430*/  VIADD R11, R0, 0xf8 ;  /* 0x000000f8000b7836 */ /* 0x000fe20000000000 */
[----:B------:R-:W-:Y:S01]  /*d440*/  IABS R10, R10 ;  /* 0x0000000a000a7213 */ /* 0x000fe20000000000 */
[----:B------:R-:W-:Y:S01]  /*d450*/  @!P4 IMAD.MOV R14, RZ, RZ, -R14 ;  /* 0x000000ffff0ec224 */ /* 0x000fe200078e0a0e */
[----:B------:R-:W-:Y:S01]  /*d460*/  ISETP.GT.U32.AND P4, PT, R8, R3, PT ;  /* 0x000000030800720c */ /* 0x000fe20003f84070 */
[----:B------:R-:W-:Y:S01]  /*d470*/  @!P2 IMAD.IADD R12, R12, 0x1, -R8 ;  /* 0x000000010c0ca824 */ /* 0x000fe200078e0a08 */
[----:B------:R-:W-:Y:S01]  /*d480*/  ISETP.GE.AND P2, PT, R11, RZ, PT ;  /* 0x000000ff0b00720c */ /* 0x000fe20003f46270 */
[----:B------:R-:W-:Y:S01]  /*d490*/  IMAD.HI.U32 R13, R9, R10, RZ ;  /* 0x0000000a090d7227 */ /* 0x000fe200078e00ff */
[----:B------:R-:W-:Y:S01]  /*d4a0*/  IABS R11, R11 ;  /* 0x0000000b000b7213 */ /* 0x000fe20000000000 */
[----:B------:R0:W-:Y:S02]  /*d4b0*/  STL [R1+0x388], R2 ;  /* 0x0003880201007387 */ /* 0x0001e40000100800 */
[----:B------:R-:W-:-:S02]  /*d4c0*/  IMAD.MOV R13, RZ, RZ, -R13 ;  /* 0x000000ffff0d7224 */ /* 0x000fc400078e0a0d */
[----:B------:R1:W-:Y:S01]  /*d4d0*/  STL [R1+0x380], R14 ;  /* 0x0003800e01007387 */ /* 0x0003e20000100800 */
[----:B------:R-:W-:Y:S02]  /*d4e0*/  @!P5 IMAD.IADD R6, R6, 0x1, -R8 ;  /* 0x000000010606d824 */ /* 0x000fe400078e0a08 */
[C---:B------:R-:W-:Y:S02]  /*d4f0*/  IMAD R10, R8.reuse, R13, R10 ;  /* 0x0000000d080a7224 */ /* 0x040fe400078e020a */
[----:B------:R-:W-:Y:S01]  /*d500*/  @!P4 IMAD.IADD R3, R3, 0x1, -R8 ;  /* 0x000000010303c824 */ /* 0x000fe200078e0a08 */
[----:B------:R-:W-:Y:S01]  /*d510*/  ISETP.GT.U32.AND P5, PT, R8, R6, PT ;  /* 0x000000060800720c */ /* 0x000fe20003fa4070 */
[----:B0-----:R-:W-:Y:S01]  /*d520*/  VIADD R2, R0, 0xfa ;  /* 0x000000fa00027836 */ /* 0x001fe20000000000 */
[----:B------:R-:W-:Y:S01]  /*d530*/  ISETP.GT.U32.AND P4, PT, R8, R10, PT ;  /* 0x0000000a0800720c */ /* 0x000fe20003f84070 */
[----:B------:R-:W-:Y:S02]  /*d540*/  VIADD R4, R0, 0xf9 ;  /* 0x000000f900047836 */ /* 0x000fe40000000000 */
[----:B-1----:R-:W-:Y:S01]  /*d550*/  IMAD.MOV.U32 R14, RZ, RZ, R12 ;  /* 0x000000ffff0e7224 */ /* 0x002fe200078e000c */
[----:B------:R-:W-:Y:S01]  /*d560*/  IABS R5, R2 ;  /* 0x0000000200057213 */ /* 0x000fe20000000000 */
[----:B------:R-:W-:Y:S01]  /*d570*/  IMAD.HI.U32 R12, R9, R11, RZ ;  /* 0x0000000b090c7227 */ /* 0x000fe200078e00ff */
[----:B------:R-:W-:-:S03]  /*d580*/  IABS R7, R4 ;  /* 0x0000000400077213 */ /* 0x000fc60000000000 */
[----:B------:R-:W-:Y:S01]  /*d590*/  @!P3 IMAD.MOV R14, RZ, RZ, -R14 ;  /* 0x000000ffff0eb224 */ /* 0x000fe200078e0a0e */
[----:B------:R-:W-:Y:S01]  /*d5a0*/  ISETP.GE.AND P3, PT, R4, RZ, PT ;  /* 0x000000ff0400720c */ /* 0x000fe20003f66270 */
[----:B------:R-:W-:Y:S02]  /*d5b0*/  IMAD.MOV R13, RZ, RZ, -R12 ;  /* 0x000000ffff0d7224 */ /* 0x000fe400078e0a0c */
[----:B------:R-:W-:Y:S01]  /*d5c0*/  IMAD.HI.U32 R4, R9, R5, RZ ;  /* 0x0000000509047227 */ /* 0x000fe200078e00ff */
[----:B------:R0:W-:Y:S03]  /*d5d0*/  STL [R1+0x394], R14 ;  /* 0x0003940e01007387 */ /* 0x0001e60000100800 */
[----:B------:R-:W-:Y:S02]  /*d5e0*/  IMAD R11, R8, R13, R11 ;  /* 0x0000000d080b7224 */ /* 0x000fe400078e020b */
[----:B------:R-:W-:-:S02]  /*d5f0*/  IMAD.MOV R4, RZ, RZ, -R4 ;  /* 0x000000ffff047224 */ /* 0x000fc400078e0a04 */
[----:B------:R-:W-:Y:S02]  /*d600*/  @!P5 IMAD.IADD R6, R6, 0x1, -R8 ;  /* 0x000000010606d824 */ /* 0x000fe400078e0a08 */
[----:B------:R-:W-:-:S04]  /*d610*/  IMAD.HI.U32 R12, R9, R7, RZ ;  /* 0x00000007090c7227 */ /* 0x000fc800078e00ff */
[----:B0-----:R-:W-:Y:S02]  /*d620*/  IMAD.MOV.U32 R14, RZ, RZ, R3 ;  /* 0x000000ffff0e7224 */ /* 0x001fe400078e0003 */
[C---:B------:R-:W-:Y:S02]  /*d630*/  IMAD R5, R8.reuse, R4, R5 ;  /* 0x0000000408057224 */ /* 0x040fe400078e0205 */
[----:B------:R-:W-:Y:S01]  /*d640*/  @!P1 IMAD.MOV R14, RZ, RZ, -R14 ;  /* 0x000000ffff0e9224 */ /* 0x000fe200078e0a0e */
[----:B------:R-:W-:Y:S01]  /*d650*/  ISETP.GT.U32.AND P1, PT, R8, R11, PT ;  /* 0x0000000b0800720c */ /* 0x000fe20003f24070 */
[----:B------:R-:W-:Y:S02]  /*d660*/  @!P4 IMAD.IADD R10, R10, 0x1, -R8 ;  /* 0x000000010a0ac824 */ /* 0x000fe400078e0a08 */
[----:B------:R-:W-:Y:S01]  /*d670*/  IMAD.MOV.U32 R17, RZ, RZ, R6 ;  /* 0x000000ffff117224 */ /* 0x000fe200078e0006 */
[----:B------:R0:W-:Y:S01]  /*d680*/  STL [R1+0x390], R14 ;  /* 0x0003900e01007387 */ /* 0x0001e20000100800 */
[----:B------:R-:W-:Y:S01]  /*d690*/  IMAD.MOV R13, RZ, RZ, -R12 ;  /* 0x000000ffff0d7224 */ /* 0x000fe200078e0a0c */
[----:B------:R-:W-:Y:S01]  /*d6a0*/  ISETP.GT.U32.AND P4, PT, R8, R10, PT ;  /* 0x0000000a0800720c */ /* 0x000fe20003f84070 */
[----:B------:R-:W-:-:S02]  /*d6b0*/  VIADD R12, R0, 0xfb ;  /* 0x000000fb000c7836 */ /* 0x000fc40000000000 */
[----:B------:R-:W-:Y:S01]  /*d6c0*/  @!P6 IMAD.MOV R17, RZ, RZ, -R17 ;  /* 0x000000ffff11e224 */ /* 0x000fe200078e0a11 */
[C---:B------:R-:W-:Y:S01]  /*d6d0*/  ISETP.GT.U32.AND P6, PT, R8.reuse, R5, PT ;  /* 0x000000050800720c */ /* 0x040fe20003fc4070 */
[----:B------:R-:W-:Y:S01]  /*d6e0*/  IMAD R7, R8, R13, R7 ;  /* 0x0000000d08077224 */ /* 0x000fe200078e0207 */
[----:B------:R-:W-:Y:S01]  /*d6f0*/  IABS R13, R12 ;  /* 0x0000000c000d7213 */ /* 0x000fe20000000000 */
[----:B------:R-:W-:Y:S01]  /*d700*/  @!P1 IMAD.IADD R11, R11, 0x1, -R8 ;  /* 0x000000010b0b9824 */ /* 0x000fe200078e0a08 */
[----:B------:R-:W-:Y:S01]  /*d710*/  STL [R1+0x3a8], R17 ;  /* 0x0003a81101007387 */ /* 0x000fe20000100800 */
[----:B------:R-:W-:Y:S01]  /*d720*/  VIADD R4, R0, 0xfc ;  /* 0x000000fc00047836 */ /* 0x000fe20000000000 */
[C---:B------:R-:W-:Y:S01]  /*d730*/  ISETP.GT.U32.AND P5, PT, R8.reuse, R7, PT ;  /* 0x000000070800720c */ /* 0x040fe20003fa4070 */
[----:B0-----:R-:W-:Y:S01]  /*d740*/  IMAD.HI.U32 R14, R9, R13, RZ ;  /* 0x0000000d090e7227 */ /* 0x001fe200078e00ff */
[----:B------:R-:W-:Y:S02]  /*d750*/  ISETP.GT.U32.AND P1, PT, R8, R11, PT ;  /* 0x0000000b0800720c */ /* 0x000fe40003f24070 */
[----:B------:R-:W-:Y:S01]  /*d760*/  IABS R16, R4 ;  /* 0x0000000400107213 */ /* 0x000fe20000000000 */
[----:B------:R-:W-:-:S02]  /*d770*/  IMAD.MOV R14, RZ, RZ, -R14 ;  /* 0x000000ffff0e7224 */ /* 0x000fc400078e0a0e */
[--C-:B------:R-:W-:Y:S01]  /*d780*/  @!P4 IMAD.IADD R10, R10, 0x1, -R8.reuse ;  /* 0x000000010a0ac824 */ /* 0x100fe200078e0a08 */
[----:B------:R-:W-:Y:S01]  /*d790*/  ISETP.GE.AND P4, PT, R2, RZ, PT ;  /* 0x000000ff0200720c */ /* 0x000fe20003f86270 */
[----:B------:R-:W-:Y:S02]  /*d7a0*/  @!P6 IMAD.IADD R5, R5, 0x1, -R8 ;  /* 0x000000010505e824 */ /* 0x000fe400078e0a08 */
[----:B------:R-:W-:Y:S02]  /*d7b0*/  IMAD.MOV.U32 R6, RZ, RZ, R16 ;  /* 0x000000ffff067224 */ /* 0x000fe400078e0010 */
[C---:B------:R-:W-:Y:S01]  /*d7c0*/  IMAD R2, R8.reuse, R14, R13 ;  /* 0x0000000e08027224 */ /* 0x040fe200078e020d */
[----:B------:R-:W-:Y:S01]  /*d7d0*/  ISETP.GT.U32.AND P6, PT, R8, R5, PT ;  /* 0x000000050800720c */ /* 0x000fe20003fc4070 */
[----:B------:R-:W-:-:S04]  /*d7e0*/  IMAD.HI.U32 R13, R9, R6, RZ ;  /* 0x00000006090d7227 */ /* 0x000fc800078e00ff */
[--C-:B------:R-:W-:Y:S01]  /*d7f0*/  @!P1 IMAD.IADD R11, R11, 0x1, -R8.reuse ;  /* 0x000000010b0b9824 */ /* 0x100fe200078e0a08 */
[----:B------:R-:W-:Y:S01]  /*d800*/  ISETP.GT.U32.AND P1, PT, R8, R2, PT ;  /* 0x000000020800720c */ /* 0x000fe20003f24070 */
[----:B------:R-:W-:Y:S02]  /*d810*/  @!P5 IMAD.IADD R7, R7, 0x1, -R8 ;  /* 0x000000010707d824 */ /* 0x000fe400078e0a08 */
[----:B------:R-:W-:Y:S02]  /*d820*/  VIADD R3, R0, 0xfd ;  /* 0x000000fd00037836 */ /* 0x000fe40000000000 */
[----:B------:R-:W-:Y:S01]  /*d830*/  IMAD.MOV R13, RZ, RZ, -R13 ;  /* 0x000000ffff0d7224 */ /* 0x000fe200078e0a0d */
[----:B------:R-:W-:Y:S01]  /*d840*/  ISETP.GT.U32.AND P5, PT, R8, R7, PT ;  /* 0x000000070800720c */ /* 0x000fe20003fa4070 */
[----:B------:R-:W-:Y:S01]  /*d850*/  @!P2 IMAD.MOV R11, RZ, RZ, -R11 ;  /* 0x000000ffff0ba224 */ /* 0x000fe200078e0a0b */
[----:B------:R-:W-:Y:S01]  /*d860*/  ISETP.GE.AND P2, PT, R4, RZ, PT ;  /* 0x000000ff0400720c */ /* 0x000fe20003f46270 */
[----:B------:R-:W-:Y:S01]  /*d870*/  IMAD R4, R8, R13, R6 ;  /* 0x0000000d08047224 */ /* 0x000fe200078e0206 */
[----:B------:R-:W-:Y:S01]  /*d880*/  IABS R15, R3 ;  /* 0x00000003000f7213 */ /* 0x000fe20000000000 */
[----:B------:R-:W-:-:S02]  /*d890*/  IMAD.MOV.U32 R16, RZ, RZ, R10 ;  /* 0x000000ffff107224 */ /* 0x000fc400078e000a */
[----:B------:R-:W-:Y:S01]  /*d8a0*/  @!P6 IMAD.IADD R5, R5, 0x1, -R8 ;  /* 0x000000010505e824 */ /* 0x000fe200078e0a08 */
[----:B------:R-:W-:Y:S01]  /*d8b0*/  ISETP.GT.U32.AND P6, PT, R8, R4, PT ;  /* 0x000000040800720c */ /* 0x000fe20003fc4070 */
[----:B------:R-:W-:-:S04]  /*d8c0*/  IMAD.HI.U32 R10, R9, R15, RZ ;  /* 0x0000000f090a7227 */ /* 0x000fc800078e00ff */
[----:B------:R-:W-:Y:S02]  /*d8d0*/  @!P1 IMAD.IADD R2, R2, 0x1, -R8 ;  /* 0x0000000102029824 */ /* 0x000fe400078e0a08 */
[----:B------:R-:W-:Y:S02]  /*d8e0*/  IMAD.MOV R10, RZ, RZ, -R10 ;  /* 0x000000ffff0a7224 */ /* 0x000fe400078e0a0a */
[----:B------:R-:W-:Y:S01]  /*d8f0*/  @!P0 IMAD.MOV R16, RZ, RZ, -R16 ;  /* 0x000000ffff108224 */ /* 0x000fe200078e0a10 */
[C---:B------:R-:W-:Y:S01]  /*d900*/  ISETP.GT.U32.AND P1, PT, R8.reuse, R2, PT ;  /* 0x000000020800720c */ /* 0x040fe20003f24070 */
[--C-:B------:R-:W-:Y:S01]  /*d910*/  @!P5 IMAD.IADD R7, R7, 0x1, -R8.reuse ;  /* 0x000000010707d824 */ /* 0x100fe200078e0a08 */
[----:B------:R-:W-:Y:S01]  /*d920*/  ISETP.GE.AND P5, PT, R3, RZ, PT ;  /* 0x000000ff0300720c */ /* 0x000fe20003fa6270 */
[----:B------:R-:W-:Y:S01]  /*d930*/  IMAD R3, R8, R10, R15 ;  /* 0x0000000a08037224 */ /* 0x000fe200078e020f */
[----:B------:R-:W-:Y:S01]  /*d940*/  STL [R1+0x3a0], R16 ;  /* 0x0003a01001007387 */ /* 0x000fe20000100800 */
[----:B------:R-:W-:Y:S01]  /*d950*/  VIADD R10, R0, 0xfe ;  /* 0x000000fe000a7836 */ /* 0x000fe20000000000 */
[----:B------:R-:W-:Y:S01]  /*d960*/  ISETP.GE.AND P0, PT, R12, RZ, PT ;  /* 0x000000ff0c00720c */ /* 0x000fe20003f06270 */
[----:B------:R-:W-:Y:S01]  /*d970*/  @!P6 IMAD.IADD R4, R4, 0x1, -R8 ;  /* 0x000000010404e824 */ /* 0x000fe200078e0a08 */
[----:B------:R0:W-:Y:S01]  /*d980*/  STL [R1+0x2c], R11 ;  /* 0x00002c0b01007387 */ /* 0x0001e20000100800 */
[----:B------:R-:W-:-:S02]  /*d990*/  IMAD.MOV.U32 R12, RZ, RZ, R7 ;  /* 0x000000ffff0c7224 */ /* 0x000fc400078e0007 */
[----:B------:R-:W-:Y:S01]  /*d9a0*/  VIADD R15, R0, 0xff ;  /* 0x000000ff000f7836 */ /* 0x000fe20000000000 */
[----:B------:R-:W-:Y:S01]  /*d9b0*/  ISETP.GT.U32.AND P6, PT, R8, R4, PT ;  /* 0x000000040800720c */ /* 0x000fe20003fc4070 */
[----:B------:R-:W-:Y:S02]  /*d9c0*/  @!P1 IMAD.IADD R2, R2, 0x1, -R8 ;  /* 0x0000000102029824 */ /* 0x000fe400078e0a08 */
[----:B------:R-:W-:Y:S01]  /*d9d0*/  @!P3 IMAD.MOV R12, RZ, RZ, -R12 ;  /* 0x000000ffff0cb224 */ /* 0x000fe200078e0a0c */
[----:B------:R-:W-:Y:S01]  /*d9e0*/  ISETP.GE.AND P3, PT, R10, RZ, PT ;  /* 0x000000ff0a00720c */ /* 0x000fe20003f66270 */
[----:B------:R-:W-:Y:S02]  /*d9f0*/  VIADD R14, R0, 0x100 ;  /* 0x00000100000e7836 */ /* 0x000fe40000000000 */
[----:B0-----:R-:W-:Y:S01]  /*da00*/  IMAD.MOV.U32 R11, RZ, RZ, R5 ;  /* 0x000000ffff0b7224 */ /* 0x001fe200078e0005 */
[----:B------:R-:W-:Y:S01]  /*da10*/  IABS R5, R10 ;  /* 0x0000000a00057213 */ /* 0x000fe20000000000 */
[----:B------:R-:W-:Y:S01]  /*da20*/  IMAD.MOV.U32 R10, RZ, RZ, R2 ;  /* 0x000000ffff0a7224 */ /* 0x000fe200078e0002 */
[----:B------:R-:W-:Y:S01]  /*da30*/  STL [R1+0x30], R12 ;  /* 0x0000300c01007387 */ /* 0x000fe20000100800 */
[----:B------:R-:W-:Y:S01]  /*da40*/  @!P4 IMAD.MOV R11, RZ, RZ, -R11 ;  /* 0x000000ffff0bc224 */ /* 0x000fe200078e0a0b */
[----:B------:R-:W-:Y:S01]  /*da50*/  ISETP.GE.AND P4, PT, R15, RZ, PT ;  /* 0x000000ff0f00720c */ /* 0x000fe20003f86270 */
[----:B------:R-:W-:Y:S01]  /*da60*/  IMAD.HI.U32 R7, R9, R5, RZ ;  /* 0x0000000509077227 */ /* 0x000fe200078e00ff */
[----:B------:R-:W-:-:S02]  /*da70*/  IABS R15, R15 ;  /* 0x0000000f000f7213 */ /* 0x000fc40000000000 */
[----:B------:R0:W-:Y:S01]  /*da80*/  STL [R1+0x3b4], R11 ;  /* 0x0003b40b01007387 */ /* 0x0001e20000100800 */
[----:B------:R-:W-:Y:S01]  /*da90*/  IMAD.MOV R7, RZ, RZ, -R7 ;  /* 0x000000ffff077224 */ /* 0x000fe200078e0a07 */
[----:B------:R-:W-:Y:S01]  /*daa0*/  ISETP.GE.AND P1, PT, R14, RZ, PT ;  /* 0x000000ff0e00720c */ /* 0x000fe20003f26270 */
[----:B------:R-:W-:Y:S01]  /*dab0*/  @!P0 IMAD.MOV R10, RZ, RZ, -R10 ;  /* 0x000000ffff0a8224 */ /* 0x000fe200078e0a0a */
[C---:B------:R-:W-:Y:S01]  /*dac0*/  ISETP.GT.U32.AND P0, PT, R8.reuse, R3, PT ;  /* 0x000000030800720c */ /* 0x040fe20003f04070 */
[----:B------:R-:W-:Y:S01]  /*dad0*/  IMAD R5, R8, R7, R5 ;  /* 0x0000000708057224 */ /* 0x000fe200078e0205 */
[----:B------:R-:W-:Y:S01]  /*dae0*/  IABS R14, R14 ;  /* 0x0000000e000e7213 */ /* 0x000fe20000000000 */
[----:B------:R-:W-:Y:S01]  /*daf0*/  @!P6 IMAD.IADD R4, R4, 0x1, -R8 ;  /* 0x000000010404e824 */ /* 0x000fe200078e0a08 */
[----:B------:R1:W-:Y:S01]  /*db00*/  STL [R1+0x3ac], R10 ;  /* 0x0003ac0a01007387 */ /* 0x0003e20000100800 */
[----:B------:R-:W-:Y:S01]  /*db10*/  VIADD R17, R0, 0x102 ;  /* 0x0000010200117836 */ /* 0x000fe20000000000 */
[----:B------:R-:W-:Y:S01]  /*db20*/  ISETP.GT.U32.AND P6, PT, R8, R5, PT ;  /* 0x000000050800720c */ /* 0x000fe20003fc4070 */
[----:B0-----:R-:W-:-:S04]  /*db30*/  IMAD.HI.U32 R11, R9, R15, RZ ;  /* 0x0000000f090b7227 */ /* 0x001fc800078e00ff */
[----:B------:R-:W-:Y:S02]  /*db40*/  IMAD.MOV R11, RZ, RZ, -R11 ;  /* 0x000000ffff0b7224 */ /* 0x000fe400078e0a0b */
[----:B------:R-:W-:Y:S01]  /*db50*/  @!P0 IMAD.IADD R3, R3, 0x1, -R8 ;  /* 0x0000000103038824 */ /* 0x000fe200078e0a08 */
[----:B-1----:R-:W-:Y:S01]  /*db60*/  IABS R10, R17 ;  /* 0x00000011000a7213 */ /* 0x002fe20000000000 */
[C---:B------:R-:W-:Y:S02]  /*db70*/  IMAD R15, R8.reuse, R11, R15 ;  /* 0x0000000b080f7224 */ /* 0x040fe400078e020f */
[----:B------:R-:W-:Y:S01]  /*db80*/  IMAD.HI.U32 R2, R9, R14, RZ ;  /* 0x0000000e09027227 */ /* 0x000fe200078e00ff */
[----:B------:R-:W-:-:S03]  /*db90*/  ISETP.GT.U32.AND P0, PT, R8, R3, PT ;  /* 0x000000030800720c */ /* 0x000fc60003f04070 */
[----:B------:R-:W-:Y:S02]  /*dba0*/  @!P6 IMAD.IADD R5, R5, 0x1, -R8 ;  /* 0x000000010505e824 */ /* 0x000fe400078e0a08 */
[----:B------:R-:W-:-:S03]  /*dbb0*/  IMAD.HI.U32 R11, R9, R10, RZ ;  /* 0x0000000a090b7227 */ /* 0x000fc600078e00ff */
[----:B------:R-:W-:Y:S01]  /*dbc0*/  ISETP.GT.U32.AND P6, PT, R8, R5, PT ;  /* 0x000000050800720c */ /* 0x000fe20003fc4070 */
[----:B------:R-:W-:Y:S02]  /*dbd0*/  VIADD R6, R0, 0x101 ;  /* 0x0000010100067836 */ /* 0x000fe40000000000 */
[----:B------:R-:W-:Y:S02]  /*dbe0*/  IMAD.MOV R2, RZ, RZ, -R2 ;  /* 0x000000ffff027224 */ /* 0x000fe400078e0a02 */
[----:B------:R-:W-:Y:S01]  /*dbf0*/  IMAD.MOV R11, RZ, RZ, -R11 ;  /* 0x000000ffff0b7224 */ /* 0x000fe200078e0a0b */
[----:B------:R-:W-:Y:S01]  /*dc00*/  IABS R13, R6 ;  /* 0x00000006000d7213 */ /* 0x000fe20000000000 */
[----:B------:R-:W-:Y:S02]  /*dc10*/  IMAD R14, R8, R2, R14 ;  /* 0x00000002080e7224 */ /* 0x000fe400078e020e */
[----:B------:R-:W-:Y:S02]  /*dc20*/  VIADD R16, R0, 0x104 ;  /* 0x0000010400107836 */ /* 0x000fe40000000000 */
[----:B------:R-:W-:-:S02]  /*dc30*/  IMAD R10, R8, R11, R10 ;  /* 0x0000000b080a7224 */ /* 0x000fc400078e020a */
[----:B------:R-:W-:Y:S01]  /*dc40*/  @!P0 IMAD.IADD R3, R3, 0x1, -R8 ;  /* 0x0000000103038824 */ /* 0x000fe200078e0a08 */
[C---:B------:R-:W-:Y:S01]  /*dc50*/  ISETP.GT.U32.AND P0, PT, R8.reuse, R15, PT ;  /* 0x0000000f0800720c */ /* 0x040fe20003f04070 */
[----:B------:R-:W-:Y:S01]  /*dc60*/  IMAD.MOV.U32 R19, RZ, RZ, R4 ;  /* 0x000000ffff137224 */ /* 0x000fe200078e0004 */
[----:B------:R-:W-:Y:S01]  /*dc70*/  IABS R12, R16 ;  /* 0x00000010000c7213 */ /* 0x000fe20000000000 */
[----:B------:R-:W-:Y:S02]  /*dc80*/  IMAD.MOV.U32 R18, RZ, RZ, R3 ;  /* 0x000000ffff127224 */ /* 0x000fe400078e0003 */
[----:B------:R-:W-:Y:S01]  /*dc90*/  @!P2 IMAD.MOV R19, RZ, RZ, -R19 ;  /* 0x000000ffff13a224 */ /* 0x000fe200078e0a13 */
[C---:B------:R-:W-:Y:S01]  /*dca0*/  ISETP.GT.U32.AND P2, PT, R8.reuse, R14, PT ;  /* 0x0000000e0800720c */ /* 0x040fe20003f44070 */
[----:B------:R-:W-:Y:S01]  /*dcb0*/  @!P6 IMAD.IADD R5, R5, 0x1, -R8 ;  /* 0x000000010505e824 */ /* 0x000fe200078e0a08 */
[----:B------:R-:W-:Y:S01]  /*dcc0*/  ISETP.GT.U32.AND P6, PT, R8, R10, PT ;  /* 0x0000000a0800720c */ /* 0x000fe20003fc4070 */
[----:B------:R-:W-:Y:S01]  /*dcd0*/  IMAD.HI.U32 R7, R9, R13, RZ ;  /* 0x0000000d09077227 */ /* 0x000fe200078e00ff */
[----:B------:R-:W-:Y:S03]  /*dce0*/  STL [R1+0x3b8], R19 ;  /* 0x0003b81301007387 */ /* 0x000fe60000100800 */
[----:B------:R-:W-:-:S02]  /*dcf0*/  @!P5 IMAD.MOV R18, RZ, RZ, -R18 ;  /* 0x000000ffff12d224 */ /* 0x000fc400078e0a12 */
[----:B------:R-:W-:Y:S02]  /*dd00*/  IMAD.MOV R7, RZ, RZ, -R7 ;  /* 0x000000ffff077224 */ /* 0x000fe400078e0a07 */
[----:B------:R-:W-:Y:S01]  /*dd10*/  VIADD R2, R0, 0x103 ;  /* 0x0000010300027836 */ /* 0x000fe20000000000 */
[----:B------:R0:W-:Y:S01]  /*dd20*/  STL [R1+0x3e0], R18 ;  /* 0x0003e01201007387 */ /* 0x0001e20000100800 */
[----:B------:R-:W-:-:S04]  /*dd30*/  IMAD.HI.U32 R4, R9, R12, RZ ;  /* 0x0000000c09047227 */ /* 0x000fc800078e00ff */
[C---:B------:R-:W-:Y:S01]  /*dd40*/  IMAD R13, R8.reuse, R7, R13 ;  /* 0x00000007080d7224 */ /* 0x040fe200078e020d */
[----:B------:R-:W-:Y:S01]  /*dd50*/  IABS R7, R2 ;  /* 0x0000000200077213 */ /* 0x000fe20000000000 */
[----:B------:R-:W-:Y:S02]  /*dd60*/  IMAD.MOV R4, RZ, RZ, -R4 ;  /* 0x000000ffff047224 */ /* 0x000fe400078e0a04 */
[----:B------:R-:W-:Y:S01]  /*dd70*/  @!P0 IMAD.IADD R15, R15, 0x1, -R8 ;  /* 0x000000010f0f8824 */ /* 0x000fe200078e0a08 */
[----:B------:R-:W-:Y:S01]  /*dd80*/  ISETP.GT.U32.AND P5, PT, R8, R13, PT ;  /* 0x0000000d0800720c */ /* 0x000fe20003fa4070 */
[----:B0-----:R-:W-:Y:S01]  /*dd90*/  IMAD.MOV.U32 R18, RZ, RZ, R5 ;  /* 0x000000ffff127224 */ /* 0x001fe200078e0005 */
[----:B------:R-:W-:Y:S01]  /*dda0*/  ISETP.GE.AND P0, PT, R6, RZ, PT ;  /* 0x000000ff0600720c */ /* 0x000fe20003f06270 */
[----:B------:R-:W-:Y:S01]  /*ddb0*/  IMAD R12, R8, R4, R12 ;  /* 0x00000004080c7224 */ /* 0x000fe200078e020c */
[----:B------:R-:W-:Y:S01]  /*ddc0*/  IABS R4, R0 ;  /* 0x0000000000047213 */ /* 0x000fe20000000000 */
[--C-:B------:R-:W-:Y:S01]  /*ddd0*/  @!P2 IMAD.IADD R14, R14, 0x1, -R8.reuse ;  /* 0x000000010e0ea824 */ /* 0x100fe200078e0a08 */
[----:B------:R-:W-:Y:S01]  /*dde0*/  ISETP.GT.U32.AND P2, PT, R8, R15, PT ;  /* 0x0000000f0800720c */ /* 0x000fe20003f44070 */
[----:B------:R-:W-:-:S02]  /*ddf0*/  @!P6 IMAD.IADD R10, R10, 0x1, -R8 ;  /* 0x000000010a0ae824 */ /* 0x000fc400078e0a08 */
[----:B------:R-:W-:Y:S02]  /*de00*/  @!P3 IMAD.MOV R18, RZ, RZ, -R18 ;  /* 0x000000ffff12b224 */ /* 0x000fe400078e0a12 */
[----:B------:R-:W-:Y:S01]  /*de10*/  IMAD.HI.U32 R11, R9, R7, RZ ;  /* 0x00000007090b7227 */ /* 0x000fe200078e00ff */
[C---:B------:R-:W-:Y:S02]  /*de20*/  ISETP.GT.U32.AND P6, PT, R8.reuse, R10, PT ;  /* 0x0000000a0800720c */ /* 0x040fe40003fc4070 */
[----:B------:R0:W-:Y:S01]  /*de30*/  STL [R1+0x3c8], R18 ;  /* 0x0003c81201007387 */ /* 0x0001e20000100800 */
[----:B------:R-:W-:Y:S02]  /*de40*/  IMAD.MOV R11, RZ, RZ, -R11 ;  /* 0x000000ffff0b7224 */ /* 0x000fe400078e0a0b */
[----:B------:R-:W-:Y:S01]  /*de50*/  @!P5 IMAD.IADD R13, R13, 0x1, -R8 ;  /* 0x000000010d0dd824 */ /* 0x000fe200078e0a08 */
[C---:B------:R-:W-:Y:S01]  /*de60*/  ISETP.GT.U32.AND P5, PT, R8.reuse, R14, PT ;  /* 0x0000000e0800720c */ /* 0x040fe20003fa4070 */
[----:B------:R-:W-:-:S02]  /*de70*/  IMAD R3, R8, R11, R7 ;  /* 0x0000000b08037224 */ /* 0x000fc400078e0207 */
[----:B------:R-:W-:Y:S01]  /*de80*/  @!P2 IMAD.IADD R15, R15, 0x1, -R8 ;  /* 0x000000010f0fa824 */ /* 0x000fe200078e0a08 */
[----:B------:R-:W-:Y:S01]  /*de90*/  ISETP.GT.U32.AND P3, PT, R8, R13, PT ;  /* 0x0000000d0800720c */ /* 0x000fe20003f64070 */
[----:B------:R-:W-:Y:S01]  /*dea0*/  VIADD R11, R0, 0x1ff ;  /* 0x000001ff000b7836 */ /* 0x000fe20000000000 */
[----:B------:R-:W-:Y:S01]  /*deb0*/  ISETP.GT.U32.AND P2, PT, R8, R3, PT ;  /* 0x000000030800720c */ /* 0x000fe20003f44070 */
[----:B0-----:R-:W-:-:S03]  /*dec0*/  IMAD.HI.U32 R18, R9, R4, RZ ;  /* 0x0000000409127227 */ /* 0x001fc600078e00ff */
[----:B------:R-:W-:Y:S01]  /*ded0*/  IABS R7, R11 ;  /* 0x0000000b00077213 */ /* 0x000fe20000000000 */
[----:B------:R-:W-:Y:S02]  /*dee0*/  IMAD.MOV R18, RZ, RZ, -R18 ;  /* 0x000000ffff127224 */ /* 0x000fe400078e0a12 */
[----:B------:R-:W-:Y:S02]  /*def0*/  @!P6 IMAD.IADD R10, R10, 0x1, -R8 ;  /* 0x000000010a0ae824 */ /* 0x000fe400078e0a08 */
[----:B------:R-:W-:Y:S02]  /*df00*/  IMAD R4, R8, R18, R4 ;  /* 0x0000001208047224 */ /* 0x000fe400078e0204 */
[----:B------:R-:W-:Y:S02]  /*df10*/  VIADD R6, R0, 0x106 ;  /* 0x0000010600067836 */ /* 0x000fe40000000000 */
[--C-:B------:R-:W-:Y:S01]  /*df20*/  @!P5 IMAD.IADD R14, R14, 0x1, -R8.reuse ;  /* 0x000000010e0ed824 */ /* 0x100fe200078e0a08 */
[C---:B------:R-:W-:Y:S01]  /*df30*/  ISETP.GT.U32.AND P6, PT, R8.reuse, R4, PT ;  /* 0x000000040800720c */ /* 0x040fe20003fc4070 */
[----:B------:R-:W-:Y:S01]  /*df40*/  @!P2 IMAD.IADD R3, R3, 0x1, -R8 ;  /* 0x000000010303a824 */ /* 0x000fe200078e0a08 */
[----:B------:R-:W-:Y:S01]  /*df50*/  IABS R5, R6 ;  /* 0x0000000600057213 */ /* 0x000fe20000000000 */
[----:B------:R-:W-:Y:S01]  /*df60*/  IMAD.HI.U32 R18, R9, R7, RZ ;  /* 0x0000000709127227 */ /* 0x000fe200078e00ff */
[----:B------:R-:W-:-:S02]  /*df70*/  ISETP.GT.U32.AND P5, PT, R8, R12, PT ;  /* 0x0000000c0800720c */ /* 0x000fc40003fa4070 */
[----:B------:R-:W-:Y:S01]  /*df80*/  ISETP.GE.AND P2, PT, R2, RZ, PT ;  /* 0x000000ff0200720c */ /* 0x000fe20003f46270 */
[----:B------:R-:W-:Y:S01]  /*df90*/  @!P3 IMAD.IADD R13, R13, 0x1, -R8 ;  /* 0x000000010d0db824 */ /* 0x000fe200078e0a08 */
[----:B------:R-:W-:Y:S01]  /*dfa0*/  ISETP.GE.AND P3, PT, R17, RZ, PT ;  /* 0x000000ff1100720c */ /* 0x000fe20003f66270 */
[----:B------:R-:W-:-:S04]  /*dfb0*/  IMAD.HI.U32 R17, R9, R5, RZ ;  /* 0x0000000509117227 */ /* 0x000fc800078e00ff */
[----:B------:R-:W-:Y:S01]  /*dfc0*/  @!P6 IMAD.IADD R4, R4, 0x1, -R8 ;  /* 0x000000010404e824 */ /* 0x000fe200078e0a08 */
[C---:B------:R-:W-:Y:S01]  /*dfd0*/  ISETP.GT.U32.AND P6, PT, R8.reuse, R3, PT ;  /* 0x000000030800720c */ /* 0x040fe20003fc4070 */
[----:B------:R-:W-:Y:S02]  /*dfe0*/  IMAD.MOV R18, RZ, RZ, -R18 ;  /* 0x000000ffff127224 */ /* 0x000fe400078e0a12 */
[----:B------:R-:W-:Y:S02]  /*dff0*/  IMAD.MOV.U32 R19, RZ, RZ, R14 ;  /* 0x000000ffff137224 */ /* 0x000fe400078e000e */
[----:B------:R-:W-:Y:S02]  /*e000*/  IMAD.MOV R17, RZ, RZ, -R17 ;  /* 0x000000ffff117224 */ /* 0x000fe400078e0a11 */
[----:B------:R-:W-:Y:S02]  /*e010*/  IMAD R7, R8, R18, R7 ;  /* 0x0000001208077224 */ /* 0x000fe400078e0207 */
[----:B------:R-:W-:-:S02]  /*e020*/  IMAD.MOV.U32 R14, RZ, RZ, R13 ;  /* 0x000000ffff0e7224 */ /* 0x000fc400078e000d */
[----:B------:R-:W-:Y:S02]  /*e030*/  IMAD.MOV.U32 R21, RZ, RZ, R15 ;  /* 0x000000ffff157224 */ /* 0x000fe400078e000f */
[----:B------:R-:W-:Y:S01]  /*e040*/  @!P5 IMAD.IADD R12, R12, 0x1, -R8 ;  /* 0x000000010c0cd824 */ /* 0x000fe200078e0a08 */
[----:B------:R-:W-:Y:S01]  /*e050*/  ISETP.GE.AND P5, PT, R16, RZ, PT ;  /* 0x000000ff1000720c */ /* 0x000fe20003fa6270 */
[C---:B------:R-:W-:Y:S02]  /*e060*/  IMAD R5, R8.reuse, R17, R5 ;  /* 0x0000001108057224 */ /* 0x040fe400078e0205 */
[----:B------:R-:W-:Y:S01]  /*e070*/  @!P0 IMAD.MOV R14, RZ, RZ, -R14 ;  /* 0x000000ffff0e8224 */ /* 0x000fe200078e0a0e */
[C---:B------:R-:W-:Y:S01]  /*e080*/  ISETP.GT.U32.AND P0, PT, R8.reuse, R7, PT ;  /* 0x000000070800720c */ /* 0x040fe20003f04070 */
[----:B------:R-:W-:Y:S01]  /*e090*/  @!P4 IMAD.MOV R21, RZ, RZ, -R21 ;  /* 0x000000ffff15c224 */ /* 0x000fe200078e0a15 */
[C---:B------:R-:W-:Y:S01]  /*e0a0*/  ISETP.GT.U32.AND P4, PT, R8.reuse, R12, PT ;  /* 0x0000000c0800720c */ /* 0x040fe20003f84070 */
[----:B------:R-:W-:Y:S01]  /*e0b0*/  @!P1 IMAD.MOV R19, RZ, RZ, -R19 ;  /* 0x000000ffff139224 */ /* 0x000fe200078e0a13 */
[C---:B------:R-:W-:Y:S01]  /*e0c0*/  ISETP.GT.U32.AND P1, PT, R8.reuse, R4, PT ;  /* 0x000000040800720c */ /* 0x040fe20003f24070 */
[----:B------:R-:W-:Y:S01]  /*e0d0*/  @!P3 IMAD.MOV R10, RZ, RZ, -R10 ;  /* 0x000000ffff0ab224 */ /* 0x000fe200078e0a0a */
[----:B------:R-:W-:Y:S01]  /*e0e0*/  STL [R1+0x3c4], R21 ;  /* 0x0003c41501007387 */ /* 0x000fe20000100800 */
[----:B------:R-:W-:Y:S01]  /*e0f0*/  @!P6 IMAD.IADD R3, R3, 0x1, -R8 ;  /* 0x000000010303e824 */ /* 0x000fe200078e0a08 */
[----:B------:R-:W-:Y:S01]  /*e100*/  ISETP.GT.U32.AND P6, PT, R8, R5, PT ;  /* 0x000000050800720c */ /* 0x000fe20003fc4070 */
[C---:B------:R-:W-:Y:S01]  /*e110*/  VIADD R2, R0.reuse, 0x107 ;  /* 0x0000010700027836 */ /* 0x040fe20000000000 */
[----:B------:R-:W-:Y:S01]  /*e120*/  STL [R1+0x34], R19 ;  /* 0x0000341301007387 */ /* 0x000fe20000100800 */
[----:B------:R-:W-:Y:S01]  /*e130*/  ISETP.GE.AND P3, PT, R11, RZ, PT ;  /* 0x000000ff0b00720c */ /* 0x000fe20003f66270 */
[----:B------:R-:W-:-:S02]  /*e140*/  VIADD R11, R0, 0x109 ;  /* 0x00000109000b7836 */ /* 0x000fc40000000000 */
[----:B------:R0:W-:Y:S01]  /*e150*/  STL [R1+0x38], R14 ;  /* 0x0000380e01007387 */ /* 0x0001e20000100800 */
[--C-:B------:R-:W-:Y:S01]  /*e160*/  @!P0 IMAD.IADD R7, R7, 0x1, -R8.reuse ;  /* 0x0000000107078824 */ /* 0x100fe200078e0a08 */
[----:B------:R-:W-:Y:S01]  /*e170*/  IABS R16, R2 ;  /* 0x0000000200107213 */ /* 0x000fe20000000000 */
[--C-:B------:R-:W-:Y:S01]  /*e180*/  @!P4 IMAD.IADD R12, R12, 0x1, -R8.reuse ;  /* 0x000000010c0cc824 */ /* 0x100fe200078e0a08 */
[----:B------:R1:W-:Y:S01]  /*e190*/  STL [R1+0x3d4], R10 ;  /* 0x0003d40a01007387 */ /* 0x0003e20000100800 */
[----:B------:R-:W-:Y:S01]  /*e1a0*/  ISETP.GE.AND P4, PT, R6, RZ, PT ;  /* 0x000000ff0600720c */ /* 0x000fe20003f86270 */
[--C-:B------:R-:W-:Y:S01]  /*e1b0*/  @!P1 IMAD.IADD R4, R4, 0x1, -R8.reuse ;  /* 0x0000000104049824 */ /* 0x100fe200078e0a08 */
[----:B------:R-:W-:Y:S01]  /*e1c0*/  ISETP.GE.AND P0, PT, R0, RZ, PT ;  /* 0x000000ff0000720c */ /* 0x000fe20003f06270 */
[----:B------:R-:W-:Y:S01]  /*e1d0*/  @!P6 IMAD.IADD R5, R5, 0x1, -R8 ;  /* 0x000000010505e824 */ /* 0x000fe200078e0a08 */
[----:B------:R-:W-:Y:S01]  /*e1e0*/  ISETP.GT.U32.AND P6, PT, R8, R7, PT ;  /* 0x000000070800720c */ /* 0x000fe20003fc4070 */
[----:B0-----:R-:W-:Y:S01]  /*e1f0*/  IMAD.MOV.U32 R14, RZ, RZ, R3 ;  /* 0x000000ffff0e7224 */ /* 0x001fe200078e0003 */
[----:B------:R-:W-:Y:S01]  /*e200*/  ISETP.GE.AND P1, PT, R2, RZ, PT ;  /* 0x000000ff0200720c */ /* 0x000fe20003f26270 */
[----:B------:R-:W-:-:S04]  /*e210*/  IMAD.HI.U32 R13, R9, R16, RZ ;  /* 0x00000010090d7227 */ /* 0x000fc800078e00ff */
[----:B-1----:R-:W-:Y:S02]  /*e220*/  VIADD R10, R0, 0x108 ;  /* 0x00000108000a7836 */ /* 0x002fe40000000000 */
[----:B------:R-:W-:Y:S01]  /*e230*/  @!P2 IMAD.MOV R14, RZ, RZ, -R14 ;  /* 0x000000ffff0ea224 */ /* 0x000fe200078e0a0e */
[C---:B------:R-:W-:Y:S01]  /*e240*/  ISETP.GT.U32.AND P2, PT, R8.reuse, R5, PT ;  /* 0x000000050800720c */ /* 0x040fe20003f44070 */
[----:B------:R-:W-:Y:S01]  /*e250*/  IMAD.MOV R13, RZ, RZ, -R13 ;  /* 0x000000ffff0d7224 */ /* 0x000fe200078e0a0d */
[----:B------:R-:W-:Y:S01]  /*e260*/  IABS R15, R10 ;  /* 0x0000000a000f7213 */ /* 0x000fe20000000000 */
[----:B------:R-:W-:Y:S01]  /*e270*/  @!P6 IMAD.IADD R7, R7, 0x1, -R8 ;  /* 0x000000010707e824 */ /* 0x000fe200078e0a08 */
[----:B------:R0:W-:Y:S01]  /*e280*/  STL [R1+0x3d0], R14 ;  /* 0x0003d00e01007387 */ /* 0x0001e20000100800 */
[----:B------:R-:W-:Y:S01]  /*e290*/  IMAD R2, R8, R13, R16 ;  /* 0x0000000d08027224 */ /* 0x000fe200078e0210 */
[----:B------:R-:W-:Y:S01]  /*e2a0*/  IABS R13, R11 ;  /* 0x0000000b000d7213 */ /* 0x000fe20000000000 */
[----:B------:R-:W-:-:S04]  /*e2b0*/  IMAD.HI.U32 R6, R9, R15, RZ ;  /* 0x0000000f09067227 */ /* 0x000fc800078e00ff */
[----:B------:R-:W-:Y:S02]  /*e2c0*/  IMAD.MOV R6, RZ, RZ, -R6 ;  /* 0x000000ffff067224 */ /* 0x000fe400078e0a06 */
[----:B------:R-:W-:Y:S02]  /*e2d0*/  VIADD R3, R0, 0x10a ;  /* 0x0000010a00037836 */ /* 0x000fe40000000000 */
[----:B0-----:R-:W-:Y:S02]  /*e2e0*/  IMAD.MOV.U32 R14, RZ, RZ, R4 ;  /* 0x000000ffff0e7224 */ /* 0x001fe400078e0004 */
[C---:B------:R-:W-:Y:S01]  /*e2f0*/  IMAD R15, R8.reuse, R6, R15 ;  /* 0x00000006080f7224 */ /* 0x040fe200078e020f */
[----:B------:R-:W-:Y:S01]  /*e300*/  IABS R6, R3 ;  /* 0x0000000300067213 */ /* 0x000fe20000000000 */
[----:B------:R-:W-:Y:S01]  /*e310*/  @!P0 IMAD.MOV R14, RZ, RZ, -R14 ;  /* 0x000000ffff0e8224 */ /* 0x000fe200078e0a0e */
[----:B------:R-:W-:Y:S01]  /*e320*/  ISETP.GT.U32.AND P0, PT, R8, R2, PT ;  /* 0x000000020800720c */ /* 0x000fe20003f04070 */
[----:B------:R-:W-:Y:S01]  /*e330*/  VIADD R4, R0, 0x10b ;  /* 0x0000010b00047836 */ /* 0x000fe20000000000 */
[----:B------:R-:W-:Y:S01]  /*e340*/  ISETP.GT.U32.AND P6, PT, R8, R15, PT ;  /* 0x0000000f0800720c */ /* 0x000fe20003fc4070 */
[----:B------:R-:W-:Y:S01]  /*e350*/  @!P2 IMAD.IADD R5, R5, 0x1, -R8 ;  /* 0x000000010505a824 */ /* 0x000fe200078e0a08 */
[----:B------:R0:W-:Y:S01]  /*e360*/  STL [R1+0x7c], R14 ;  /* 0x00007c0e01007387 */ /* 0x0001e20000100800 */
[----:B------:R-:W-:Y:S01]  /*e370*/  ISETP.GE.AND P2, PT, R10, RZ, PT ;  /* 0x000000ff0a00720c */ /* 0x000fe20003f46270 */
[----:B------:R-:W-:-:S04]  /*e380*/  IMAD.HI.U32 R16, R9, R6, RZ ;  /* 0x0000000609107227 */ /* 0x000fc800078e00ff */
[----:B------:R-:W-:Y:S02]  /*e390*/  @!P5 IMAD.MOV R12, RZ, RZ, -R12 ;  /* 0x000000ffff0cd224 */ /* 0x000fe400078e0a0c */
[----:B------:R-:W-:Y:S01]  /*e3a0*/  IMAD.MOV R16, RZ, RZ, -R16 ;  /* 0x000000ffff107224 */ /* 0x000fe200078e0a10 */
[----:B0-----:R-:W-:Y:S01]  /*e3b0*/  IABS R14, R4 ;  /* 0x00000004000e7213 */ /* 0x001fe20000000000 */
[--C-:B------:R-:W-:Y:S01]  /*e3c0*/  @!P0 IMAD.IADD R2, R2, 0x1, -R8.reuse ;  /* 0x0000000102028824 */ /* 0x100fe200078e0a08 */
[----:B------:R-:W-:Y:S01]  /*e3d0*/  ISETP.GE.AND P0, PT, R11, RZ, PT ;  /* 0x000000ff0b00720c */ /* 0x000fe20003f06270 */
[----:B------:R-:W-:Y:S01]  /*e3e0*/  @!P6 IMAD.IADD R15, R15, 0x1, -R8 ;  /* 0x000000010f0fe824 */ /* 0x000fe200078e0a08 */
[----:B------:R-:W-:Y:S01]  /*e3f0*/  STL [R1+0x3cc], R12 ;  /* 0x0003cc0c01007387 */ /* 0x000fe20000100800 */
[----:B------:R-:W-:Y:S01]  /*e400*/  IMAD.MOV.U32 R10, RZ, RZ, R14 ;  /* 0x000000ffff0a7224 */ /* 0x000fe200078e000e */
[C---:B------:R-:W-:Y:S01]  /*e410*/  ISETP.GT.U32.AND P5, PT, R8.reuse, R2, PT ;  /* 0x000000020800720c */ /* 0x040fe20003fa4070 */
[----:B------:R-:W-:Y:S01]  /*e420*/  IMAD.HI.U32 R14, R9, R13, RZ ;  /* 0x0000000d090e7227 */ /* 0x000fe200078e00ff */
[----:B------:R-:W-:-:S03]  /*e430*/  ISETP.GT.U32.AND P6, PT, R8, R15, PT ;  /* 0x0000000f0800720c */ /* 0x000fc60003fc4070 */
[----:B------:R-:W-:Y:S02]  /*e440*/  IMAD.MOV R14, RZ, RZ, -R14 ;  /* 0x000000ffff0e7224 */ /* 0x000fe400078e0a0e */
[----:B------:R-:W-:-:S04]  /*e450*/  IMAD.HI.U32 R11, R9, R10, RZ ;  /* 0x0000000a090b7227 */ /* 0x000fc800078e00ff */
[C---:B------:R-:W-:Y:S02]  /*e460*/  IMAD R13, R8.reuse, R14, R13 ;  /* 0x0000000e080d7224 */ /* 0x040fe400078e020d */
[----:B------:R-:W-:Y:S02]  /*e470*/  IMAD.MOV R11, RZ, RZ, -R11 ;  /* 0x000000ffff0b7224 */ /* 0x000fe400078e0a0b */
[C---:B------:R-:W-:Y:S02]  /*e480*/  IMAD R6, R8.reuse, R16, R6 ;  /* 0x0000001008067224 */ /* 0x040fe400078e0206 */
[----:B------:R-:W-:Y:S01]  /*e490*/  @!P3 IMAD.MOV R7, RZ, RZ, -R7 ;  /* 0x000000ffff07b224 */ /* 0x000fe200078e0a07 */
[C---:B------:R-:W-:Y:S01]  /*e4a0*/  ISETP.GT.U32.AND P3, PT, R8.reuse, R13, PT ;  /* 0x0000000d0800720c */ /* 0x040fe20003f64070 */
[C---:B------:R-:W-:Y:S02]  /*e4b0*/  IMAD R10, R8.reuse, R11, R10 ;  /* 0x0000000b080a7224 */ /* 0x040fe400078e020a */
[----:B------:R-:W-:Y:S01]  /*e4c0*/  @!P4 IMAD.MOV R5, RZ, RZ, -R5 ;  /* 0x000000ffff05c224 */ /* 0x000fe200078e0a05 */
[----:B------:R-:W-:Y:S01]  /*e4d0*/  ISETP.GT.U32.AND P4, PT, R8, R6, PT ;  /* 0x000000060800720c */ /* 0x000fe20003f84070 */
[--C-:B------:R-:W-:Y:S01]  /*e4e0*/  @!P5 IMAD.IADD R2, R2, 0x1, -R8.reuse ;  /* 0x000000010202d824 */ /* 0x100fe200078e0a08 */
[----:B------:R-:W-:Y:S01]  /*e4f0*/  ISETP.GE.AND P5, PT, R3, RZ, PT ;  /* 0x000000ff0300720c */ /* 0x000fe20003fa6270 */
[----:B------:R-:W-:Y:S01]  /*e500*/  @!P6 IMAD.IADD R15, R15, 0x1, -R8 ;  /* 0x000000010f0fe824 */ /* 0x000fe200078e0a08 */
[----:B------:R-:W-:Y:S01]  /*e510*/  ISETP.GT.U32.AND P6, PT, R8, R10, PT ;  /* 0x0000000a0800720c */ /* 0x000fe20003fc4070 */
[C---:B------:R-:W-:Y:S01]  /*e520*/  VIADD R14, R0.reuse, 0x10c ;  /* 0x0000010c000e7836 */ /* 0x040fe20000000000 */
[----:B------:R0:W-:Y:S01]  /*e530*/  STL [R1+0x694], R7 ;  /* 0x0006940701007387 */ /* 0x0001e20000100800 */
[----:B------:R-:W-:-:S02]  /*e540*/  VIADD R3, R0, 0x10d ;  /* 0x0000010d00037836 */ /* 0x000fc40000000000 */
[----:B------:R-:W-:Y:S01]  /*e550*/  @!P3 IMAD.IADD R13, R13, 0x1, -R8 ;  /* 0x000000010d0db824 */ /* 0x000fe200078e0a08 */
[----:B------:R1:W-:Y:S01]  /*e560*/  STL [R1+0x3dc], R5 ;  /* 0x0003dc0501007387 */ /* 0x0003e20000100800 */
[----:B------:R-:W-:Y:S01]  /*e570*/  ISETP.GE.AND P3, PT, R4, RZ, PT ;  /* 0x000000ff0400720c */ /* 0x000fe20003f66270 */
[----:B------:R-:W-:Y:S02]  /*e580*/  IMAD.MOV.U32 R16, RZ, RZ, R2 ;  /* 0x000000ffff107224 */ /* 0x000fe400078e0002 */
[----:B------:R-:W-:Y:S01]  /*e590*/  @!P4 IMAD.IADD R6, R6, 0x1, -R8 ;  /* 0x000000010606c824 */ /* 0x000fe200078e0a08 */
[----:B------:R-:W-:Y:S01]  /*e5a0*/  ISETP.GT.U32.AND P4, PT, R8, R13, PT ;  /* 0x0000000d0800720c */ /* 0x000fe20003f84070 */
[----:B------:R-:W-:Y:S01]  /*e5b0*/  @!P1 IMAD.MOV R16, RZ, RZ, -R16 ;  /* 0x000000ffff109224 */ /* 0x000fe200078e0a10 */
[----:B0-----:R-:W-:Y:S01]  /*e5c0*/  IABS R7, R3 ;  /* 0x0000000300077213 */ /* 0x001fe20000000000 */
[----:B------:R-:W-:Y:S01]  /*e5d0*/  @!P6 IMAD.IADD R10, R10, 0x1, -R8 ;  /* 0x000000010a0ae824 */ /* 0x000fe200078e0a08 */
[----:B------:R-:W-:Y:S01]  /*e5e0*/  ISETP.GT.U32.AND P6, PT, R8, R6, PT ;  /* 0x000000060800720c */ /* 0x000fe20003fc4070 */
[----:B------:R-:W-:Y:S01]  /*e5f0*/  VIADD R11, R0, 0x10e ;  /* 0x0000010e000b7836 */ /* 0x000fe20000000000 */
[----:B-1----:R-:W-:Y:S01]  /*e600*/  IABS R5, R14 ;  /* 0x0000000e00057213 */ /* 0x002fe20000000000 */
[----:B------:R-:W-:Y:S01]  /*e610*/  IMAD.MOV.U32 R4, RZ, RZ, R7 ;  /* 0x000000ffff047224 */ /* 0x000fe200078e0007 */
[----:B------:R-:W-:Y:S01]  /*e620*/  ISETP.GT.U32.AND P1, PT, R8, R10, PT ;  /* 0x0000000a0800720c */ /* 0x000fe20003f24070 */
[----:B------:R0:W-:Y:S01]  /*e630*/  STL [R1+0x3d8], R16 ;  /* 0x0003d81001007387 */ /* 0x0001e20000100800 */
[----:B------:R-:W-:-:S02]  /*e640*/  @!P2 IMAD.MOV R15, RZ, RZ, -R15 ;  /* 0x000000ffff0fa224 */ /* 0x000fc400078e0a0f */
[----:B------:R-:W-:-:S03]  /*e650*/  IMAD.HI.U32 R12, R9, R5, RZ ;  /* 0x00000005090c7227 */ /* 0x000fc600078e00ff */
[----:B------:R-:W-:Y:S01]  /*e660*/  STL [R1+0x3c], R15 ;  /* 0x00003c0f01007387 */ /* 0x000fe20000100800 */
[----:B------:R-:W-:Y:S02]  /*e670*/  IMAD.MOV R12, RZ, RZ, -R12 ;  /* 0x000000ffff0c7224 */ /* 0x000fe400078e0a0c */
[----:B------:R-:W-:Y:S01]  /*e680*/  IMAD.HI.U32 R7, R9, R4, RZ ;  /* 0x0000000409077227 */ /* 0x000fe200078e00ff */
[----:B0-----:R-:W-:-:S03]  /*e690*/  IABS R16, R11 ;  /* 0x0000000b00107213 */ /* 0x001fc60000000000 */
[C---:B------:R-:W-:Y:S02]  /*e6a0*/  IMAD R2, R8.reuse, R12, R5 ;  /* 0x0000000c08027224 */ /* 0x040fe400078e0205 */
[----:B------:R-:W-:Y:S02]  /*e6b0*/  IMAD.MOV R7, RZ, RZ, -R7 ;  /* 0x000000ffff077224 */ /* 0x000fe400078e0a07 */
[----:B------:R-:W-:Y:S01]  /*e6c0*/  @!P4 IMAD.IADD R13, R13, 0x1, -R8 ;  /* 0x000000010d0dc824 */ /* 0x000fe200078e0a08 */
[C---:B------:R-:W-:Y:S01]  /*e6d0*/  ISETP.GT.U32.AND P4, PT, R8.reuse, R2, PT ;  /* 0x000000020800720c */ /* 0x040fe20003f84070 */
[----:B------:R-:W-:Y:S02]  /*e6e0*/  IMAD R4, R8, R7, R4 ;  /* 0x0000000708047224 */ /* 0x000fe400078e0204 */
[----:B------:R-:W-:Y:S02]  /*e6f0*/  @!P6 IMAD.IADD R6, R6, 0x1, -R8 ;  /* 0x000000010606e824 */ /* 0x000fe400078e0a08 */
[----:B------:R-:W-:Y:S01]  /*e700*/  VIADD R5, R0, 0x10f ;  /* 0x0000010f00057836 */ /* 0x000fe20000000000 */
[----:B------:R-:W-:Y:S01]  /*e710*/  ISETP.GT.U32.AND P6, PT, R8, R4, PT ;  /* 0x000000040800720c */ /* 0x000fe20003fc4070 */
[----:B------:R-:W-:-:S03]  /*e720*/  IMAD.HI.U32 R17, R9, R16, RZ ;  /* 0x0000001009117227 */ /* 0x000fc600078e00ff */
[----:B------:R-:W-:Y:S01]  /*e730*/  IABS R12, R5 ;  /* 0x00000005000c7213 */ /* 0x000fe20000000000 */
[----:B------:R-:W-:Y:S02]  /*e740*/  IMAD.MOV.U32 R19, RZ, RZ, R13 ;  /* 0x000000ffff137224 */ /* 0x000fe400078e000d */
[--C-:B------:R-:W-:Y:S01]  /*e750*/  @!P4 IMAD.IADD R2, R2, 0x1, -R8.reuse ;  /* 0x000000010202c824 */ /* 0x100fe200078e0a08 */
[----:B------:R-:W-:Y:S01]  /*e760*/  ISETP.GE.AND P4, PT, R3, RZ, PT ;  /* 0x000000ff0300720c */ /* 0x000fe20003f86270 */
[--C-:B------:R-:W-:Y:S01]  /*e770*/  @!P1 IMAD.IADD R10, R10, 0x1, -R8.reuse ;  /* 0x000000010a0a9824 */ /* 0x100fe200078e0a08 */
[----:B------:R-:W-:Y:S01]  /*e780*/  ISETP.GE.AND P1, PT, R14, RZ, PT ;  /* 0x000000ff0e00720c */ /* 0x000fe20003f26270 */
[----:B------:R-:W-:Y:S02]  /*e790*/  IMAD.MOV R17, RZ, RZ, -R17 ;  /* 0x000000ffff117224 */ /* 0x000fe400078e0a11 */
[----:B------:R-:W-:Y:S01]  /*e7a0*/  @!P6 IMAD.IADD R4, R4, 0x1, -R8 ;  /* 0x000000010404e824 */ /* 0x000fe200078e0a08 */
[----:B------:R-:W-:Y:S01]  /*e7b0*/  ISETP.GT.U32.AND P6, PT, R8, R2, PT ;  /* 0x000000020800720c */ /* 0x000fe20003fc4070 */
[----:B------:R-:W-:-:S04]  /*e7c0*/  IMAD.HI.U32 R14, R9, R12, RZ ;  /* 0x0000000c090e7227 */ /* 0x000fc800078e00ff */
[----:B------:R-:W-:Y:S01]  /*e7d0*/  @!P0 IMAD.MOV R19, RZ, RZ, -R19 ;  /* 0x000000ffff138224 */ /* 0x000fe200078e0a13 */
[C---:B------:R-:W-:Y:S01]  /*e7e0*/  ISETP.GT.U32.AND P0, PT, R8.reuse, R4, PT ;  /* 0x000000040800720c */ /* 0x040fe20003f04070 */
[----:B------:R-:W-:Y:S01]  /*e7f0*/  @!P5 IMAD.MOV R6, RZ, RZ, -R6 ;  /* 0x000000ffff06d224 */ /* 0x000fe200078e0a06 */
[----:B------:R-:W-:Y:S01]  /*e800*/  ISETP.GE.AND P5, PT, R11, RZ, PT ;  /* 0x000000ff0b00720c */ /* 0x000fe20003fa6270 */
[----:B------:R-:W-:Y:S01]  /*e810*/  IMAD R3, R8, R17, R16 ;  /* 0x0000001108037224 */ /* 0x000fe200078e0210 */
[----:B------:R-:W-:Y:S01]  /*e820*/  STL [R1+0x40], R19 ;  /* 0x0000401301007387 */ /* 0x000fe20000100800 */
[----:B------:R-:W-:Y:S02]  /*e830*/  IMAD.MOV R14, RZ, RZ, -R14 ;  /* 0x000000ffff0e7224 */ /* 0x000fe400078e0a0e */
[----:B------:R-:W-:Y:S01]  /*e840*/  VIADD R7, R0, 0x110 ;  /* 0x0000011000077836 */ /* 0x000fe20000000000 */
[----:B------:R0:W-:Y:S01]  /*e850*/  STL [R1+0x3e4], R6 ;  /* 0x0003e40601007387 */ /* 0x0001e20000100800 */
[----:B------:R-:W-:Y:S01]  /*e860*/  ISETP.GT.U32.AND P2, PT, R8, R3, PT ;  /* 0x000000030800720c */ /* 0x000fe20003f44070 */
[----:B------:R-:W-:-:S02]  /*e870*/  @!P6 IMAD.IADD R2, R2, 0x1, -R8 ;  /* 0x000000010202e824 */ /* 0x000fc400078e0a08 */
[----:B------:R-:W-:Y:S01]  /*e880*/  IABS R18, R7 ;  /* 0x0000000700127213 */ /* 0x000fe20000000000 */
[----:B------:R-:W-:Y:S02]  /*e890*/  IMAD.MOV.U32 R13, RZ, RZ, R10 ;  /* 0x000000ffff0d7224 */ /* 0x000fe400078e000a */
[----:B------:R-:W-:Y:S01]  /*e8a0*/  @!P0 IMAD.IADD R4, R4, 0x1, -R8 ;  /* 0x0000000104048824 */ /* 0x000fe200078e0a08 */
[----:B------:R-:W-:Y:S01]  /*e8b0*/  ISETP.GE.AND P0, PT, R7, RZ, PT ;  /* 0x000000ff0700720c */ /* 0x000fe20003f06270 */
[----:B------:R-:W-:-:S04]  /*e8c0*/  IMAD.HI.U32 R10, R9, R18, RZ ;  /* 0x00000012090a7227 */ /* 0x000fc800078e00ff */
[C---:B0-----:R-:W-:Y:S02]  /*e8d0*/  IMAD R6, R8.reuse, R14, R12 ;  /* 0x0000000e08067224 */ /* 0x041fe400078e020c */
[----:B------:R-:W-:Y:S02]  /*e8e0*/  IMAD.MOV.U32 R12, RZ, RZ, R2 ;  /* 0x000000ffff0c7224 */ /* 0x000fe400078e0002 */
[----:B------:R-:W-:Y:S01]  /*e8f0*/  @!P3 IMAD.MOV R13, RZ, RZ, -R13 ;  /* 0x000000ffff0db224 */ /* 0x000fe200078e0a0d */
[----:B------:R-:W-:Y:S01]  /*e900*/  ISETP.GT.U32.AND P6, PT, R8, R6, PT ;  /* 0x000000060800720c */ /* 0x000fe20003fc4070 */
[----:B------:R-:W-:Y:S01]  /*e910*/  @!P1 IMAD.MOV R12, RZ, RZ, -R12 ;  /* 0x000000ffff0c9224 */ /* 0x000fe200078e0a0c */
[----:B------:R-:W-:Y:S01]  /*e920*/  ISETP.GE.AND P3, PT, R5, RZ, PT ;  /* 0x000000ff0500720c */ /* 0x000fe20003f66270 */
[----:B------:R-:W-:Y:S01]  /*e930*/  VIADD R5, R0, 0x111 ;  /* 0x0000011100057836 */ /* 0x000fe20000000000 */
[----:B------:R-:W-:Y:S01]  /*e940*/  STL [R1+0x3f0], R13 ;  /* 0x0003f00d01007387 */ /* 0x000fe20000100800 */
[----:B------:R-:W-:-:S02]  /*e950*/  IMAD.MOV R10, RZ, RZ, -R10 ;  /* 0x000000ffff0a7224 */ /* 0x000fc400078e0a0a */
[----:B------:R-:W-:Y:S01]  /*e960*/  @!P2 IMAD.IADD R3, R3, 0x1, -R8 ;  /* 0x000000010303a824 */ /* 0x000fe200078e0a08 */
[----:B------:R0:W-:Y:S01]  /*e970*/  STL [R1+0x3ec], R12 ;  /* 0x0003ec0c01007387 */ /* 0x0001e20000100800 */
[----:B------:R-:W-:Y:S01]  /*e980*/  IMAD R18, R8, R10, R18 ;  /* 0x0000000a08127224 */ /* 0x000fe200078e0212 */
[----:B------:R-:W-:Y:S01]  /*e990*/  IABS R17, R5 ;  /* 0x0000000500117213 */ /* 0x000fe20000000000 */
[----:B------:R-:W-:Y:S01]  /*e9a0*/  VIADD R7, R0, 0x112 ;  /* 0x0000011200077836 */ /* 0x000fe20000000000 */
[----:B------:R-:W-:Y:S01]  /*e9b0*/  ISETP.GE.AND P2, PT, R5, RZ, PT ;  /* 0x000000ff0500720c */ /* 0x000fe20003f46270 */
[----:B------:R-:W-:Y:S01]  /*e9c0*/  @!P6 IMAD.IADD R6, R6, 0x1, -R8 ;  /* 0x000000010606e824 */ /* 0x000fe200078e0a08 */
[C---:B------:R-:W-:Y:S01]  /*e9d0*/  ISETP.GT.U32.AND P6, PT, R8.reuse, R3, PT ;  /* 0x000000030800720c */ /* 0x040fe20003fc4070 */
[----:B------:R-:W-:Y:S01]  /*e9e0*/  IMAD.HI.U32 R11, R9, R17, RZ ;  /* 0x00000011090b7227 */ /* 0x000fe200078e00ff */
[----:B------:R-:W-:Y:S02]  /*e9f0*/  IABS R2, R7 ;  /* 0x0000000700027213 */ /* 0x000fe40000000000 */
[----:B------:R-:W-:Y:S01]  /*ea00*/  ISETP.GT.U32.AND P1, PT, R8, R6, PT ;  /* 0x000000060800720c */ /* 0x000fe20003f24070 */
[----:B0-----:R-:W-:-:S02]  /*ea10*/  IMAD.MOV.U32 R12, RZ, RZ, R4 ;  /* 0x000000ffff0c7224 */ /* 0x001fc400078e0004 */
[----:B------:R-:W-:Y:S02]  /*ea20*/  VIADD R5, R0, 0x113 ;  /* 0x0000011300057836 */ /* 0x000fe40000000000 */
[----:B------:R-:W-:Y:S01]  /*ea30*/  @!P4 IMAD.MOV R12, RZ, RZ, -R12 ;  /* 0x000000ffff0cc224 */ /* 0x000fe200078e0a0c */
[C---:B------:R-:W-:Y:S01]  /*ea40*/  ISETP.GT.U32.AND P4, PT, R8.reuse, R18, PT ;  /* 0x000000120800720c */ /* 0x040fe20003f84070 */
[----:B------:R-:W-:Y:S01]  /*ea50*/  IMAD.MOV R11, RZ, RZ, -R11 ;  /* 0x000000ffff0b7224 */ /* 0x000fe200078e0a0b */
[----:B------:R-:W-:Y:S01]  /*ea60*/  IABS R10, R5 ;  /* 0x00000005000a7213 */ /* 0x000fe20000000000 */
[----:B------:R-:W-:Y:S01]  /*ea70*/  @!P6 IMAD.IADD R3, R3, 0x1, -R8 ;  /* 0x000000010303e824 */ /* 0x000fe200078e0a08 */
[----:B------:R0:W-:Y:S01]  /*ea80*/  STL [R1+0x40c], R12 ;  /* 0x00040c0c01007387 */ /* 0x0001e20000100800 */
[----:B------:R-:W-:Y:S02]  /*ea90*/  IMAD R17, R8, R11, R17 ;  /* 0x0000000b08117224 */ /* 0x000fe400078e0211 */
[----:B------:R-:W-:-:S02]  /*eaa0*/  IMAD.MOV.U32 R14, RZ, RZ, R3 ;  /* 0x000000ffff0e7224 */ /* 0x000fc400078e0003 */
[----:B------:R-:W-:Y:S01]  /*eab0*/  IMAD.HI.U32 R11, R9, R10, RZ ;  /* 0x0000000a090b7227 */ /* 0x000fe200078e00ff */
[----:B------:R-:W-:-:S03]  /*eac0*/  ISETP.GT.U32.AND P6, PT, R8, R17, PT ;  /* 0x000000110800720c */ /* 0x000fc60003fc4070 */
[----:B------:R-:W-:Y:S01]  /*ead0*/  @!P4 IMAD.IADD R18, R18, 0x1, -R8 ;  /* 0x000000011212c824 */ /* 0x000fe200078e0a08 */
[----:B------:R-:W-:Y:S01]  /*eae0*/  ISETP.GE.AND P4, PT, R5, RZ, PT ;  /* 0x000000ff0500720c */ /* 0x000fe20003f86270 */
[----:B0-----:R-:W-:-:S04]  /*eaf0*/  IMAD.HI.U32 R12, R9, R2, RZ ;  /* 0x00000002090c7227 */ /* 0x001fc800078e00ff */
[----:B------:R-:W-:Y:S01]  /*eb00*/  @!P5 IMAD.MOV R14, RZ, RZ, -R14 ;  /* 0x000000ffff0ed224 */ /* 0x000fe200078e0a0e */
[----:B------:R-:W-:Y:S01]  /*eb10*/  ISETP.GT.U32.AND P5, PT, R8, R18, PT ;  /* 0x000000120800720c */ /* 0x000fe20003fa4070 */
[----:B------:R-:W-:Y:S02]  /*eb20*/  IMAD.MOV R11, RZ, RZ, -R11 ;  /* 0x000000ffff0b7224 */ /* 0x000fe400078e0a0b */
[----:B------:R-:W-:Y:S01]  /*eb30*/  @!P1 IMAD.IADD R6, R6, 0x1, -R8 ;  /* 0x0000000106069824 */ /* 0x000fe200078e0a08 */
[----:B------:R-:W-:Y:S01]  /*eb40*/  ISETP.GE.AND P1, PT, R7, RZ, PT ;  /* 0x000000ff0700720c */ /* 0x000fe20003f26270 */
[----:B------:R-:W-:Y:S01]  /*eb50*/  IMAD.MOV R12, RZ, RZ, -R12 ;  /* 0x000000ffff0c7224 */ /* 0x000fe200078e0a0c */
[----:B------:R-:W-:Y:S01]  /*eb60*/  STL [R1+0x3fc], R14 ;  /* 0x0003fc0e01007387 */ /* 0x000fe20000100800 */
[----:B------:R-:W-:Y:S02]  /*eb70*/  IMAD R3, R8, R11, R10 ;  /* 0x0000000b08037224 */ /* 0x000fe400078e020a */
[----:B------:R-:W-:-:S02]  /*eb80*/  VIADD R13, R0, 0x114 ;  /* 0x00000114000d7836 */ /* 0x000fc40000000000 */
[C---:B------:R-:W-:Y:S02]  /*eb90*/  IMAD R2, R8.reuse, R12, R2 ;  /* 0x0000000c08027224 */ /* 0x040fe400078e0202 */
[----:B------:R-:W-:Y:S01]  /*eba0*/  IMAD.MOV.U32 R10, RZ, RZ, R6 ;  /* 0x000000ffff0a7224 */ /* 0x000fe200078e0006 */
[----:B------:R-:W-:Y:S01]  /*ebb0*/  IABS R4, R13 ;  /* 0x0000000d00047213 */ /* 0x000fe20000000000 */
[----:B------:R-:W-:Y:S02]  /*ebc0*/  @!P6 IMAD.IADD R17, R17, 0x1, -R8 ;  /* 0x000000011111e824 */ /* 0x000fe400078e0a08 */
[----:B------:R-:W-:Y:S01]  /*ebd0*/  @!P3 IMAD.MOV R10, RZ, RZ, -R10 ;  /* 0x000000ffff0ab224 */ /* 0x000fe200078e0a0a */
[----:B------:R-:W-:Y:S01]  /*ebe0*/  ISETP.GT.U32.AND P3, PT, R8, R2, PT ;  /* 0x000000020800720c */ /* 0x000fe20003f64070 */
[----:B------:R-:W-:Y:S01]  /*ebf0*/  @!P5 IMAD.IADD R18, R18, 0x1, -R8 ;  /* 0x000000011212d824 */ /* 0x000fe200078e0a08 */
[C---:B------:R-:W-:Y:S01]  /*ec00*/  ISETP.GT.U32.AND P6, PT, R8.reuse, R17, PT ;  /* 0x000000110800720c */ /* 0x040fe20003fc4070 */
[----:B------:R-:W-:Y:S01]  /*ec10*/  IMAD.HI.U32 R7, R9, R4, RZ ;  /* 0x0000000409077227 */ /* 0x000fe200078e00ff */
[----:B------:R-:W-:Y:S01]  /*ec20*/  ISETP.GT.U32.AND P5, PT, R8, R3, PT ;  /* 0x000000030800720c */ /* 0x000fe20003fa4070 */
[----:B------:R0:W-:Y:S02]  /*ec30*/  STL [R1+0x3f8], R10 ;  /* 0x0003f80a01007387 */ /* 0x0001e40000100800 */
[----:B------:R-:W-:-:S02]  /*ec40*/  IMAD.MOV R7, RZ, RZ, -R7 ;  /* 0x000000ffff077224 */ /* 0x000fc400078e0a07 */
[----:B------:R-:W-:Y:S02]  /*ec50*/  VIADD R5, R0, 0x115 ;  /* 0x0000011500057836 */ /* 0x000fe40000000000 */
[----:B------:R-:W-:Y:S02]  /*ec60*/  IMAD R4, R8, R7, R4 ;  /* 0x0000000708047224 */ /* 0x000fe400078e0204 */
[--C-:B------:R-:W-:Y:S01]  /*ec70*/  @!P3 IMAD.IADD R2, R2, 0x1, -R8.reuse ;  /* 0x000000010202b824 */ /* 0x100fe200078e0a08 */
[----:B------:R-:W-:Y:S01]  /*ec80*/  IABS R11, R5 ;  /* 0x00000005000b7213 */ /* 0x000fe20000000000 */
[--C-:B------:R-:W-:Y:S01]  /*ec90*/  @!P6 IMAD.IADD R17, R17, 0x1, -R8.reuse ;  /* 0x000000011111e824 */ /* 0x100fe200078e0a08 */
[C---:B------:R-:W-:Y:S01]  /*eca0*/  ISETP.GT.U32.AND P6, PT, R8.reuse, R4, PT ;  /* 0x000000040800720c */ /* 0x040fe20003fc4070 */
[----:B------:R-:W-:Y:S01]  /*ecb0*/  @!P5 IMAD.IADD R3, R3, 0x1, -R8 ;  /* 0x000000010303d824 */ /* 0x000fe200078e0a08 */
[----:B------:R-:W-:Y:S01]  /*ecc0*/  ISETP.GT.U32.AND P5, PT, R8, R2, PT ;  /* 0x000000020800720c */ /* 0x000fe20003fa4070 */
[----:B------:R-:W-:Y:S01]  /*ecd0*/  IMAD.HI.U32 R15, R9, R11, RZ ;  /* 0x0000000b090f7227 */ /* 0x000fe200078e00ff */
[----:B------:R-:W-:-:S03]  /*ece0*/  ISETP.GE.AND P3, PT, R13, RZ, PT ;  /* 0x000000ff0d00720c */ /* 0x000fc60003f66270 */
[C---:B------:R-:W-:Y:S02]  /*ecf0*/  VIADD R7, R0.reuse, 0x117 ;  /* 0x0000011700077836 */ /* 0x040fe40000000000 */
[C---:B------:R-:W-:Y:S02]  /*ed00*/  VIADD R6, R0.reuse, 0x116 ;  /* 0x0000011600067836 */ /* 0x040fe40000000000 */
[----:B------:R-:W-:Y:S01]  /*ed10*/  IMAD.MOV R15, RZ, RZ, -R15 ;  /* 0x000000ffff0f7224 */ /* 0x000fe200078e0a0f */
[----:B------:R-:W-:Y:S01]  /*ed20*/  IABS R16, R7 ;  /* 0x0000000700107213 */ /* 0x000fe20000000000 */
[----:B0-----:R-:W-:Y:S01]  /*ed30*/  VIADD R10, R0, 0x118 ;  /* 0x00000118000a7836 */ /* 0x001fe20000000000 */
[----:B------:R-:W-:Y:S01]  /*ed40*/  IABS R12, R6 ;  /* 0x00000006000c7213 */ /* 0x000fe20000000000 */
[----:B------:R-:W-:Y:S02]  /*ed50*/  IMAD R11, R8, R15, R11 ;  /* 0x0000000f080b7224 */ /* 0x000fe400078e020b */
[----:B------:R-:W-:Y:S01]  /*ed60*/  IMAD.MOV.U32 R13, RZ, RZ, R16 ;  /* 0x000000ffff0d7224 */ /* 0x000fe200078e0010 */
[----:B------:R-:W-:Y:S01]  /*ed70*/  IABS R14, R10 ;  /* 0x0000000a000e7213 */ /* 0x000fe20000000000 */
[--C-:B------:R-:W-:Y:S01]  /*ed80*/  @!P6 IMAD.IADD R4, R4, 0x1, -R8.reuse ;  /* 0x000000010404e824 */ /* 0x100fe200078e0a08 */
[----:B------:R-:W-:Y:S01]  /*ed90*/  ISETP.GT.U32.AND P6, PT, R8, R3, PT ;  /* 0x000000030800720c */ /* 0x000fe20003fc4070 */
[----:B------:R-:W-:Y:S01]  /*eda0*/  @!P5 IMAD.IADD R2, R2, 0x1, -R8 ;  /* 0x000000010202d824 */ /* 0x000fe200078e0a08 */
[----:B------:R-:W-:Y:S01]  /*edb0*/  ISETP.GT.U32.AND P5, PT, R8, R11, PT ;  /* 0x0000000b0800720c */ /* 0x000fe20003fa4070 */
[----:B------:R-:W-:-:S04]  /*edc0*/  IMAD.HI.U32 R16, R9, R12, RZ ;  /* 0x0000000c09107227 */ /* 0x000fc800078e00ff */
[----:B------:R-:W-:Y:S02]  /*edd0*/  IMAD.MOV R16, RZ, RZ, -R16 ;  /* 0x000000ffff107224 */ /* 0x000fe400078e0a10 */
[----:B------:R-:W-:Y:S02]  /*ede0*/  IMAD.MOV.U32 R21, RZ, RZ, R18 ;  /* 0x000000ffff157224 */ /* 0x000fe400078e0012 */
[----:B------:R-:W-:Y:S02]  /*edf0*/  IMAD R12, R8, R16, R12 ;  /* 0x00000010080c7224 */ /* 0x000fe400078e020c */
[----:B------:R-:W-:-:S04]  /*ee00*/  IMAD.HI.U32 R16, R9, R14, RZ ;  /* 0x0000000e09107227 */ /* 0x000fc800078e00ff */
[----:B------:R-:W-:Y:S01]  /*ee10*/  @!P0 IMAD.MOV R21, RZ, RZ, -R21 ;  /* 0x000000ffff158224 */ /* 0x000fe200078e0a15 */
[C---:B------:R-:W-:Y:S01]  /*ee20*/  ISETP.GT.U32.AND P0, PT, R8.reuse, R4, PT ;  /* 0x000000040800720c */ /* 0x040fe20003f04070 */
[----:B------:R-:W-:Y:S02]  /*ee30*/  IMAD.MOV.U32 R19, RZ, RZ, R17 ;  /* 0x000000ffff137224 */ /* 0x000fe400078e0011 */
[----:B------:R-:W-:Y:S01]  /*ee40*/  IMAD.MOV R16, RZ, RZ, -R16 ;  /* 0x000000ffff107224 */ /* 0x000fe200078e0a10 */
[----:B------:R-:W-:Y:S01]  /*ee50*/  STL [R1+0x44], R21 ;  /* 0x0000441501007387 */ /* 0x000fe20000100800 */
[--C-:B------:R-:W-:Y:S01]  /*ee60*/  @!P6 IMAD.IADD R3, R3, 0x1, -R8.reuse ;  /* 0x000000010303e824 */ /* 0x100fe200078e0a08 */
[----:B------:R-:W-:Y:S01]  /*ee70*/  ISETP.GT.U32.AND P6, PT, R8, R12, PT ;  /* 0x0000000c0800720c */ /* 0x000fe20003fc4070 */
[----:B------:R-:W-:Y:S02]  /*ee80*/  @!P5 IMAD.IADD R11, R11, 0x1, -R8 ;  /* 0x000000010b0bd824 */ /* 0x000fe400078e0a08 */
[----:B------:R-:W-:-:S02]  /*ee90*/  IMAD.MOV.U32 R17, RZ, RZ, R2 ;  /* 0x000000ffff117224 */ /* 0x000fc400078e0002 */
[----:B------:R-:W-:-:S04]  /*eea0*/  IMAD.HI.U32 R15, R9, R13, RZ ;  /* 0x0000000d090f7227 */ /* 0x000fc800078e00ff */
[C---:B------:R-:W-:Y:S02]  /*eeb0*/  IMAD R14, R8.reuse, R16, R14 ;  /* 0x00000010080e7224 */ /* 0x040fe400078e020e */
[----:B------:R-:W-:Y:S01]  /*eec0*/  @!P1 IMAD.MOV R17, RZ, RZ, -R17 ;  /* 0x000000ffff119224 */ /* 0x000fe200078e0a11 */
[C---:B------:R-:W-:Y:S01]  /*eed0*/  ISETP.GT.U32.AND P1, PT, R8.reuse, R11, PT ;  /* 0x0000000b0800720c */ /* 0x040fe20003f24070 */
[----:B------:R-:W-:Y:S02]  /*eee0*/  IMAD.MOV R15, RZ, RZ, -R15 ;  /* 0x000000ffff0f7224 */ /* 0x000fe400078e0a0f */
[----:B------:R-:W-:Y:S01]  /*eef0*/  @!P2 IMAD.MOV R19, RZ, RZ, -R19 ;  /* 0x000000ffff13a224 */ /* 0x000fe200078e0a13 */
[----:B------:R-:W-:Y:S01]  /*ef00*/  ISETP.GE.AND P2, PT, R5, RZ, PT ;  /* 0x000000ff0500720c */ /* 0x000fe20003f46270 */
[----:B------:R-:W-:Y:S01]  /*ef10*/  @!P4 IMAD.MOV R3, RZ, RZ, -R3 ;  /* 0x000000ffff03c224 */ /* 0x000fe200078e0a03 */
[C---:B------:R-:W-:Y:S01]  /*ef20*/  ISETP.GT.U32.AND P4, PT, R8.reuse, R14, PT ;  /* 0x0000000e0800720c */ /* 0x040fe20003f84070 */
[----:B------:R-:W-:Y:S01]  /*ef30*/  IMAD R13, R8, R15, R13 ;  /* 0x0000000f080d7224 */ /* 0x000fe200078e020d */
[----:B------:R-:W-:Y:S01]  /*ef40*/  STL [R1+0x48], R19 ;  /* 0x0000481301007387 */ /* 0x000fe20000100800 */
[----:B------:R-:W-:-:S02]  /*ef50*/  VIADD R5, R0, 0x119 ;  /* 0x0000011900057836 */ /* 0x000fc40000000000 */
[--C-:B------:R-:W-:Y:S01]  /*ef60*/  @!P0 IMAD.IADD R4, R4, 0x1, -R8.reuse ;  /* 0x0000000104048824 */ /* 0x100fe200078e0a08 */
[----:B------:R-:W-:Y:S01]  /*ef70*/  ISETP.GE.AND P0, PT, R6, RZ, PT ;  /* 0x000000ff0600720c */ /* 0x000fe20003f06270 */
[----:B------:R-:W-:Y:S01]  /*ef80*/  @!P6 IMAD.IADD R12, R12, 0x1, -R8 ;  /* 0x000000010c0ce824 */ /* 0x000fe200078e0a08 */
[----:B------:R-:W-:Y:S01]  /*ef90*/  ISETP.GT.U32.AND P5, PT, R8, R13, PT ;  /* 0x0000000d0800720c */ /* 0x000fe20003fa4070 */
[----:B------:R-:W-:Y:S01]  /*efa0*/  @!P3 IMAD.MOV R4, RZ, RZ, -R4 ;  /* 0x000000ffff04b224 */ /* 0x000fe200078e0a04 */
[----:B------:R-:W-:Y:S01]  /*efb0*/  IABS R6, R5 ;  /* 0x0000000500067213 */ /* 0x000fe20000000000 */
[----:B------:R-:W-:Y:S01]  /*efc0*/  VIADD R15, R0, 0x11a ;  /* 0x0000011a000f7836 */ /* 0x000fe20000000000 */
[----:B------:R-:W-:Y:S01]  /*efd0*/  STL [R1+0x404], R17 ;  /* 0x0004041101007387 */ /* 0x000fe20000100800 */
[----:B------:R-:W-:Y:S01]  /*efe0*/  @!P1 IMAD.IADD R11, R11, 0x1, -R8 ;  /* 0x000000010b0b9824 */ /* 0x000fe200078e0a08 */
[----:B------:R-:W-:Y:S01]  /*eff0*/  ISETP.GT.U32.AND P6, PT, R8, R12, PT ;  /* 0x0000000c0800720c */ /* 0x000fe20003fc4070 */
[----:B------:R-:W-:Y:S01]  /*f000*/  IMAD.HI.U32 R16, R9, R6, RZ ;  /* 0x0000000609107227 */ /* 0x000fe200078e00ff */
[----:B------:R0:W-:Y:S01]  /*f010*/  STL [R1+0x414], R3 ;  /* 0x0004140301007387 */ /* 0x0001e20000100800 */
[----:B------:R-:W-:-:S02]  /*f020*/  IABS R2, R15 ;  /* 0x0000000f00027213 */ /* 0x000fc40000000000 */
[----:B------:R-:W-:Y:S01]  /*f030*/  @!P4 IMAD.IADD R14, R14, 0x1, -R8 ;  /* 0x000000010e0ec824 */ /* 0x000fe200078e0a08 */
[----:B------:R1:W-:Y:S01]  /*f040*/  STL [R1+0x41c], R4 ;  /* 0x00041c0401007387 */ /* 0x0003e20000100800 */
[----:B------:R-:W-:Y:S01]  /*f050*/  IMAD.MOV R16, RZ, RZ, -R16 ;  /* 0x000000ffff107224 */ /* 0x000fe200078e0a10 */
[----:B------:R-:W-:Y:S01]  /*f060*/  ISETP.GE.AND P3, PT, R7, RZ, PT ;  /* 0x000000ff0700720c */ /* 0x000fe20003f66270 */
[----:B------:R-:W-:Y:S01]  /*f070*/  @!P5 IMAD.IADD R13, R13, 0x1, -R8 ;  /* 0x000000010d0dd824 */ /* 0x000fe200078e0a08 */
[----:B------:R-:W-:Y:S01]  /*f080*/  ISETP.GE.AND P1, PT, R10, RZ, PT ;  /* 0x000000ff0a00720c */ /* 0x000fe20003f26270 */
[C---:B------:R-:W-:Y:S01]  /*f090*/  IMAD R6, R8.reuse, R16, R6 ;  /* 0x0000001008067224 */ /* 0x040fe200078e0206 */
[----:B------:R-:W-:Y:S01]  /*f0a0*/  ISETP.GE.AND P4, PT, R5, RZ, PT ;  /* 0x000000ff0500720c */ /* 0x000fe20003f86270 */
[----:B0-----:R-:W-:Y:S01]  /*f0b0*/  IMAD.HI.U32 R3, R9, R2, RZ ;  /* 0x0000000209037227 */ /* 0x001fe200078e00ff */
[----:B------:R-:W-:-:S03]  /*f0c0*/  ISETP.GT.U32.AND P5, PT, R8, R13, PT ;  /* 0x0000000d0800720c */ /* 0x000fc60003fa4070 */
[----:B-1----:R-:W-:Y:S02]  /*f0d0*/  IMAD.MOV.U32 R4, RZ, RZ, R11 ;  /* 0x000000ffff047224 */ /* 0x002fe400078e000b */
[----:B------:R-:W-:Y:S01]  /*f0e0*/  @!P6 IMAD.IADD R12, R12, 0x1, -R8 ;  /* 0x000000010c0ce824 */ /* 0x000fe200078e0a08 */
[C---:B------:R-:W-:Y:S01]  /*f0f0*/  ISETP.GT.U32.AND P6, PT, R8.reuse, R6, PT ;  /* 0x000000060800720c */ /* 0x040fe20003fc4070 */
[----:B------:R-:W-:Y:S01]  /*f100*/  @!P2 IMAD.MOV R4, RZ, RZ, -R4 ;  /* 0x000000ffff04a224 */ /* 0x000fe200078e0a04 */
[C---:B------:R-:W-:Y:S01]  /*f110*/  ISETP.GT.U32.AND P2, PT, R8.reuse, R14, PT ;  /* 0x0000000e0800720c */ /* 0x040fe20003f44070 */
[----:B------:R-:W-:Y:S02]  /*f120*/  IMAD.MOV R3, RZ, RZ, -R3 ;  /* 0x000000ffff037224 */ /* 0x000fe400078e0a03 */
[----:B------:R-:W-:Y:S01]  /*f130*/  IMAD.MOV.U32 R7, RZ, RZ, R12 ;  /* 0x000000ffff077224 */ /* 0x000fe200078e000c */
[----:B------:R0:W-:Y:S01]  /*f140*/  STL [R1+0x410], R4 ;  /* 0x0004100401007387 */ /* 0x0001e20000100800 */
[----:B------:R-:W-:-:S02]  /*f150*/  IMAD R2, R8, R3, R2 ;  /* 0x0000000308027224 */ /* 0x000fc400078e0202 */
[----:B------:R-:W-:Y:S02]  /*f160*/  @!P0 IMAD.MOV R7, RZ, RZ, -R7 ;  /* 0x000000ffff078224 */ /* 0x000fe400078e0a07 */
[--C-:B------:R-:W-:Y:S01]  /*f170*/  @!P5 IMAD.IADD R13, R13, 0x1, -R8.reuse ;  /* 0x000000010d0dd824 */ /* 0x100fe200078e0a08 */
[----:B------:R-:W-:Y:S01]  /*f180*/  ISETP.GE.AND P5, PT, R15, RZ, PT ;  /* 0x000000ff0f00720c */ /* 0x000fe20003fa6270 */
[--C-:B------:R-:W-:Y:S01]  /*f190*/  @!P6 IMAD.IADD R6, R6, 0x1, -R8.reuse ;  /* 0x000000010606e824 */ /* 0x100fe200078e0a08 */
[----:B------:R1:W-:Y:S01]  /*f1a0*/  STL [R1+0x418], R7 ;  /* 0x0004180701007387 */ /* 0x0003e20000100800 */
[----:B------:R-:W-:Y:S01]  /*f1b0*/  @!P2 IMAD.IADD R14, R14, 0x1, -R8 ;  /* 0x000000010e0ea824 */ /* 0x000fe200078e0a08 */
[C---:B------:R-:W-:Y:S01]  /*f1c0*/  ISETP.GT.U32.AND P2, PT, R8.reuse, R2, PT ;  /* 0x000000020800720c */ /* 0x040fe20003f44070 */
[----:B------:R-:W-:Y:S01]  /*f1d0*/  IMAD.MOV.U32 R11, RZ, RZ, R13 ;  /* 0x000000ffff0b7224 */ /* 0x000fe200078e000d */
[----:B------:R-:W-:Y:S01]  /*f1e0*/  ISETP.GT.U32.AND P6, PT, R8, R6, PT ;  /* 0x000000060800720c */ /* 0x000fe20003fc4070 */
[----:B0-----:R-:W-:-:S02]  /*f1f0*/  VIADD R4, R0, 0x11b ;  /* 0x0000011b00047836 */ /* 0x001fc40000000000 */
[----:B------:R-:W-:Y:S02]  /*f200*/  @!P3 IMAD.MOV R11, RZ, RZ, -R11 ;  /* 0x000000ffff0bb224 */ /* 0x000fe400078e0a0b */
[C---:B------:R-:W-:Y:S01]  /*f210*/  VIADD R5, R0.reuse, 0x11d ;  /* 0x0000011d00057836 */ /* 0x040fe20000000000 */
[----:B------:R-:W-:Y:S01]  /*f220*/  IABS R16, R4 ;  /* 0x0000000400107213 */ /* 0x000fe20000000000 */
[----:B-1----:R-:W-:Y:S01]  /*f230*/  IMAD.MOV.U32 R7, RZ, RZ, R14 ;  /* 0x000000ffff077224 */ /* 0x002fe200078e000e */
[----:B------:R0:W-:Y:S01]  /*f240*/  STL [R1+0x43c], R11 ;  /* 0x00043c0b01007387 */ /* 0x0001e20000100800 */
[----:B------:R-:W-:Y:S01]  /*f250*/  VIADD R3, R0, 0x11c ;  /* 0x0000011c00037836 */ /* 0x000fe20000000000 */
[----:B------:R-:W-:Y:S01]  /*f260*/  ISETP.GE.AND P0, PT, R4, RZ, PT ;  /* 0x000000ff0400720c */ /* 0x000fe20003f06270 */
[----:B------:R-:W-:Y:S01]  /*f270*/  @!P1 IMAD.MOV R7, RZ, RZ, -R7 ;  /* 0x000000ffff079224 */ /* 0x000fe200078e0a07 */
[----:B------:R-:W-:Y:S01]  /*f280*/  ISETP.GE.AND P1, PT, R5, RZ, PT ;  /* 0x000000ff0500720c */ /* 0x000fe20003f26270 */
[--C-:B------:R-:W-:Y:S01]  /*f290*/  @!P2 IMAD.IADD R2, R2, 0x1, -R8.reuse ;  /* 0x000000010202a824 */ /* 0x100fe200078e0a08 */
[----:B------:R-:W-:Y:S01]  /*f2a0*/  IABS R5, R5 ;  /* 0x0000000500057213 */ /* 0x000fe20000000000 */
[----:B------:R-:W-:Y:S01]  /*f2b0*/  @!P6 IMAD.IADD R6, R6, 0x1, -R8 ;  /* 0x000000010606e824 */ /* 0x000fe200078e0a08 */
[----:B------:R1:W-:Y:S01]  /*f2c0*/  STL [R1+0x4c], R7 ;  /* 0x00004c0701007387 */ /* 0x0003e20000100800 */
[----:B------:R-:W-:Y:S01]  /*f2d0*/  ISETP.GE.AND P3, PT, R3, RZ, PT ;  /* 0x000000ff0300720c */ /* 0x000fe20003f66270 */
[----:B------:R-:W-:Y:S01]  /*f2e0*/  VIADD R10, R0, 0x11e ;  /* 0x0000011e000a7836 */ /* 0x000fe20000000000 */
[----:B------:R-:W-:Y:S01]  /*f2f0*/  ISETP.GT.U32.AND P2, PT, R8, R2, PT ;  /* 0x000000020800720c */ /* 0x000fe20003f44070 */
[----:B------:R-:W-:Y:S01]  /*f300*/  IMAD.HI.U32 R4, R9, R5, RZ ;  /* 0x0000000509047227 */ /* 0x000fe200078e00ff */
[----:B0-----:R-:W-:-:S02]  /*f310*/  IABS R11, R3 ;  /* 0x00000003000b7213 */ /* 0x001fc40000000000 */
[----:B------:R-:W-:Y:S01]  /*f320*/  ISETP.GE.AND P6, PT, R10, RZ, PT ;  /* 0x000000ff0a00720c */ /* 0x000fe20003fc6270 */
[----:B------:R-:W-:Y:S01]  /*f330*/  IMAD.MOV.U32 R12, RZ, RZ, R6 ;  /* 0x000000ffff0c7224 */ /* 0x000fe200078e0006 */
[----:B------:R-:W-:Y:S01]  /*f340*/  IABS R10, R10 ;  /* 0x0000000a000a7213 */ /* 0x000fe20000000000 */
[----:B-1----:R-:W-:-:S04]  /*f350*/  IMAD.HI.U32 R7, R9, R16, RZ ;  /* 0x0000001009077227 */ /* 0x002fc800078e00ff */
[----:B------:R-:W-:Y:S02]  /*f360*/  IMAD.MOV R7, RZ, RZ, -R7 ;  /* 0x000000ffff077224 */ /* 0x000fe400078e0a07 */
[----:B------:R-:W-:Y:S02]  /*f370*/  IMAD.MOV R4, RZ, RZ, -R4 ;  /* 0x000000ffff047224 */ /* 0x000fe400078e0a04 */
[----:B------:R-:W-:Y:S02]  /*f380*/  IMAD R16, R8, R7, R16 ;  /* 0x0000000708107224 */ /* 0x000fe400078e0210 */
[----:B------:R-:W-:Y:S02]  /*f390*/  @!P4 IMAD.MOV R12, RZ, RZ, -R12 ;  /* 0x000000ffff0cc224 */ /* 0x000fe400078e0a0c */
[----:B------:R-:W-:Y:S01]  /*f3a0*/  @!P2 IMAD.IADD R2, R2, 0x1, -R8 ;  /* 0x000000010202a824 */ /* 0x000fe200078e0a08 */
[C---:B------:R-:W-:Y:S01]  /*f3b0*/  ISETP.GT.U32.AND P4, PT, R8.reuse, R16, PT ;  /* 0x000000100800720c */ /* 0x040fe20003f84070 */
[----:B------:R-:W-:Y:S01]  /*f3c0*/  IMAD.HI.U32 R3, R9, R11, RZ ;  /* 0x0000000b09037227 */ /* 0x000fe200078e00ff */
[----:B------:R0:W-:Y:S03]  /*f3d0*/  STL [R1+0x50], R12 ;  /* 0x0000500c01007387 */ /* 0x0001e60000100800 */
[----:B------:R-:W-:-:S02]  /*f3e0*/  IMAD R5, R8, R4, R5 ;  /* 0x0000000408057224 */ /* 0x000fc400078e0205 */
[----:B------:R-:W-:Y:S02]  /*f3f0*/  IMAD.MOV.U32 R7, RZ, RZ, R2 ;  /* 0x000000ffff077224 */ /* 0x000fe400078e0002 */
[----:B------:R-:W-:Y:S02]  /*f400*/  IMAD.MOV R6, RZ, RZ, -R3 ;  /* 0x000000ffff067224 */ /* 0x000fe400078e0a03 */
[----:B------:R-:W-:Y:S01]  /*f410*/  @!P5 IMAD.MOV R7, RZ, RZ, -R7 ;  /* 0x000000ffff07d224 */ /* 0x000fe200078e0a07 */
[C---:B------:R-:W-:Y:S01]  /*f420*/  ISETP.GT.U32.AND P5, PT, R8.reuse, R5, PT ;  /* 0x000000050800720c */ /* 0x040fe20003fa4070 */
[----:B------:R-:W-:Y:S02]  /*f430*/  IMAD R11, R8, R6, R11 ;  /* 0x00000006080b7224 */ /* 0x000fe400078e020b */
[----:B------:R-:W-:Y:S01]  /*f440*/  @!P4 IMAD.IADD R16, R16, 0x1, -R8 ;  /* 0x000000011010c824 */ /* 0x000fe200078e0a08 */
[----:B------:R1:W-:Y:S01]  /*f450*/  STL [R1+0x424], R7 ;  /* 0x0004240701007387 */ /* 0x0003e20000100800 */
[----:B------:R-:W-:Y:S01]  /*f460*/  VIADD R14, R0, 0x120 ;  /* 0x00000120000e7836 */ /* 0x000fe20000000000 */
[C---:B------:R-:W-:Y:S01]  /*f470*/  ISETP.GT.U32.AND P2, PT, R8.reuse, R11, PT ;  /* 0x0000000b0800720c */ /* 0x040fe20003f44070 */
[----:B------:R-:W-:Y:S01]  /*f480*/  IMAD.HI.U32 R3, R9, R10, RZ ;  /* 0x0000000a09037227 */ /* 0x000fe200078e00ff */
[----:B------:R-:W-:-:S02]  /*f490*/  ISETP.GT.U32.AND P4, PT, R8, R16, PT ;  /* 0x000000100800720c */ /* 0x000fc40003f84070 */
[----:B------:R-:W-:Y:S01]  /*f4a0*/  IABS R15, R14 ;  /* 0x0000000e000f7213 */ /* 0x000fe20000000000 */
[----:B------:R-:W-:Y:S02]  /*f4b0*/  IMAD.MOV R3, RZ, RZ, -R3 ;  /* 0x000000ffff037224 */ /* 0x000fe400078e0a03 */
[----:B------:R-:W-:Y:S02]  /*f4c0*/  @!P5 IMAD.IADD R5, R5, 0x1, -R8 ;  /* 0x000000010505d824 */ /* 0x000fe400078e0a08 */
[----:B------:R-:W-:Y:S02]  /*f4d0*/  VIADD R18, R0, 0x11f ;  /* 0x0000011f00127836 */ /* 0x000fe40000000000 */
[C---:B------:R-:W-:Y:S01]  /*f4e0*/  IMAD R10, R8.reuse, R3, R10 ;  /* 0x00000003080a7224 */ /* 0x040fe200078e020a */
[----:B------:R-:W-:Y:S01]  /*f4f0*/  ISETP.GT.U32.AND P5, PT, R8, R5, PT ;  /* 0x000000050800720c */ /* 0x000fe20003fa4070 */
[----:B------:R-:W-:Y:S01]  /*f500*/  @!P2 IMAD.IADD R11, R11, 0x1, -R8 ;  /* 0x000000010b0ba824 */ /* 0x000fe200078e0a08 */
[----:B------:R-:W-:Y:S01]  /*f510*/  IABS R2, R18 ;  /* 0x0000001200027213 */ /* 0x000fe20000000000 */
[----:B------:R-:W-:-:S03]  /*f520*/  IMAD.HI.U32 R3, R9, R15, RZ ;  /* 0x0000000f09037227 */ /* 0x000fc600078e00ff */
[----:B------:R-:W-:Y:S01]  /*f530*/  ISETP.GT.U32.AND P2, PT, R8, R11, PT ;  /* 0x0000000b0800720c */ /* 0x000fe20003f44070 */
[----:B------:R-:W-:Y:S02]  /*f540*/  IMAD.MOV R3, RZ, RZ, -R3 ;  /* 0x000000ffff037224 */ /* 0x000fe400078e0a03 */
[----:B------:R-:W-:Y:S01]  /*f550*/  @!P4 IMAD.IADD R16, R16, 0x1, -R8 ;  /* 0x000000011010c824 */ /* 0x000fe200078e0a08 */
[----:B------:R-:W-:Y:S01]  /*f560*/  ISETP.GT.U32.AND P4, PT, R8, R10, PT ;  /* 0x0000000a0800720c */ /* 0x000fe20003f84070 */
[----:B0-----:R-:W-:-:S04]  /*f570*/  IMAD.HI.U32 R12, R9, R2, RZ ;  /* 0x00000002090c7227 */ /* 0x001fc800078e00ff */
[C---:B------:R-:W-:Y:S02]  /*f580*/  IMAD R15, R8.reuse, R3, R15 ;  /* 0x00000003080f7224 */ /* 0x040fe400078e020f */
[----:B------:R-:W-:Y:S02]  /*f590*/  IMAD.MOV R12, RZ, RZ, -R12 ;  /* 0x000000ffff0c7224 */ /* 0x000fe400078e0a0c */
[----:B------:R-:W-:Y:S01]  /*f5a0*/  @!P5 IMAD.IADD R5, R5, 0x1, -R8 ;  /* 0x000000010505d824 */ /* 0x000fe200078e0a08 */
[C---:B------:R-:W-:Y:S01]  /*f5b0*/  ISETP.GT.U32.AND P5, PT, R8.reuse, R15, PT ;  /* 0x0000000f0800720c */ /* 0x040fe20003fa4070 */
[----:B------:R-:W-:Y:S02]  /*f5c0*/  IMAD R2, R8, R12, R2 ;  /* 0x0000000c08027224 */ /* 0x000fe400078e0202 */
[----:B-1----:R-:W-:Y:S02]  /*f5d0*/  VIADD R7, R0, 0x121 ;  /* 0x0000012100077836 */ /* 0x002fe40000000000 */
[----:B------:R-:W-:Y:S01]  /*f5e0*/  @!P2 IMAD.IADD R11, R11, 0x1, -R8 ;  /* 0x000000010b0ba824 */ /* 0x000fe200078e0a08 */
[----:B------:R-:W-:Y:S01]  /*f5f0*/  ISETP.GT.U32.AND P2, PT, R8, R2, PT ;  /* 0x000000020800720c */ /* 0x000fe20003f44070 */
[----:B------:R-:W-:Y:S01]  /*f600*/  IMAD.MOV.U32 R19, RZ, RZ, R16 ;  /* 0x000000ffff137224 */ /* 0x000fe200078e0010 */
[----:B------:R-:W-:Y:S01]  /*f610*/  IABS R13, R7 ;  /* 0x00000007000d7213 */ /* 0x000fe20000000000 */
[----:B------:R-:W-:Y:S01]  /*f620*/  @!P4 IMAD.IADD R10, R10, 0x1, -R8 ;  /* 0x000000010a0ac824 */ /* 0x000fe200078e0a08 */
[----:B------:R-:W-:Y:S01]  /*f630*/  ISETP.GE.AND P4, PT, R18, RZ, PT ;  /* 0x000000ff1200720c */ /* 0x000fe20003f86270 */
[----:B------:R-:W-:-:S02]  /*f640*/  VIADD R4, R0, 0x122 ;  /* 0x0000012200047836 */ /* 0x000fc40000000000 */
[----:B------:R-:W-:Y:S02]  /*f650*/  VIADD R3, R0, 0x123 ;  /* 0x0000012300037836 */ /* 0x000fe40000000000 */
[----:B------:R-:W-:Y:S01]  /*f660*/  @!P0 IMAD.MOV R19, RZ, RZ, -R19 ;  /* 0x000000ffff138224 */ /* 0x000fe200078e0a13 */
[C---:B------:R-:W-:Y:S01]  /*f670*/  ISETP.GT.U32.AND P0, PT, R8.reuse, R10, PT ;  /* 0x0000000a0800720c */ /* 0x040fe20003f04070 */
[----:B------:R-:W-:Y:S01]  /*f680*/  @!P5 IMAD.IADD R15, R15, 0x1, -R8 ;  /* 0x000000010f0fd824 */ /* 0x000fe200078e0a08 */
[----:B------:R-:W-:Y:S01]  /*f690*/  IABS R6, R4 ;  /* 0x0000000400067213 */ /* 0x000fe20000000000 */
[C---:B------:R-:W-:Y:S01]  /*f6a0*/  IMAD.HI.U32 R17, R9.reuse, R13, RZ ;  /* 0x0000000d09117227 */ /* 0x040fe200078e00ff */
[----:B------:R-:W-:Y:S01]  /*f6b0*/  IABS R16, R3 ;  /* 0x0000000300107213 */ /* 0x000fe20000000000 */
[----:B------:R0:W-:Y:S01]  /*f6c0*/  STL [R1+0x420], R19 ;  /* 0x0004201301007387 */ /* 0x0001e20000100800 */
[----:B------:R-:W-:Y:S01]  /*f6d0*/  ISETP.GT.U32.AND P5, PT, R8, R15, PT ;  /* 0x0000000f0800720c */ /* 0x000fe20003fa4070 */
[----:B------:R-:W-:-:S04]  /*f6e0*/  IMAD.HI.U32 R12, R9, R6, RZ ;  /* 0x00000006090c7227 */ /* 0x000fc800078e00ff */
[----:B------:R-:W-:Y:S02]  /*f6f0*/  IMAD.MOV R17, RZ, RZ, -R17 ;  /* 0x000000ffff117224 */ /* 0x000fe400078e0a11 */
[----:B------:R-:W-:Y:S01]  /*f700*/  @!P2 IMAD.IADD R2, R2, 0x1, -R8 ;  /* 0x000000010202a824 */ /* 0x000fe200078e0a08 */
[----:B------:R-:W-:Y:S01]  /*f710*/  ISETP.GE.AND P2, PT, R14, RZ, PT ;  /* 0x000000ff0e00720c */ /* 0x000fe20003f46270 */
[----:B0-----:R-:W-:Y:S02]  /*f720*/  IMAD.MOV.U32 R19, RZ, RZ, R11 ;  /* 0x000000ffff137224 */ /* 0x001fe400078e000b */
[----:B------:R-:W-:-:S04]  /*f730*/  IMAD.HI.U32 R11, R9, R16, RZ ;  /* 0x00000010090b7227 */ /* 0x000fc800078e00ff */
[----:B------:R-:W-:Y:S02]  /*f740*/  IMAD.MOV R12, RZ, RZ, -R12 ;  /* 0x000000ffff0c7224 */ /* 0x000fe400078e0a0c */
[C---:B------:R-:W-:Y:S02]  /*f750*/  IMAD R13, R8.reuse, R17, R13 ;  /* 0x00000011080d7224 */ /* 0x040fe400078e020d */
[----:B------:R-:W-:Y:S01]  /*f760*/  @!P3 IMAD.MOV R19, RZ, RZ, -R19 ;  /* 0x000000ffff13b224 */ /* 0x000fe200078e0a13 */
[----:B------:R-:W-:Y:S01]  /*f770*/  ISETP.GT.U32.AND P3, PT, R8, R2, PT ;  /* 0x000000020800720c */ /* 0x000fe20003f64070 */
[----:B------:R-:W-:Y:S01]  /*f780*/  @!P0 IMAD.IADD R10, R10, 0x1, -R8 ;  /* 0x000000010a0a8824 */ /* 0x000fe200078e0a08 */
[C---:B------:R-:W-:Y:S01]  /*f790*/  ISETP.GT.U32.AND P0, PT, R8.reuse, R13, PT ;  /* 0x0000000d0800720c */ /* 0x040fe20003f04070 */
[----:B------:R-:W-:Y:S01]  /*f7a0*/  IMAD.MOV R11, RZ, RZ, -R11 ;  /* 0x000000ffff0b7224 */ /* 0x000fe200078e0a0b */
[----:B------:R-:W-:Y:S01]  /*f7b0*/  STL [R1+0x438], R19 ;  /* 0x0004381301007387 */ /* 0x000fe20000100800 */
[----:B------:R-:W-:Y:S01]  /*f7c0*/  @!P1 IMAD.MOV R5, RZ, RZ, -R5 ;  /* 0x000000ffff059224 */ /* 0x000fe200078e0a05 */
[----:B------:R-:W-:Y:S01]  /*f7d0*/  ISETP.GE.AND P1, PT, R7, RZ, PT ;  /* 0x000000ff0700720c */ /* 0x000fe20003f26270 */
[----:B------:R-:W-:-:S02]  /*f7e0*/  IMAD R6, R8, R12, R6 ;  /* 0x0000000c08067224 */ /* 0x000fc400078e0206 */
[----:B------:R-:W-:Y:S01]  /*f7f0*/  IMAD.MOV.U32 R14, RZ, RZ, R10 ;  /* 0x000000ffff0e7224 */ /* 0x000fe200078e000a */
[----:B------:R0:W-:Y:S01]  /*f800*/  STL [R1+0x444], R5 ;  /* 0x0004440501007387 */ /* 0x0001e20000100800 */
[C---:B------:R-:W-:Y:S02]  /*f810*/  IMAD R7, R8.reuse, R11, R16 ;  /* 0x0000000b08077224 */ /* 0x040fe400078e0210 */
        /* <DEDUP_REMOVED lines=8> */
[C---:B0-----:R-:W-:Y:S01]  /*f8a0*/  VIADD R5, R0.reuse, 0x125 ;  /* 0x0000012500057836 */ /* 0x041fe20000000000 */
[----:B------:R-:W-:Y:S01]  /*f8b0*/  IABS R4, R12 ;  /* 0x0000000c00047213 */ /* 0x000fe20000000000 */
[--C-:B------:R-:W-:Y:S01]  /*f8c0*/  @!P0 IMAD.IADD R13, R13, 0x1, -R8.reuse ;  /* 0x000000010d0d8824 */ /* 0x100fe200078e0a08 */
[----:B------:R-:W-:Y:S01]  /*f8d0*/  ISETP.GE.AND P0, PT, R3, RZ, PT ;  /* 0x000000ff0300720c */ /* 0x000fe20003f06270 */
[----:B------:R-:W-:Y:S01]  /*f8e0*/  VIADD R10, R0, 0x126 ;  /* 0x00000126000a7836 */ /* 0x000fe20000000000 */
[----:B------:R-:W-:Y:S01]  /*f8f0*/  IABS R3, R5 ;  /* 0x0000000500037213 */ /* 0x000fe20000000000 */
[----:B------:R-:W-:Y:S01]  /*f900*/  @!P6 IMAD.IADD R6, R6, 0x1, -R8 ;  /* 0x000000010606e824 */ /* 0x000fe200078e0a08 */
[----:B------:R-:W-:Y:S01]  /*f910*/  ISETP.GT.U32.AND P6, PT, R8, R13, PT ;  /* 0x0000000d0800720c */ /* 0x000fe20003fc4070 */
[----:B-1----:R-:W-:-:S02]  /*f920*/  IMAD.MOV.U32 R14, RZ, RZ, R2 ;  /* 0x000000ffff0e7224 */ /* 0x002fc400078e0002 */
[----:B------:R-:W-:Y:S01]  /*f930*/  @!P5 IMAD.IADD R7, R7, 0x1, -R8 ;  /* 0x000000010707d824 */ /* 0x000fe200078e0a08 */
[C---:B------:R-:W-:Y:S01]  /*f940*/  ISETP.GT.U32.AND P5, PT, R8.reuse, R6, PT ;  /* 0x000000060800720c */ /* 0x040fe20003fa4070 */
[----:B------:R-:W-:Y:S02]  /*f950*/  @!P4 IMAD.MOV R14, RZ, RZ, -R14 ;  /* 0x000000ffff0ec224 */ /* 0x000fe400078e0a0e */
[----:B------:R-:W-:Y:S01]  /*f960*/  IMAD.HI.U32 R11, R9, R4, RZ ;  /* 0x00000004090b7227 */ /* 0x000fe200078e00ff */
[----:B------:R-:W-:Y:S02]  /*f970*/  ISETP.GT.U32.AND P4, PT, R8, R7, PT ;  /* 0x000000070800720c */ /* 0x000fe40003f84070 */
[----:B------:R0:W-:Y:S01]  /*f980*/  STL [R1+0x440], R14 ;  /* 0x0004400e01007387 */ /* 0x0001e20000100800 */
[----:B------:R-:W-:Y:S02]  /*f990*/  IMAD.MOV R2, RZ, RZ, -R11 ;  /* 0x000000ffff027224 */ /* 0x000fe400078e0a0b */
[----:B------:R-:W-:-:S02]  /*f9a0*/  @!P6 IMAD.IADD R13, R13, 0x1, -R8 ;  /* 0x000000010d0de824 */ /* 0x000fc400078e0a08 */
[----:B------:R-:W-:Y:S01]  /*f9b0*/  IMAD R4, R8, R2, R4 ;  /* 0x0000000208047224 */ /* 0x000fe200078e0204 */
[----:B------:R-:W-:Y:S01]  /*f9c0*/  IABS R2, R10 ;  /* 0x0000000a00027213 */ /* 0x000fe20000000000 */
[----:B------:R-:W-:Y:S02]  /*f9d0*/  VIADD R11, R0, 0x127 ;  /* 0x00000127000b7836 */ /* 0x000fe40000000000 */
[----:B------:R-:W-:Y:S01]  /*f9e0*/  @!P5 IMAD.IADD R6, R6, 0x1, -R8 ;  /* 0x000000010606d824 */ /* 0x000fe200078e0a08 */
[----:B------:R-:W-:Y:S01]  /*f9f0*/  ISETP.GT.U32.AND P6, PT, R8, R4, PT ;  /* 0x000000040800720c */ /* 0x000fe20003fc4070 */
[----:B0-----:R-:W-:Y:S01]  /*fa00*/  IMAD.HI.U32 R14, R9, R3, RZ ;  /* 0x00000003090e7227 */ /* 0x001fe200078e00ff */
[----:B------:R-:W-:Y:S02]  /*fa10*/  IABS R18, R11 ;  /* 0x0000000b00127213 */ /* 0x000fe40000000000 */
[----:B------:R-:W-:Y:S01]  /*fa20*/  ISETP.GE.AND P5, PT, R12, RZ, PT ;  /* 0x000000ff0c00720c */ /* 0x000fe20003fa6270 */
[----:B------:R-:W-:-:S02]  /*fa30*/  IMAD.MOV R14, RZ, RZ, -R14 ;  /* 0x000000ffff0e7224 */ /* 0x000fc400078e0a0e */
[----:B------:R-:W-:Y:S02]  /*fa40*/  @!P4 IMAD.IADD R7, R7, 0x1, -R8 ;  /* 0x000000010707c824 */ /* 0x000fe400078e0a08 */
[----:B------:R-:W-:Y:S02]  /*fa50*/  IMAD R3, R8, R14, R3 ;  /* 0x0000000e08037224 */ /* 0x000fe400078e0203 */
[----:B------:R-:W-:-:S03]  /*fa60*/  IMAD.HI.U32 R16, R9, R2, RZ ;  /* 0x0000000209107227 */ /* 0x000fc600078e00ff */
[----:B------:R-:W-:Y:S01]  /*fa70*/  ISETP.GT.U32.AND P4, PT, R8, R3, PT ;  /* 0x000000030800720c */ /* 0x000fe20003f84070 */
[----:B------:R-:W-:Y:S01]  /*fa80*/  @!P6 IMAD.IADD R4, R4, 0x1, -R8 ;  /* 0x000000010404e824 */ /* 0x000fe200078e0a08 */
[----:B------:R-:W-:Y:S01]  /*fa90*/  ISETP.GE.AND P6, PT, R5, RZ, PT ;  /* 0x000000ff0500720c */ /* 0x000fe20003fc6270 */
[----:B------:R-:W-:-:S04]  /*faa0*/  IMAD.HI.U32 R14, R9, R18, RZ ;  /* 0x00000012090e7227 */ /* 0x000fc800078e00ff */
[----:B------:R-:W-:Y:S02]  /*fab0*/  VIADD R12, R0, 0x128 ;  /* 0x00000128000c7836 */ /* 0x000fe40000000000 */
[----:B------:R-:W-:Y:S02]  /*fac0*/  IMAD.MOV R16, RZ, RZ, -R16 ;  /* 0x000000ffff107224 */ /* 0x000fe400078e0a10 */
[----:B------:R-:W-:Y:S02]  /*fad0*/  IMAD.MOV R14, RZ, RZ, -R14 ;  /* 0x000000ffff0e7224 */ /* 0x000fe400078e0a0e */
[----:B------:R-:W-:Y:S01]  /*fae0*/  @!P4 IMAD.IADD R3, R3, 0x1, -R8 ;  /* 0x000000010303c824 */ /* 0x000fe200078e0a08 */
[----:B------:R-:W-:Y:S01]  /*faf0*/  ISETP.GT.U32.AND P4, PT, R8, R4, PT ;  /* 0x000000040800720c */ /* 0x000fe20003f84070 */
[----:B------:R-:W-:Y:S02]  /*fb00*/  VIADD R5, R0, 0x129 ;  /* 0x0000012900057836 */ /* 0x000fe40000000000 */
[C---:B------:R-:W-:Y:S01]  /*fb10*/  IMAD R2, R8.reuse, R16, R2 ;  /* 0x0000001008027224 */ /* 0x040fe200078e0202 */
[----:B------:R-:W-:Y:S01]  /*fb20*/  IABS R16, R12 ;  /* 0x0000000c00107213 */ /* 0x000fe20000000000 */
[----:B------:R-:W-:Y:S01]  /*fb30*/  @!P2 IMAD.MOV R15, RZ, RZ, -R15 ;  /* 0x000000ffff0fa224 */ /* 0x000fe200078e0a0f */
[C---:B------:R-:W-:Y:S01]  /*fb40*/  ISETP.GT.U32.AND P2, PT, R8.reuse, R3, PT ;  /* 0x000000030800720c */ /* 0x040fe20003f44070 */
[----:B------:R-:W-:Y:S01]  /*fb50*/  IMAD R18, R8, R14, R18 ;  /* 0x0000000e08127224 */ /* 0x000fe200078e0212 */
[----:B------:R-:W-:Y:S01]  /*fb60*/  IABS R14, R5 ;  /* 0x00000005000e7213 */ /* 0x000fe20000000000 */
[----:B------:R-:W-:Y:S01]  /*fb70*/  IMAD.MOV.U32 R17, RZ, RZ, R13 ;  /* 0x000000ffff117224 */ /* 0x000fe200078e000d */
[----:B------:R0:W-:Y:S01]  /*fb80*/  STL [R1+0x54], R15 ;  /* 0x0000540f01007387 */ /* 0x0001e20000100800 */
[----:B------:R-:W-:-:S04]  /*fb90*/  IMAD.HI.U32 R13, R9, R16, RZ ;  /* 0x00000010090d7227 */ /* 0x000fc800078e00ff */
[----:B------:R-:W-:Y:S01]  /*fba0*/  @!P1 IMAD.MOV R17, RZ, RZ, -R17 ;  /* 0x000000ffff119224 */ /* 0x000fe200078e0a11 */
[----:B------:R-:W-:Y:S01]  /*fbb0*/  ISETP.GT.U32.AND P1, PT, R8, R2, PT ;  /* 0x000000020800720c */ /* 0x000fe20003f24070 */
[----:B------:R-:W-:Y:S01]  /*fbc0*/  @!P4 IMAD.IADD R4, R4, 0x1, -R8 ;  /* 0x000000010404c824 */ /* 0x000fe200078e0a08 */
[----:B------:R-:W-:Y:S01]  /*fbd0*/  ISETP.GE.AND P4, PT, R11, RZ, PT ;  /* 0x000000ff0b00720c */ /* 0x000fe20003f86270 */
[----:B------:R-:W-:Y:S01]  /*fbe0*/  IMAD.MOV R13, RZ, RZ, -R13 ;  /* 0x000000ffff0d7224 */ /* 0x000fe200078e0a0d */
[----:B------:R1:W-:Y:S01]  /*fbf0*/  STL [R1+0x58], R17 ;  /* 0x0000581101007387 */ /* 0x0003e20000100800 */
[----:B0-----:R-:W-:Y:S02]  /*fc00*/  IMAD.MOV.U32 R15, RZ, RZ, R6 ;  /* 0x000000ffff0f7224 */ /* 0x001fe400078e0006 */
[----:B------:R-:W-:-:S04]  /*fc10*/  IMAD.HI.U32 R6, R9, R14, RZ ;  /* 0x0000000e09067227 */ /* 0x000fc800078e00ff */
[----:B------:R-:W-:Y:S01]  /*fc20*/  @!P3 IMAD.MOV R15, RZ, RZ, -R15 ;  /* 0x000000ffff0fb224 */ /* 0x000fe200078e0a0f */
[C---:B------:R-:W-:Y:S01]  /*fc30*/  ISETP.GT.U32.AND P3, PT, R8.reuse, R18, PT ;  /* 0x000000120800720c */ /* 0x040fe20003f64070 */
[----:B------:R-:W-:Y:S02]  /*fc40*/  IMAD.MOV R6, RZ, RZ, -R6 ;  /* 0x000000ffff067224 */ /* 0x000fe400078e0a06 */
[----:B------:R-:W-:Y:S01]  /*fc50*/  @!P2 IMAD.IADD R3, R3, 0x1, -R8 ;  /* 0x000000010303a824 */ /* 0x000fe200078e0a08 */
[----:B------:R0:W-:Y:S01]  /*fc60*/  STL [R1+0x448], R15 ;  /* 0x0004480f01007387 */ /* 0x0001e20000100800 */
[----:B------:R-:W-:Y:S01]  /*fc70*/  IMAD R16, R8, R13, R16 ;  /* 0x0000000d08107224 */ /* 0x000fe200078e0210 */
[----:B------:R-:W-:Y:S01]  /*fc80*/  ISETP.GE.AND P2, PT, R12, RZ, PT ;  /* 0x000000ff0c00720c */ /* 0x000fe20003f46270 */
[----:B-1----:R-:W-:Y:S02]  /*fc90*/  IMAD.MOV.U32 R17, RZ, RZ, R4 ;  /* 0x000000ffff117224 */ /* 0x002fe400078e0004 */
[----:B------:R-:W-:-:S02]  /*fca0*/  IMAD R14, R8, R6, R14 ;  /* 0x00000006080e7224 */ /* 0x000fc400078e020e */
[----:B------:R-:W-:Y:S01]  /*fcb0*/  @!P5 IMAD.MOV R17, RZ, RZ, -R17 ;  /* 0x000000ffff11d224 */ /* 0x000fe200078e0a11 */
[----:B------:R-:W-:Y:S01]  /*fcc0*/  ISETP.GT.U32.AND P5, PT, R8, R16, PT ;  /* 0x000000100800720c */ /* 0x000fe20003fa4070 */
[--C-:B------:R-:W-:Y:S02]  /*fcd0*/  @!P1 IMAD.IADD R2, R2, 0x1, -R8.reuse ;  /* 0x0000000102029824 */ /* 0x100fe400078e0a08 */
[----:B0-----:R-:W-:Y:S02]  /*fce0*/  IMAD.MOV.U32 R15, RZ, RZ, R3 ;  /* 0x000000ffff0f7224 */ /* 0x001fe400078e0003 */
[----:B------:R-:W-:Y:S01]  /*fcf0*/  @!P0 IMAD.MOV R7, RZ, RZ, -R7 ;  /* 0x000000ffff078224 */ /* 0x000fe200078e0a07 */
[----:B------:R-:W-:Y:S01]  /*fd00*/  ISETP.GE.AND P0, PT, R10, RZ, PT ;  /* 0x000000ff0a00720c */ /* 0x000fe20003f06270 */
[----:B------:R-:W-:Y:S01]  /*fd10*/  @!P6 IMAD.MOV R15, RZ, RZ, -R15 ;  /* 0x000000ffff0fe224 */ /* 0x000fe200078e0a0f */
[----:B------:R-:W-:Y:S01]  /*fd20*/  ISETP.GT.U32.AND P6, PT, R8, R14, PT ;  /* 0x0000000e0800720c */ /* 0x000fe20003fc4070 */
[----:B------:R-:W-:Y:S01]  /*fd30*/  VIADD R10, R0, 0x12a ;  /* 0x0000012a000a7836 */ /* 0x000fe20000000000 */
[----:B------:R-:W-:Y:S01]  /*fd40*/  ISETP.GT.U32.AND P1, PT, R8, R2, PT ;  /* 0x000000020800720c */ /* 0x000fe20003f24070 */
[----:B------:R0:W-:Y:S01]  /*fd50*/  STL [R1+0x454], R7 ;  /* 0x0004540701007387 */ /* 0x0001e20000100800 */
[----:B------:R-:W-:-:S02]  /*fd60*/  @!P3 IMAD.IADD R18, R18, 0x1, -R8 ;  /* 0x000000011212b824 */ /* 0x000fc400078e0a08 */
[----:B------:R-:W-:Y:S01]  /*fd70*/  @!P5 IMAD.IADD R16, R16, 0x1, -R8 ;  /* 0x000000011010d824 */ /* 0x000fe200078e0a08 */
[----:B------:R-:W-:Y:S01]  /*fd80*/  IABS R12, R10 ;  /* 0x0000000a000c7213 */ /* 0x000fe20000000000 */
[----:B------:R-:W-:Y:S01]  /*fd90*/  STL [R1+0x450], R17 ;  /* 0x0004501101007387 */ /* 0x000fe20000100800 */
[----:B------:R-:W-:Y:S01]  /*fda0*/  ISETP.GT.U32.AND P3, PT, R8, R18, PT ;  /* 0x000000120800720c */ /* 0x000fe20003f64070 */
[----:B------:R-:W-:Y:S01]  /*fdb0*/  VIADD R6, R0, 0x12c ;  /* 0x0000012c00067836 */ /* 0x000fe20000000000 */
[----:B------:R-:W-:Y:S01]  /*fdc0*/  ISETP.GT.U32.AND P5, PT, R8, R16, PT ;  /* 0x000000100800720c */ /* 0x000fe20003fa4070 */
[----:B------:R-:W-:Y:S01]  /*fdd0*/  IMAD.HI.U32 R3, R9, R12, RZ ;  /* 0x0000000c09037227 */ /* 0x000fe200078e00ff */
[----:B------:R1:W-:Y:S02]  /*fde0*/  STL [R1+0x634], R15 ;  /* 0x0006340f01007387 */ /* 0x0003e40000100800 */
[----:B------:R-:W-:Y:S01]  /*fdf0*/  IABS R11, R6 ;  /* 0x00000006000b7213 */ /* 0x000fe20000000000 */
[----:B0-----:R-:W-:-:S02]  /*fe00*/  VIADD R7, R0, 0x12b ;  /* 0x0000012b00077836 */ /* 0x001fc40000000000 */
[--C-:B------:R-:W-:Y:S02]  /*fe10*/  @!P6 IMAD.IADD R14, R14, 0x1, -R8.reuse ;  /* 0x000000010e0ee824 */ /* 0x100fe400078e0a08 */
[--C-:B------:R-:W-:Y:S01]  /*fe20*/  @!P1 IMAD.IADD R2, R2, 0x1, -R8.reuse ;  /* 0x0000000102029824 */ /* 0x100fe200078e0a08 */
[----:B------:R-:W-:Y:S01]  /*fe30*/  IABS R4, R7 ;  /* 0x0000000700047213 */ /* 0x000fe20000000000 */
[----:B------:R-:W-:Y:S01]  /*fe40*/  IMAD.MOV R3, RZ, RZ, -R3 ;  /* 0x000000ffff037224 */ /* 0x000fe200078e0a03 */
[----:B------:R-:W-:Y:S01]  /*fe50*/  ISETP.GE.AND P1, PT, R5, RZ, PT ;  /* 0x000000ff0500720c */ /* 0x000fe20003f26270 */
[----:B------:R-:W-:Y:S01]  /*fe60*/  @!P5 IMAD.IADD R16, R16, 0x1, -R8 ;  /* 0x000000011010d824 */ /* 0x000fe200078e0a08 */
[----:B------:R-:W-:Y:S01]  /*fe70*/  ISETP.GT.U32.AND P6, PT, R8, R14, PT ;  /* 0x0000000e0800720c */ /* 0x000fe20003fc4070 */
[----:B------:R-:W-:-:S04]  /*fe80*/  IMAD.HI.U32 R5, R9, R4, RZ ;  /* 0x0000000409057227 */ /* 0x000fc800078e00ff */
[----:B------:R-:W-:Y:S02]  /*fe90*/  IMAD.MOV R5, RZ, RZ, -R5 ;  /* 0x000000ffff057224 */ /* 0x000fe400078e0a05 */
[C---:B------:R-:W-:Y:S02]  /*fea0*/  IMAD R12, R8.reuse, R3, R12 ;  /* 0x00000003080c7224 */ /* 0x040fe400078e020c */
[----:B------:R-:W-:Y:S02]  /*feb0*/  IMAD R4, R8, R5, R4 ;  /* 0x0000000508047224 */ /* 0x000fe400078e0204 */
[----:B------:R-:W-:Y:S01]  /*fec0*/  VIADD R3, R0, 0x12d ;  /* 0x0000012d00037836 */ /* 0x000fe20000000000 */
[----:B------:R-:W-:Y:S01]  /*fed0*/  ISETP.GT.U32.AND P5, PT, R8, R12, PT ;  /* 0x0000000c0800720c */ /* 0x000fe20003fa4070 */
[--C-:B------:R-:W-:Y:S01]  /*fee0*/  @!P6 IMAD.IADD R14, R14, 0x1, -R8.reuse ;  /* 0x000000010e0ee824 */ /* 0x100fe200078e0a08 */
[----:B------:R-:W-:Y:S01]  /*fef0*/  ISETP.GT.U32.AND P6, PT, R8, R4, PT ;  /* 0x000000040800720c */ /* 0x000fe20003fc4070 */
[----:B------:R-:W-:Y:S01]  /*ff00*/  @!P3 IMAD.IADD R18, R18, 0x1, -R8 ;  /* 0x000000011212b824 */ /* 0x000fe200078e0a08 */
[----:B-1----:R-:W-:Y:S01]  /*ff10*/  IABS R15, R3 ;  /* 0x00000003000f7213 */ /* 0x002fe20000000000 */
[----:B------:R-:W-:Y:S01]  /*ff20*/  IMAD.MOV.U32 R13, RZ, RZ, R2 ;  /* 0x000000ffff0d7224 */ /* 0x000fe200078e0002 */
[----:B------:R-:W-:Y:S01]  /*ff30*/  ISETP.GE.AND P3, PT, R10, RZ, PT ;  /* 0x000000ff0a00720c */ /* 0x000fe20003f66270 */
[----:B------:R-:W-:-:S02]  /*ff40*/  VIADD R10, R0, 0x12e ;  /* 0x0000012e000a7836 */ /* 0x000fc40000000000 */
[----:B------:R-:W-:Y:S01]  /*ff50*/  @!P0 IMAD.MOV R13, RZ, RZ, -R13 ;  /* 0x000000ffff0d8224 */ /* 0x000fe200078e0a0d */
[----:B------:R-:W-:Y:S01]  /*ff60*/  ISETP.GE.AND P0, PT, R7, RZ, PT ;  /* 0x000000ff0700720c */ /* 0x000fe20003f06270 */
[C---:B------:R-:W-:Y:S01]  /*ff70*/  IMAD.HI.U32 R19, R9.reuse, R15, RZ ;  /* 0x0000000f09137227 */ /* 0x040fe200078e00ff */
[----:B------:R-:W-:Y:S02]  /*ff80*/  IABS R7, R10 ;  /* 0x0000000a00077213 */ /* 0x000fe40000000000 */
[----:B------:R0:W-:Y:S01]  /*ff90*/  STL [R1+0x45c], R13 ;  /* 0x00045c0d01007387 */ /* 0x0001e20000100800 */
[--C-:B------:R-:W-:Y:S02]  /*ffa0*/  @!P5 IMAD.IADD R12, R12, 0x1, -R8.reuse ;  /* 0x000000010c0cd824 */ /* 0x100fe400078e0a08 */
[----:B------:R-:W-:Y:S02]  /*ffb0*/  @!P6 IMAD.IADD R4, R4, 0x1, -R8 ;  /* 0x000000010404e824 */ /* 0x000fe400078e0a08 */
[----:B------:R-:W-:Y:S01]  /*ffc0*/  @!P4 IMAD.MOV R18, RZ, RZ, -R18 ;  /* 0x000000ffff12c224 */ /* 0x000fe200078e0a12 */
[----:B------:R-:W-:Y:S01]  /*ffd0*/  ISETP.GT.U32.AND P6, PT, R8, R12, PT ;  /* 0x0000000c0800720c */ /* 0x000fe20003fc4070 */
[----:B------:R-:W-:Y:S01]  /*ffe0*/  VIADD R5, R0, 0x12f ;  /* 0x0000012f00057836 */ /* 0x000fe20000000000 */
[----:B------:R-:W-:Y:S01]  /*fff0*/  ISETP.GE.AND P4, PT, R6, RZ, PT ;  /* 0x000000ff0600720c */ /* 0x000fe20003f86270 */
[----:B------:R-:W-:Y:S01]  /*10000*/  IMAD.MOV R19, RZ, RZ, -R19 ;  /* 0x000000ffff137224 */ /* 0x000fe200078e0a13 */
[----:B------:R1:W-:Y:S01]  /*10010*/  STL [R1+0x458], R18 ;  /* 0x0004581201007387 */ /* 0x0003e20000100800 */
[----:B------:R-:W-:Y:S01]  /*10020*/  IMAD.HI.U32 R17, R9, R7, RZ ;  /* 0x0000000709117227 */ /* 0x000fe200078e00ff */
[----:B0-----:R-:W-:-:S03]  /*10030*/  IABS R13, R5 ;  /* 0x00000005000d7213 */ /* 0x001fc60000000000 */
[----:B------:R-:W-:-:S04]  /*10040*/  IMAD.HI.U32 R2, R9, R11, RZ ;  /* 0x0000000b09027227 */ /* 0x000fc800078e00ff */
[C---:B------:R-:W-:Y:S02]  /*10050*/  IMAD R6, R8.reuse, R19, R15 ;  /* 0x0000001308067224 */ /* 0x040fe400078e020f */
[----:B-1----:R-:W-:Y:S02]  /*10060*/  IMAD.MOV.U32 R18, RZ, RZ, R16 ;  /* 0x000000ffff127224 */ /* 0x002fe400078e0010 */
[----:B------:R-:W-:Y:S02]  /*10070*/  IMAD.MOV R17, RZ, RZ, -R17 ;  /* 0x000000ffff117224 */ /* 0x000fe400078e0a11 */
[----:B------:R-:W-:Y:S01]  /*10080*/  @!P2 IMAD.MOV R18, RZ, RZ, -R18 ;  /* 0x000000ffff12a224 */ /* 0x000fe200078e0a12 */
[----:B------:R-:W-:Y:S01]  /*10090*/  ISETP.GT.U32.AND P2, PT, R8, R4, PT ;  /* 0x000000040800720c */ /* 0x000fe20003f44070 */
[----:B------:R-:W-:Y:S02]  /*100a0*/  IMAD.MOV R2, RZ, RZ, -R2 ;  /* 0x000000ffff027224 */ /* 0x000fe400078e0a02 */
[----:B------:R-:W-:Y:S01]  /*100b0*/  @!P6 IMAD.IADD R12, R12, 0x1, -R8 ;  /* 0x000000010c0ce824 */ /* 0x000fe200078e0a08 */
[C---:B------:R-:W-:Y:S01]  /*100c0*/  ISETP.GT.U32.AND P6, PT, R8.reuse, R6, PT ;  /* 0x000000060800720c */ /* 0x040fe20003fc4070 */
[----:B------:R-:W-:Y:S01]  /*100d0*/  IMAD.HI.U32 R16, R9, R13, RZ ;  /* 0x0000000d09107227 */ /* 0x000fe200078e00ff */
[----:B------:R0:W-:Y:S03]  /*100e0*/  STL [R1+0x22c], R18 ;  /* 0x00022c1201007387 */ /* 0x0001e60000100800 */
[----:B------:R-:W-:-:S02]  /*100f0*/  IMAD R7, R8, R17, R7 ;  /* 0x0000001108077224 */ /* 0x000fc400078e0207 */
[----:B------:R-:W-:Y:S02]  /*10100*/  IMAD R11, R8, R2, R11 ;  /* 0x00000002080b7224 */ /* 0x000fe400078e020b */
[----:B------:R-:W-:Y:S02]  /*10110*/  IMAD.MOV.U32 R17, RZ, RZ, R12 ;  /* 0x000000ffff117224 */ /* 0x000fe400078e000c */
[----:B------:R-:W-:Y:S01]  /*10120*/  VIADD R2, R0, 0x130 ;  /* 0x0000013000027836 */ /* 0x000fe20000000000 */
[C---:B------:R-:W-:Y:S01]  /*10130*/  ISETP.GT.U32.AND P5, PT, R8.reuse, R11, PT ;  /* 0x0000000b0800720c */ /* 0x040fe20003fa4070 */
[----:B0-----:R-:W-:Y:S02]  /*10140*/  IMAD.MOV.U32 R18, RZ, RZ, R14 ;  /* 0x000000ffff127224 */ /* 0x001fe400078e000e */
[----:B------:R-:W-:Y:S01]  /*10150*/  IMAD.MOV R16, RZ, RZ, -R16 ;  /* 0x000000ffff107224 */ /* 0x000fe200078e0a10 */
[----:B------:R-:W-:Y:S01]  /*10160*/  IABS R15, R2 ;  /* 0x00000002000f7213 */ /* 0x000fe20000000000 */
[----:B------:R-:W-:Y:S01]  /*10170*/  @!P1 IMAD.MOV R18, RZ, RZ, -R18 ;  /* 0x000000ffff129224 */ /* 0x000fe200078e0a12 */
[----:B------:R-:W-:Y:S01]  /*10180*/  ISETP.GE.AND P1, PT, R3, RZ, PT ;  /* 0x000000ff0300720c */ /* 0x000fe20003f26270 */
[----:B------:R-:W-:Y:S01]  /*10190*/  @!P3 IMAD.MOV R17, RZ, RZ, -R17 ;  /* 0x000000ffff11b224 */ /* 0x000fe200078e0a11 */
[C---:B------:R-:W-:Y:S01]  /*101a0*/  ISETP.GT.U32.AND P3, PT, R8.reuse, R7, PT ;  /* 0x000000070800720c */ /* 0x040fe20003f64070 */
[----:B------:R-:W-:Y:S01]  /*101b0*/  IMAD R3, R8, R16, R13 ;  /* 0x0000001008037224 */ /* 0x000fe200078e020d */
[----:B------:R-:W-:Y:S01]  /*101c0*/  STL [R1+0x230], R18 ;  /* 0x0002301201007387 */ /* 0x000fe20000100800 */
[----:B------:R-:W-:-:S02]  /*101d0*/  @!P6 IMAD.IADD R6, R6, 0x1, -R8 ;  /* 0x000000010606e824 */ /* 0x000fc400078e0a08 */
[----:B------:R-:W-:Y:S01]  /*101e0*/  IMAD.HI.U32 R14, R9, R15, RZ ;  /* 0x0000000f090e7227 */ /* 0x000fe200078e00ff */
[----:B------:R-:W-:Y:S01]  /*101f0*/  ISETP.GT.U32.AND P6, PT, R8, R3, PT ;  /* 0x000000030800720c */ /* 0x000fe20003fc4070 */
[----:B------:R0:W-:Y:S02]  /*10200*/  STL [R1+0x618], R17 ;  /* 0x0006181101007387 */ /* 0x0001e40000100800 */
[----:B------:R-:W-:Y:S02]  /*10210*/  IMAD.MOV R14, RZ, RZ, -R14 ;  /* 0x000000ffff0e7224 */ /* 0x000fe400078e0a0e */
[--C-:B------:R-:W-:Y:S01]  /*10220*/  @!P2 IMAD.IADD R4, R4, 0x1, -R8.reuse ;  /* 0x000000010404a824 */ /* 0x100fe200078e0a08 */
[----:B------:R-:W-:Y:S01]  /*10230*/  ISETP.GE.AND P2, PT, R10, RZ, PT ;  /* 0x000000ff0a00720c */ /* 0x000fe20003f46270 */
[----:B------:R-:W-:Y:S02]  /*10240*/  @!P3 IMAD.IADD R7, R7, 0x1, -R8 ;  /* 0x000000010707b824 */ /* 0x000fe400078e0a08 */
[----:B------:R-:W-:-:S02]  /*10250*/  IMAD R15, R8, R14, R15 ;  /* 0x0000000e080f7224 */ /* 0x000fc400078e020f */
[----:B------:R-:W-:Y:S01]  /*10260*/  VIADD R14, R0, 0x131 ;  /* 0x00000131000e7836 */ /* 0x000fe20000000000 */
[C---:B------:R-:W-:Y:S01]  /*10270*/  ISETP.GT.U32.AND P3, PT, R8.reuse, R7, PT ;  /* 0x000000070800720c */ /* 0x040fe20003f64070 */
[----:B------:R-:W-:Y:S02]  /*10280*/  IMAD.MOV.U32 R12, RZ, RZ, R4 ;  /* 0x000000ffff0c7224 */ /* 0x000fe400078e0004 */
[----:B------:R-:W-:Y:S01]  /*10290*/  @!P6 IMAD.IADD R3, R3, 0x1, -R8 ;  /* 0x000000010303e824 */ /* 0x000fe200078e0a08 */
[----:B0-----:R-:W-:Y:S01]  /*102a0*/  IABS R17, R14 ;  /* 0x0000000e00117213 */ /* 0x001fe20000000000 */
[----:B------:R-:W-:Y:S01]  /*102b0*/  @!P0 IMAD.MOV R12, RZ, RZ, -R12 ;  /* 0x000000ffff0c8224 */ /* 0x000fe200078e0a0c */
[C---:B------:R-:W-:Y:S01]  /*102c0*/  ISETP.GT.U32.AND P0, PT, R8.reuse, R6, PT ;  /* 0x000000060800720c */ /* 0x040fe20003f04070 */
[----:B------:R-:W-:Y:S01]  /*102d0*/  @!P5 IMAD.IADD R11, R11, 0x1, -R8 ;  /* 0x000000010b0bd824 */ /* 0x000fe200078e0a08 */
[C---:B------:R-:W-:Y:S01]  /*102e0*/  ISETP.GT.U32.AND P6, PT, R8.reuse, R3, PT ;  /* 0x000000030800720c */ /* 0x040fe20003fc4070 */
[----:B------:R-:W-:Y:S01]  /*102f0*/  IMAD.HI.U32 R18, R9, R17, RZ ;  /* 0x0000001109127227 */ /* 0x000fe200078e00ff */
[----:B------:R0:W-:Y:S02]  /*10300*/  STL [R1+0x614], R12 ;  /* 0x0006140c01007387 */ /* 0x0001e40000100800 */
[----:B------:R-:W-:Y:S01]  /*10310*/  ISETP.GT.U32.AND P5, PT, R8, R11, PT ;  /* 0x0000000b0800720c */ /* 0x000fe20003fa4070 */
[----:B------:R-:W-:-:S02]  /*10320*/  IMAD.MOV R18, RZ, RZ, -R18 ;  /* 0x000000ffff127224 */ /* 0x000fc400078e0a12 */
[--C-:B------:R-:W-:Y:S01]  /*10330*/  @!P3 IMAD.IADD R7, R7, 0x1, -R8.reuse ;  /* 0x000000010707b824 */ /* 0x100fe200078e0a08 */
[----:B------:R-:W-:Y:S01]  /*10340*/  ISETP.GE.AND P3, PT, R2, RZ, PT ;  /* 0x000000ff0200720c */ /* 0x000fe20003f66270 */
[----:B------:R-:W-:Y:S02]  /*10350*/  IMAD R2, R8, R18, R17 ;  /* 0x0000001208027224 */ /* 0x000fe400078e0211 */
[--C-:B------:R-:W-:Y:S01]  /*10360*/  @!P0 IMAD.IADD R6, R6, 0x1, -R8.reuse ;  /* 0x0000000106068824 */ /* 0x100fe200078e0a08 */
[----:B------:R-:W-:Y:S01]  /*10370*/  ISETP.GT.U32.AND P0, PT, R8, R15, PT ;  /* 0x0000000f0800720c */ /* 0x000fe20003f04070 */
[----:B------:R-:W-:Y:S02]  /*10380*/  VIADD R10, R0, 0x132 ;  /* 0x00000132000a7836 */ /* 0x000fe40000000000 */
[--C-:B------:R-:W-:Y:S01]  /*10390*/  @!P6 IMAD.IADD R3, R3, 0x1, -R8.reuse ;  /* 0x000000010303e824 */ /* 0x100fe200078e0a08 */
[----:B------:R-:W-:Y:S01]  /*103a0*/  ISETP.GT.U32.AND P6, PT, R8, R2, PT ;  /* 0x000000020800720c */ /* 0x000fe20003fc4070 */
[C---:B------:R-:W-:Y:S01]  /*103b0*/  VIADD R4, R0.reuse, 0x133 ;  /* 0x0000013300047836 */ /* 0x040fe20000000000 */
[----:B------:R-:W-:Y:S01]  /*103c0*/  IABS R16, R10 ;  /* 0x0000000a00107213 */ /* 0x000fe20000000000 */
[----:B------:R-:W-:Y:S01]  /*103d0*/  @!P5 IMAD.IADD R11, R11, 0x1, -R8 ;  /* 0x000000010b0bd824 */ /* 0x000fe200078e0a08 */
[----:B------:R-:W-:Y:S01]  /*103e0*/  ISETP.GE.AND P5, PT, R5, RZ, PT ;  /* 0x000000ff0500720c */ /* 0x000fe20003fa6270 */
[----:B------:R-:W-:Y:S01]  /*103f0*/  VIADD R5, R0, 0x134 ;  /* 0x0000013400057836 */ /* 0x000fe20000000000 */
[----:B------:R-:W-:Y:S01]  /*10400*/  IABS R13, R4 ;  /* 0x00000004000d7213 */ /* 0x000fe20000000000 */
[----:B------:R-:W-:-:S03]  /*10410*/  IMAD.HI.U32 R17, R9, R16, RZ ;  /* 0x0000001009117227 */ /* 0x000fc600078e00ff */
[----:B0-----:R-:W-:Y:S01]  /*10420*/  IABS R12, R5 ;  /* 0x00000005000c7213 */ /* 0x001fe20000000000 */
[----:B------:R-:W-:Y:S01]  /*10430*/  @!P0 IMAD.IADD R15, R15, 0x1, -R8 ;  /* 0x000000010f0f8824 */ /* 0x000fe200078e0a08 */
[----:B------:R-:W-:Y:S01]  /*10440*/  ISETP.GE.AND P0, PT, R14, RZ, PT ;  /* 0x000000ff0e00720c */ /* 0x000fe20003f06270 */
[----:B------:R-:W-:-:S04]  /*10450*/  IMAD.HI.U32 R18, R9, R13, RZ ;  /* 0x0000000d09127227 */ /* 0x000fc800078e00ff */
[----:B------:R-:W-:Y:S02]  /*10460*/  IMAD.MOV R17, RZ, RZ, -R17 ;  /* 0x000000ffff117224 */ /* 0x000fe400078e0a11 */
[----:B------:R-:W-:Y:S01]  /*10470*/  @!P6 IMAD.IADD R2, R2, 0x1, -R8 ;  /* 0x000000010202e824 */ /* 0x000fe200078e0a08 */
[C---:B------:R-:W-:Y:S01]  /*10480*/  ISETP.GT.U32.AND P6, PT, R8.reuse, R15, PT ;  /* 0x0000000f0800720c */ /* 0x040fe20003fc4070 */
[----:B------:R-:W-:Y:S02]  /*10490*/  IMAD.MOV R18, RZ, RZ, -R18 ;  /* 0x000000ffff127224 */ /* 0x000fe400078e0a12 */
[----:B------:R-:W-:Y:S02]  /*104a0*/  IMAD R16, R8, R17, R16 ;  /* 0x0000001108107224 */ /* 0x000fe400078e0210 */
[----:B------:R-:W-:Y:S02]  /*104b0*/  IMAD.MOV.U32 R22, RZ, RZ, R11 ;  /* 0x000000ffff167224 */ /* 0x000fe400078e000b */
[----:B------:R-:W-:-:S02]  /*104c0*/  IMAD.MOV.U32 R21, RZ, RZ, R6 ;  /* 0x000000ffff157224 */ /* 0x000fc400078e0006 */
[C---:B------:R-:W-:Y:S02]  /*104d0*/  IMAD R13, R8.reuse, R18, R13 ;  /* 0x00000012080d7224 */ /* 0x040fe400078e020d */
[----:B------:R-:W-:Y:S01]  /*104e0*/  @!P4 IMAD.MOV R22, RZ, RZ, -R22 ;  /* 0x000000ffff16c224 */ /* 0x000fe200078e0a16 */
[----:B------:R-:W-:Y:S01]  /*104f0*/  ISETP.GT.U32.AND P4, PT, R8, R16, PT ;  /* 0x000000100800720c */ /* 0x000fe20003f84070 */
[----:B------:R-:W-:-:S03]  /*10500*/  IMAD.HI.U32 R19, R9, R12, RZ ;  /* 0x0000000c09137227 */ /* 0x000fc600078e00ff */
[----:B------:R-:W-:Y:S01]  /*10510*/  STL [R1+0x600], R22 ;  /* 0x0006001601007387 */ /* 0x000fe20000100800 */
[----:B------:R-:W-:Y:S02]  /*10520*/  VIADD R14, R0, 0x135 ;  /* 0x00000135000e7836 */ /* 0x000fe40000000000 */
[----:B------:R-:W-:Y:S01]  /*10530*/  @!P1 IMAD.MOV R21, RZ, RZ, -R21 ;  /* 0x000000ffff159224 */ /* 0x000fe200078e0a15 */
[C---:B------:R-:W-:Y:S01]  /*10540*/  ISETP.GT.U32.AND P1, PT, R8.reuse, R2, PT ;  /* 0x000000020800720c */ /* 0x040fe20003f24070 */
[----:B------:R-:W-:Y:S01]  /*10550*/  @!P2 IMAD.MOV R7, RZ, RZ, -R7 ;  /* 0x000000ffff07a224 */ /* 0x000fe200078e0a07 */
[C---:B------:R-:W-:Y:S01]  /*10560*/  ISETP.GT.U32.AND P2, PT, R8.reuse, R13, PT ;  /* 0x0000000d0800720c */ /* 0x040fe20003f44070 */
[----:B------:R-:W-:Y:S01]  /*10570*/  IMAD.MOV R19, RZ, RZ, -R19 ;  /* 0x000000ffff137224 */ /* 0x000fe200078e0a13 */
[----:B------:R-:W-:Y:S01]  /*10580*/  IABS R11, R14 ;  /* 0x0000000e000b7213 */ /* 0x000fe20000000000 */
[----:B------:R-:W-:Y:S01]  /*10590*/  @!P6 IMAD.IADD R15, R15, 0x1, -R8 ;  /* 0x000000010f0fe824 */ /* 0x000fe200078e0a08 */
[----:B------:R-:W-:Y:S01]  /*105a0*/  STL [R1+0x608], R21 ;  /* 0x0006081501007387 */ /* 0x000fe20000100800 */
[----:B------:R-:W-:-:S02]  /*105b0*/  IMAD R12, R8, R19, R12 ;  /* 0x00000013080c7224 */ /* 0x000fc400078e020c */
[----:B------:R-:W-:Y:S01]  /*105c0*/  IMAD.MOV.U32 R18, RZ, RZ, R3 ;  /* 0x000000ffff127224 */ /* 0x000fe200078e0003 */
[----:B------:R0:W-:Y:S01]  /*105d0*/  STL [R1+0x60c], R7 ;  /* 0x00060c0701007387 */ /* 0x0001e20000100800 */
[----:B------:R-:W-:Y:S01]  /*105e0*/  IMAD.HI.U32 R3, R9, R11, RZ ;  /* 0x0000000b09037227 */ /* 0x000fe200078e00ff */
[----:B------:R-:W-:-:S03]  /*105f0*/  ISETP.GT.U32.AND P6, PT, R8, R12, PT ;  /* 0x0000000c0800720c */ /* 0x000fc60003fc4070 */
[----:B------:R-:W-:Y:S01]  /*10600*/  @!P5 IMAD.MOV R18, RZ, RZ, -R18 ;  /* 0x000000ffff12d224 */ /* 0x000fe200078e0a12 */
[----:B------:R-:W-:Y:S01]  /*10610*/  ISETP.GE.AND P5, PT, R10, RZ, PT ;  /* 0x000000ff0a00720c */ /* 0x000fe20003fa6270 */
[--C-:B------:R-:W-:Y:S01]  /*10620*/  @!P4 IMAD.IADD R16, R16, 0x1, -R8.reuse ;  /* 0x000000011010c824 */ /* 0x100fe200078e0a08 */
[----:B------:R-:W-:Y:S01]  /*10630*/  ISETP.GE.AND P4, PT, R5, RZ, PT ;  /* 0x000000ff0500720c */ /* 0x000fe20003f86270 */
[----:B------:R-:W-:Y:S01]  /*10640*/  IMAD.MOV R3, RZ, RZ, -R3 ;  /* 0x000000ffff037224 */ /* 0x000fe200078e0a03 */
[----:B------:R-:W-:Y:S01]  /*10650*/  STL [R1+0x610], R18 ;  /* 0x0006101201007387 */ /* 0x000fe20000100800 */
[----:B0-----:R-:W-:Y:S02]  /*10660*/  IMAD.MOV.U32 R7, RZ, RZ, R15 ;  /* 0x000000ffff077224 */ /* 0x001fe400078e000f */
[----:B------:R-:W-:Y:S01]  /*10670*/  @!P1 IMAD.IADD R2, R2, 0x1, -R8 ;  /* 0x0000000102029824 */ /* 0x000fe200078e0a08 */
[----:B------:R-:W-:Y:S01]  /*10680*/  ISETP.GE.AND P1, PT, R4, RZ, PT ;  /* 0x000000ff0400720c */ /* 0x000fe20003f26270 */
[----:B------:R-:W-:-:S02]  /*10690*/  @!P3 IMAD.MOV R7, RZ, RZ, -R7 ;  /* 0x000000ffff07b224 */ /* 0x000fc400078e0a07 */
[--C-:B------:R-:W-:Y:S01]  /*106a0*/  @!P2 IMAD.IADD R13, R13, 0x1, -R8.reuse ;  /* 0x000000010d0da824 */ /* 0x100fe200078e0a08 */
[----:B------:R-:W-:Y:S01]  /*106b0*/  ISETP.GT.U32.AND P2, PT, R8, R16, PT ;  /* 0x000000100800720c */ /* 0x000fe20003f44070 */
[----:B------:R-:W-:Y:S01]  /*106c0*/  VIADD R17, R0, 0x136 ;  /* 0x0000013600117836 */ /* 0x000fe20000000000 */
[----:B------:R0:W-:Y:S01]  /*106d0*/  STL [R1+0x1fc], R7 ;  /* 0x0001fc0701007387 */ /* 0x0001e20000100800 */
[----:B------:R-:W-:Y:S02]  /*106e0*/  IMAD R11, R8, R3, R11 ;  /* 0x00000003080b7224 */ /* 0x000fe400078e020b */
[----:B------:R-:W-:Y:S01]  /*106f0*/  @!P6 IMAD.IADD R12, R12, 0x1, -R8 ;  /* 0x000000010c0ce824 */ /* 0x000fe200078e0a08 */
[----:B------:R-:W-:Y:S01]  /*10700*/  IABS R6, R17 ;  /* 0x0000001100067213 */ /* 0x000fe20000000000 */
[----:B------:R-:W-:Y:S01]  /*10710*/  VIADD R3, R0, 0x137 ;  /* 0x0000013700037836 */ /* 0x000fe20000000000 */
[C---:B------:R-:W-:Y:S02]  /*10720*/  ISETP.GT.U32.AND P6, PT, R8.reuse, R13, PT ;  /* 0x0000000d0800720c */ /* 0x040fe40003fc4070 */
[----:B------:R-:W-:Y:S01]  /*10730*/  ISETP.GT.U32.AND P3, PT, R8, R12, PT ;  /* 0x0000000c0800720c */ /* 0x000fe20003f64070 */
[----:B------:R-:W-:Y:S01]  /*10740*/  IMAD.HI.U32 R4, R9, R6, RZ ;  /* 0x0000000609047227 */ /* 0x000fe200078e00ff */
[----:B------:R-:W-:-:S03]  /*10750*/  IABS R5, R3 ;  /* 0x0000000300057213 */ /* 0x000fc60000000000 */
[----:B0-----:R-:W-:Y:S02]  /*10760*/  IMAD.MOV.U32 R7, RZ, RZ, R2 ;  /* 0x000000ffff077224 */ /* 0x001fe400078e0002 */
[----:B------:R-:W-:Y:S01]  /*10770*/  @!P2 IMAD.IADD R16, R16, 0x1, -R8 ;  /* 0x000000011010a824 */ /* 0x000fe200078e0a08 */
[----:B------:R-:W-:Y:S01]  /*10780*/  ISETP.GE.AND P2, PT, R14, RZ, PT ;  /* 0x000000ff0e00720c */ /* 0x000fe20003f46270 */
[----:B------:R-:W-:Y:S01]  /*10790*/  @!P0 IMAD.MOV R7, RZ, RZ, -R7 ;  /* 0x000000ffff078224 */ /* 0x000fe200078e0a07 */
[C---:B------:R-:W-:Y:S01]  /*107a0*/  ISETP.GT.U32.AND P0, PT, R8.reuse, R11, PT ;  /* 0x0000000b0800720c */ /* 0x040fe20003f04070 */
[----:B------:R-:W-:Y:S02]  /*107b0*/  IMAD.MOV R4, RZ, RZ, -R4 ;  /* 0x000000ffff047224 */ /* 0x000fe400078e0a04 */
[----:B------:R-:W-:Y:S01]  /*107c0*/  IMAD.MOV.U32 R15, RZ, RZ, R16 ;  /* 0x000000ffff0f7224 */ /* 0x000fe200078e0010 */
[----:B------:R0:W-:Y:S01]  /*107d0*/  STL [R1+0x214], R7 ;  /* 0x0002140701007387 */ /* 0x0001e20000100800 */
[----:B------:R-:W-:-:S02]  /*107e0*/  IMAD R6, R8, R4, R6 ;  /* 0x0000000408067224 */ /* 0x000fc400078e0206 */
[----:B------:R-:W-:-:S04]  /*107f0*/  IMAD.HI.U32 R14, R9, R5, RZ ;  /* 0x00000005090e7227 */ /* 0x000fc800078e00ff */
[----:B------:R-:W-:Y:S02]  /*10800*/  @!P5 IMAD.MOV R15, RZ, RZ, -R15 ;  /* 0x000000ffff0fd224 */ /* 0x000fe400078e0a0f */
[--C-:B------:R-:W-:Y:S01]  /*10810*/  @!P0 IMAD.IADD R11, R11, 0x1, -R8.reuse ;  /* 0x000000010b0b8824 */ /* 0x100fe200078e0a08 */
[----:B------:R-:W-:Y:S01]  /*10820*/  ISETP.GE.AND P0, PT, R3, RZ, PT ;  /* 0x000000ff0300720c */ /* 0x000fe20003f06270 */
[----:B0-----:R-:W-:Y:S01]  /*10830*/  VIADD R7, R0, 0x139 ;  /* 0x0000013900077836 */ /* 0x001fe20000000000 */
[----:B------:R0:W-:Y:S01]  /*10840*/  STL [R1+0x5e8], R15 ;  /* 0x0005e80f01007387 */ /* 0x0001e20000100800 */
[----:B------:R-:W-:Y:S01]  /*10850*/  @!P6 IMAD.IADD R13, R13, 0x1, -R8 ;  /* 0x000000010d0de824 */ /* 0x000fe200078e0a08 */
[----:B------:R-:W-:Y:S01]  /*10860*/  ISETP.GT.U32.AND P6, PT, R8, R6, PT ;  /* 0x000000060800720c */ /* 0x000fe20003fc4070 */
[----:B------:R-:W-:Y:S01]  /*10870*/  IMAD.MOV R14, RZ, RZ, -R14 ;  /* 0x000000ffff0e7224 */ /* 0x000fe200078e0a0e */
[----:B------:R-:W-:Y:S01]  /*10880*/  IABS R3, R7 ;  /* 0x0000000700037213 */ /* 0x000fe20000000000 */
[----:B------:R-:W-:Y:S01]  /*10890*/  @!P3 IMAD.IADD R12, R12, 0x1, -R8 ;  /* 0x000000010c0cb824 */ /* 0x000fe200078e0a08 */
[----:B------:R-:W-:Y:S01]  /*108a0*/  ISETP.GT.U32.AND P5, PT, R8, R11, PT ;  /* 0x0000000b0800720c */ /* 0x000fe20003fa4070 */
[----:B------:R-:W-:Y:S01]  /*108b0*/  @!P1 IMAD.MOV R13, RZ, RZ, -R13 ;  /* 0x000000ffff0d9224 */ /* 0x000fe200078e0a0d */
[----:B------:R-:W-:Y:S01]  /*108c0*/  ISETP.GE.AND P3, PT, R17, RZ, PT ;  /* 0x000000ff1100720c */ /* 0x000fe20003f66270 */
[----:B------:R-:W-:-:S02]  /*108d0*/  IMAD.MOV.U32 R16, RZ, RZ, R12 ;  /* 0x000000ffff107224 */ /* 0x000fc400078e000c */
[----:B0-----:R-:W-:Y:S01]  /*108e0*/  IMAD.MOV.U32 R15, RZ, RZ, R3 ;  /* 0x000000ffff0f7224 */ /* 0x001fe200078e0003 */
[----:B------:R0:W-:Y:S01]  /*108f0*/  STL [R1+0x5e4], R13 ;  /* 0x0005e40d01007387 */ /* 0x0001e20000100800 */
[----:B------:R-:W-:Y:S02]  /*10900*/  IMAD R3, R8, R14, R5 ;  /* 0x0000000e08037224 */ /* 0x000fe400078e0205 */
[----:B------:R-:W-:Y:S02]  /*10910*/  VIADD R2, R0, 0x138 ;  /* 0x0000013800027836 */ /* 0x000fe40000000000 */
[----:B------:R-:W-:Y:S01]  /*10920*/  IMAD.HI.U32 R12, R9, R15, RZ ;  /* 0x0000000f090c7227 */ /* 0x000fe200078e00ff */
[----:B------:R-:W-:Y:S02]  /*10930*/  ISETP.GT.U32.AND P1, PT, R8, R3, PT ;  /* 0x000000030800720c */ /* 0x000fe40003f24070 */
[----:B------:R-:W-:Y:S01]  /*10940*/  IABS R4, R2 ;  /* 0x0000000200047213 */ /* 0x000fe20000000000 */
[----:B------:R-:W-:-:S02]  /*10950*/  @!P6 IMAD.IADD R6, R6, 0x1, -R8 ;  /* 0x000000010606e824 */ /* 0x000fc400078e0a08 */
[----:B------:R-:W-:Y:S02]  /*10960*/  IMAD.MOV R12, RZ, RZ, -R12 ;  /* 0x000000ffff0c7224 */ /* 0x000fe400078e0a0c */
[----:B------:R-:W-:Y:S01]  /*10970*/  @!P5 IMAD.IADD R11, R11, 0x1, -R8 ;  /* 0x000000010b0bd824 */ /* 0x000fe200078e0a08 */
[C---:B------:R-:W-:Y:S01]  /*10980*/  ISETP.GT.U32.AND P6, PT, R8.reuse, R6, PT ;  /* 0x000000060800720c */ /* 0x040fe20003fc4070 */
[----:B------:R-:W-:Y:S02]  /*10990*/  IMAD R12, R8, R12, R15 ;  /* 0x0000000c080c7224 */ /* 0x000fe400078e020f */
[----:B------:R-:W-:Y:S02]  /*109a0*/  IMAD.MOV.U32 R14, RZ, RZ, R11 ;  /* 0x000000ffff0e7224 */ /* 0x000fe400078e000b */
[----:B------:R-:W-:-:S04]  /*109b0*/  IMAD.HI.U32 R10, R9, R4, RZ ;  /* 0x00000004090a7227 */ /* 0x000fc800078e00ff */
[----:B------:R-:W-:Y:S02]  /*109c0*/  @!P1 IMAD.IADD R3, R3, 0x1, -R8 ;  /* 0x0000000103039824 */ /* 0x000fe400078e0a08 */
[----:B------:R-:W-:Y:S01]  /*109d0*/  @!P2 IMAD.MOV R14, RZ, RZ, -R14 ;  /* 0x000000ffff0ea224 */ /* 0x000fe200078e0a0e */
[C---:B------:R-:W-:Y:S01]  /*109e0*/  ISETP.GT.U32.AND P2, PT, R8.reuse, R12, PT ;  /* 0x0000000c0800720c */ /* 0x040fe20003f44070 */
[----:B------:R-:W-:Y:S01]  /*109f0*/  IMAD.MOV R10, RZ, RZ, -R10 ;  /* 0x000000ffff0a7224 */ /* 0x000fe200078e0a0a */
[----:B------:R-:W-:Y:S01]  /*10a00*/  ISETP.GT.U32.AND P1, PT, R8, R3, PT ;  /* 0x000000030800720c */ /* 0x000fe20003f24070 */
[----:B------:R-:W-:Y:S01]  /*10a10*/  @!P4 IMAD.MOV R16, RZ, RZ, -R16 ;  /* 0x000000ffff10c224 */ /* 0x000fe200078e0a10 */
[----:B------:R-:W-:Y:S01]  /*10a20*/  ISETP.GE.AND P4, PT, R2, RZ, PT ;  /* 0x000000ff0200720c */ /* 0x000fe20003f86270 */
[----:B------:R-:W-:Y:S02]  /*10a30*/  VIADD R2, R0, 0x13a ;  /* 0x0000013a00027836 */ /* 0x000fe40000000000 */
[----:B------:R-:W-:Y:S01]  /*10a40*/  IMAD R10, R8, R10, R4 ;  /* 0x0000000a080a7224 */ /* 0x000fe200078e0204 */
[----:B------:R-:W-:Y:S01]  /*10a50*/  STL [R1+0x5e0], R16 ;  /* 0x0005e01001007387 */ /* 0x000fe20000100800 */
[----:B------:R-:W-:Y:S01]  /*10a60*/  @!P6 IMAD.IADD R6, R6, 0x1, -R8 ;  /* 0x000000010606e824 */ /* 0x000fe200078e0a08 */
[----:B------:R-:W-:Y:S01]  /*10a70*/  IABS R21, R2 ;  /* 0x0000000200157213 */ /* 0x000fe20000000000 */
[----:B------:R-:W-:Y:S01]  /*10a80*/  VIADD R4, R0, 0x13b ;  /* 0x0000013b00047836 */ /* 0x000fe20000000000 */
[----:B------:R-:W-:Y:S01]  /*10a90*/  ISETP.GT.U32.AND P5, PT, R8, R10, PT ;  /* 0x0000000a0800720c */ /* 0x000fe20003fa4070 */
[----:B0-----:R-:W-:Y:S01]  /*10aa0*/  IMAD.MOV.U32 R13, RZ, RZ, R6 ;  /* 0x000000ffff0d7224 */ /* 0x001fe200078e0006 */
[----:B------:R-:W-:Y:S01]  /*10ab0*/  STL [R1+0x5dc], R14 ;  /* 0x0005dc0e01007387 */ /* 0x000fe20000100800 */
[----:B------:R-:W-:Y:S01]  /*10ac0*/  IMAD.HI.U32 R11, R9, R21, RZ ;  /* 0x00000015090b7227 */ /* 0x000fe200078e00ff */
[----:B------:R-:W-:-:S02]  /*10ad0*/  IABS R19, R4 ;  /* 0x0000000400137213 */ /* 0x000fc40000000000 */
[----:B------:R-:W-:Y:S01]  /*10ae0*/  ISETP.GE.AND P6, PT, R7, RZ, PT ;  /* 0x000000ff0700720c */ /* 0x000fe20003fc6270 */
[--C-:B------:R-:W-:Y:S02]  /*10af0*/  @!P2 IMAD.IADD R12, R12, 0x1, -R8.reuse ;  /* 0x000000010c0ca824 */ /* 0x100fe400078e0a08 */
[----:B------:R-:W-:Y:S01]  /*10b00*/  @!P3 IMAD.MOV R13, RZ, RZ, -R13 ;  /* 0x000000ffff0db224 */ /* 0x000fe200078e0a0d */
[----:B------:R-:W-:Y:S01]  /*10b10*/  ISETP.GE.AND P3, PT, R2, RZ, PT ;  /* 0x000000ff0200720c */ /* 0x000fe20003f66270 */
[----:B------:R-:W-:Y:S01]  /*10b20*/  @!P1 IMAD.IADD R3, R3, 0x1, -R8 ;  /* 0x0000000103039824 */ /* 0x000fe200078e0a08 */
[----:B------:R-:W-:Y:S01]  /*10b30*/  ISETP.GT.U32.AND P2, PT, R8, R12, PT ;  /* 0x0000000c0800720c */ /* 0x000fe20003f44070 */
[----:B------:R-:W-:Y:S01]  /*10b40*/  IMAD.MOV R11, RZ, RZ, -R11 ;  /* 0x000000ffff0b7224 */ /* 0x000fe200078e0a0b */
[----:B------:R0:W-:Y:S01]  /*10b50*/  STL [R1+0x5d8], R13 ;  /* 0x0005d80d01007387 */ /* 0x0001e20000100800 */
[----:B------:R-:W-:Y:S01]  /*10b60*/  IMAD.HI.U32 R2, R9, R19, RZ ;  /* 0x0000001309027227 */ /* 0x000fe200078e00ff */
[----:B------:R-:W-:-:S03]  /*10b70*/  ISETP.GE.AND P1, PT, R4, RZ, PT ;  /* 0x000000ff0400720c */ /* 0x000fc60003f26270 */
[----:B------:R-:W-:Y:S02]  /*10b80*/  IMAD R21, R8, R11, R21 ;  /* 0x0000000b08157224 */ /* 0x000fe400078e0215 */
[----:B------:R-:W-:Y:S02]  /*10b90*/  VIADD R7, R0, 0x13c ;  /* 0x0000013c00077836 */ /* 0x000fe40000000000 */
[----:B------:R-:W-:Y:S02]  /*10ba0*/  @!P5 IMAD.IADD R10, R10, 0x1, -R8 ;  /* 0x000000010a0ad824 */ /* 0x000fe400078e0a08 */
[----:B0-----:R-:W-:Y:S01]  /*10bb0*/  IMAD.MOV.U32 R13, RZ, RZ, R3 ;  /* 0x000000ffff0d7224 */ /* 0x001fe200078e0003 */
[----:B------:R-:W-:Y:S01]  /*10bc0*/  IABS R5, R7 ;  /* 0x0000000700057213 */ /* 0x000fe20000000000 */
[----:B------:R-:W-:Y:S01]  /*10bd0*/  IMAD.MOV R2, RZ, RZ, -R2 ;  /* 0x000000ffff027224 */ /* 0x000fe200078e0a02 */
[C---:B------:R-:W-:Y:S01]  /*10be0*/  ISETP.GT.U32.AND P5, PT, R8.reuse, R10, PT ;  /* 0x0000000a0800720c */ /* 0x040fe20003fa4070 */
[----:B------:R-:W-:Y:S01]  /*10bf0*/  @!P0 IMAD.MOV R13, RZ, RZ, -R13 ;  /* 0x000000ffff0d8224 */ /* 0x000fe200078e0a0d */
[C---:B------:R-:W-:Y:S01]  /*10c00*/  ISETP.GT.U32.AND P0, PT, R8.reuse, R21, PT ;  /* 0x000000150800720c */ /* 0x040fe20003f04070 */
[----:B------:R-:W-:-:S02]  /*10c10*/  IMAD R19, R8, R2, R19 ;  /* 0x0000000208137224 */ /* 0x000fc400078e0213 */
[----:B------:R-:W-:Y:S01]  /*10c20*/  @!P2 IMAD.IADD R12, R12, 0x1, -R8 ;  /* 0x000000010c0ca824 */ /* 0x000fe200078e0a08 */
[----:B------:R0:W-:Y:S01]  /*10c30*/  STL [R1+0x5d4], R13 ;  /* 0x0005d40d01007387 */ /* 0x0001e20000100800 */
[----:B------:R-:W-:Y:S01]  /*10c40*/  IMAD.HI.U32 R6, R9, R5, RZ ;  /* 0x0000000509067227 */ /* 0x000fe200078e00ff */
[----:B------:R-:W-:-:S03]  /*10c50*/  ISETP.GT.U32.AND P2, PT, R8, R19, PT ;  /* 0x000000130800720c */ /* 0x000fc60003f44070 */
[----:B------:R-:W-:Y:S02]  /*10c60*/  IMAD.MOV R4, RZ, RZ, -R6 ;  /* 0x000000ffff047224 */ /* 0x000fe400078e0a06 */
[--C-:B------:R-:W-:Y:S01]  /*10c70*/  @!P5 IMAD.IADD R10, R10, 0x1, -R8.reuse ;  /* 0x000000010a0ad824 */ /* 0x100fe200078e0a08 */
[----:B------:R-:W-:Y:S01]  /*10c80*/  ISETP.GE.AND P5, PT, R7, RZ, PT ;  /* 0x000000ff0700720c */ /* 0x000fe20003fa6270 */
[----:B------:R-:W-:Y:S02]  /*10c90*/  @!P0 IMAD.IADD R21, R21, 0x1, -R8 ;  /* 0x0000000115158824 */ /* 0x000fe400078e0a08 */
[----:B------:R-:W-:Y:S02]  /*10ca0*/  IMAD R4, R8, R4, R5 ;  /* 0x0000000408047224 */ /* 0x000fe400078e0205 */
[----:B------:R-:W-:Y:S01]  /*10cb0*/  VIADD R2, R0, 0x13d ;  /* 0x0000013d00027836 */ /* 0x000fe20000000000 */
[----:B------:R-:W-:Y:S01]  /*10cc0*/  ISETP.GT.U32.AND P0, PT, R8, R21, PT ;  /* 0x000000150800720c */ /* 0x000fe20003f04070 */
[----:B------:R-:W-:-:S02]  /*10cd0*/  VIADD R5, R0, 0x13e ;  /* 0x0000013e00057836 */ /* 0x000fc40000000000 */
[----:B------:R-:W-:Y:S01]  /*10ce0*/  IMAD.MOV.U32 R14, RZ, RZ, R10 ;  /* 0x000000ffff0e7224 */ /* 0x000fe200078e000a */
[----:B------:R-:W-:Y:S01]  /*10cf0*/  IABS R10, R2 ;  /* 0x00000002000a7213 */ /* 0x000fe20000000000 */
[----:B------:R-:W-:Y:S01]  /*10d00*/  @!P2 IMAD.IADD R19, R19, 0x1, -R8 ;  /* 0x000000011313a824 */ /* 0x000fe200078e0a08 */
[----:B------:R-:W-:Y:S01]  /*10d10*/  IABS R6, R5 ;  /* 0x0000000500067213 */ /* 0x000fe20000000000 */
[----:B------:R-:W-:Y:S02]  /*10d20*/  IMAD.MOV.U32 R15, RZ, RZ, R12 ;  /* 0x000000ffff0f7224 */ /* 0x000fe400078e000c */
[----:B------:R-:W-:Y:S01]  /*10d30*/  IMAD.HI.U32 R11, R9, R10, RZ ;  /* 0x0000000a090b7227 */ /* 0x000fe200078e00ff */
[----:B------:R-:W-:-:S03]  /*10d40*/  ISETP.GT.U32.AND P2, PT, R8, R19, PT ;  /* 0x000000130800720c */ /* 0x000fc60003f44070 */
[----:B------:R-:W-:Y:S01]  /*10d50*/  @!P6 IMAD.MOV R15, RZ, RZ, -R15 ;  /* 0x000000ffff0fe224 */ /* 0x000fe200078e0a0f */
[----:B------:R-:W-:Y:S01]  /*10d60*/  ISETP.GT.U32.AND P6, PT, R8, R4, PT ;  /* 0x000000040800720c */ /* 0x000fe20003fc4070 */
[----:B------:R-:W-:-:S04]  /*10d70*/  IMAD.HI.U32 R7, R9, R6, RZ ;  /* 0x0000000609077227 */ /* 0x000fc800078e00ff */
[----:B------:R-:W-:Y:S02]  /*10d80*/  IMAD.MOV R11, RZ, RZ, -R11 ;  /* 0x000000ffff0b7224 */ /* 0x000fe400078e0a0b */
[----:B------:R-:W-:Y:S02]  /*10d90*/  IMAD.MOV R7, RZ, RZ, -R7 ;  /* 0x000000ffff077224 */ /* 0x000fe400078e0a07 */
[----:B------:R-:W-:Y:S01]  /*10da0*/  @!P0 IMAD.IADD R21, R21, 0x1, -R8 ;  /* 0x0000000115158824 */ /* 0x000fe200078e0a08 */
[----:B------:R-:W-:Y:S01]  /*10db0*/  ISETP.GE.AND P0, PT, R5, RZ, PT ;  /* 0x000000ff0500720c */ /* 0x000fe20003f06270 */
[----:B------:R-:W-:Y:S01]  /*10dc0*/  @!P4 IMAD.MOV R14, RZ, RZ, -R14 ;  /* 0x000000ffff0ec224 */ /* 0x000fe200078e0a0e */
[----:B------:R-:W-:Y:S01]  /*10dd0*/  ISETP.GE.AND P4, PT, R2, RZ, PT ;  /* 0x000000ff0200720c */ /* 0x000fe20003f86270 */
[C---:B------:R-:W-:Y:S02]  /*10de0*/  VIADD R17, R0.reuse, 0x13f ;  /* 0x0000013f00117836 */ /* 0x040fe40000000000 */
[----:B0-----:R-:W-:Y:S01]  /*10df0*/  VIADD R13, R0, 0x140 ;  /* 0x00000140000d7836 */ /* 0x001fe20000000000 */
[----:B------:R0:W-:Y:S01]  /*10e00*/  STL [R1+0x220], R14 ;  /* 0x0002200e01007387 */ /* 0x0001e20000100800 */
[----:B------:R-:W-:-:S02]  /*10e10*/  IMAD R5, R8, R11, R10 ;  /* 0x0000000b08057224 */ /* 0x000fc400078e020a */
[C---:B------:R-:W-:Y:S01]  /*10e20*/  IMAD R6, R8.reuse, R7, R6 ;  /* 0x0000000708067224 */ /* 0x040fe200078e0206 */
[----:B------:R-:W-:Y:S01]  /*10e30*/  IABS R16, R13 ;  /* 0x0000000d00107213 */ /* 0x000fe20000000000 */
[--C-:B------:R-:W-:Y:S01]  /*10e40*/  @!P2 IMAD.IADD R19, R19, 0x1, -R8.reuse ;  /* 0x000000011313a824 */ /* 0x100fe200078e0a08 */
[----:B------:R-:W-:Y:S01]  /*10e50*/  ISETP.GT.U32.AND P2, PT, R8, R5, PT ;  /* 0x000000050800720c */ /* 0x000fe20003f44070 */
[----:B------:R-:W-:Y:S01]  /*10e60*/  @!P6 IMAD.IADD R4, R4, 0x1, -R8 ;  /* 0x000000010404e824 */ /* 0x000fe200078e0a08 */
[----:B------:R-:W-:Y:S01]  /*10e70*/  ISETP.GT.U32.AND P6, PT, R8, R6, PT ;  /* 0x000000060800720c */ /* 0x000fe20003fc4070 */
[----:B------:R-:W-:Y:S01]  /*10e80*/  IMAD.HI.U32 R2, R9, R16, RZ ;  /* 0x0000001009027227 */ /* 0x000fe200078e00ff */
[----:B0-----:R-:W-:Y:S01]  /*10e90*/  IABS R14, R17 ;  /* 0x00000011000e7213 */ /* 0x001fe20000000000 */
[----:B------:R0:W-:Y:S02]  /*10ea0*/  STL [R1+0x200], R15 ;  /* 0x0002000f01007387 */ /* 0x0001e40000100800 */
[----:B------:R-:W-:-:S02]  /*10eb0*/  IMAD.MOV R2, RZ, RZ, -R2 ;  /* 0x000000ffff027224 */ /* 0x000fc400078e0a02 */
[----:B------:R-:W-:-:S04]  /*10ec0*/  IMAD.HI.U32 R3, R9, R14, RZ ;  /* 0x0000000e09037227 */ /* 0x000fc800078e00ff */
[----:B------:R-:W-:Y:S02]  /*10ed0*/  IMAD.MOV R3, RZ, RZ, -R3 ;  /* 0x000000ffff037224 */ /* 0x000fe400078e0a03 */
[C---:B------:R-:W-:Y:S02]  /*10ee0*/  VIADD R11, R0.reuse, 0x141 ;  /* 0x00000141000b7836 */ /* 0x040fe40000000000 */
[----:B------:R-:W-:Y:S02]  /*10ef0*/  VIADD R12, R0, 0x142 ;  /* 0x00000142000c7836 */ /* 0x000fe40000000000 */
[C---:B------:R-:W-:Y:S01]  /*10f00*/  IMAD R14, R8.reuse, R3, R14 ;  /* 0x00000003080e7224 */ /* 0x040fe200078e020e */
[----:B------:R-:W-:Y:S01]  /*10f10*/  IABS R3, R11 ;  /* 0x0000000b00037213 */ /* 0x000fe20000000000 */
[C---:B------:R-:W-:Y:S01]  /*10f20*/  IMAD R16, R8.reuse, R2, R16 ;  /* 0x0000000208107224 */ /* 0x040fe200078e0210 */
        /* <DEDUP_REMOVED lines=14> */
[----:B------:R-:W-:Y:S01]  /*11010*/  ISETP.GT.U32.AND P1, PT, R8, R14, PT ;  /* 0x0000000e0800720c */ /* 0x000fe20003f24070 */
[----:B------:R-:W-:Y:S01]  /*11020*/  @!P2 IMAD.IADD R4, R4, 0x1, -R8 ;  /* 0x000000010404a824 */ /* 0x000fe200078e0a08 */
[C---:B------:R-:W-:Y:S01]  /*11030*/  ISETP.GT.U32.AND P2, PT, R8.reuse, R16, PT ;  /* 0x000000100800720c */ /* 0x040fe20003f44070 */
[C---:B------:R-:W-:Y:S01]  /*11040*/  IMAD R3, R8.reuse, R21, R3 ;  /* 0x0000001508037224 */ /* 0x040fe200078e0203 */
[----:B------:R1:W-:Y:S01]  /*11050*/  STL [R1+0x494], R19 ;  /* 0x0004941301007387 */ /* 0x0003e20000100800 */
[----:B------:R-:W-:-:S02]  /*11060*/  IMAD R2, R8, R22, R2 ;  /* 0x0000001608027224 */ /* 0x000fc400078e0202 */
[--C-:B------:R-:W-:Y:S01]  /*11070*/  @!P3 IMAD.IADD R5, R5, 0x1, -R8.reuse ;  /* 0x000000010505b824 */ /* 0x100fe200078e0a08 */
[----:B------:R-:W-:Y:S01]  /*11080*/  ISETP.GT.U32.AND P3, PT, R8, R3, PT ;  /* 0x000000030800720c */ /* 0x000fe20003f64070 */
[--C-:B------:R-:W-:Y:S01]  /*11090*/  @!P6 IMAD.IADD R6, R6, 0x1, -R8.reuse ;  /* 0x000000010606e824 */ /* 0x100fe200078e0a08 */
[----:B------:R-:W-:Y:S01]  /*110a0*/  ISETP.GT.U32.AND P6, PT, R8, R2, PT ;  /* 0x000000020800720c */ /* 0x000fe20003fc4070 */
[C---:B------:R-:W-:Y:S02]  /*110b0*/  VIADD R7, R0.reuse, 0x143 ;  /* 0x0000014300077836 */ /* 0x040fe40000000000 */
[----:B------:R-:W-:Y:S02]  /*110c0*/  VIADD R10, R0, 0x144 ;  /* 0x00000144000a7836 */ /* 0x000fe40000000000 */
[--C-:B------:R-:W-:Y:S01]  /*110d0*/  @!P1 IMAD.IADD R14, R14, 0x1, -R8.reuse ;  /* 0x000000010e0e9824 */ /* 0x100fe200078e0a08 */
[----:B------:R-:W-:Y:S01]  /*110e0*/  IABS R18, R7 ;  /* 0x0000000700127213 */ /* 0x000fe20000000000 */
[----:B------:R-:W-:Y:S01]  /*110f0*/  @!P2 IMAD.IADD R16, R16, 0x1, -R8 ;  /* 0x000000011010a824 */ /* 0x000fe200078e0a08 */
[----:B0-----:R-:W-:Y:S01]  /*11100*/  IABS R15, R10 ;  /* 0x0000000a000f7213 */ /* 0x001fe20000000000 */
[----:B------:R-:W-:Y:S01]  /*11110*/  IMAD.MOV.U32 R24, RZ, RZ, R4 ;  /* 0x000000ffff187224 */ /* 0x000fe200078e0004 */
[----:B------:R-:W-:Y:S01]  /*11120*/  ISETP.GE.AND P1, PT, R17, RZ, PT ;  /* 0x000000ff1100720c */ /* 0x000fe20003f26270 */
[----:B-1----:R-:W-:Y:S01]  /*11130*/  IMAD.HI.U32 R19, R9, R18, RZ ;  /* 0x0000001209137227 */ /* 0x002fe200078e00ff */
[----:B------:R-:W-:-:S03]  /*11140*/  ISETP.GE.AND P2, PT, R13, RZ, PT ;  /* 0x000000ff0d00720c */ /* 0x000fc60003f46270 */
[--C-:B------:R-:W-:Y:S01]  /*11150*/  @!P3 IMAD.IADD R3, R3, 0x1, -R8.reuse ;  /* 0x000000010303b824 */ /* 0x100fe200078e0a08 */
        /* <DEDUP_REMOVED lines=24> */
[----:B------:R0:W-:Y:S01]  /*112e0*/  STL [R1+0x48c], R6 ;  /* 0x00048c0601007387 */ /* 0x0001e20000100800 */
[----:B------:R-:W-:Y:S01]  /*112f0*/  ISETP.GT.U32.AND P6, PT, R8, R15, PT ;  /* 0x0000000f0800720c */ /* 0x000fe20003fc4070 */
[--C-:B------:R-:W-:Y:S01]  /*11300*/  @!P5 IMAD.IADD R3, R3, 0x1, -R8.reuse ;  /* 0x000000010303d824 */ /* 0x100fe200078e0a08 */
[----:B------:R-:W-:Y:S01]  /*11310*/  ISETP.GE.AND P5, PT, R12, RZ, PT ;  /* 0x000000ff0c00720c */ /* 0x000fe20003fa6270 */
[----:B------:R-:W-:Y:S01]  /*11320*/  @!P4 IMAD.IADD R2, R2, 0x1, -R8 ;  /* 0x000000010202c824 */ /* 0x000fe200078e0a08 */
[----:B------:R-:W-:Y:S01]  /*11330*/  ISETP.GE.AND P4, PT, R7, RZ, PT ;  /* 0x000000ff0700720c */ /* 0x000fe20003f86270 */
[----:B------:R-:W-:-:S04]  /*11340*/  IMAD.HI.U32 R7, R9, R4, RZ ;  /* 0x0000000409077227 */ /* 0x000fc800078e00ff */
[----:B0-----:R-:W-:-:S04]  /*11350*/  IMAD.HI.U32 R6, R9, R5, RZ ;  /* 0x0000000509067227 */ /* 0x001fc800078e00ff */
[----:B------:R-:W-:Y:S02]  /*11360*/  IMAD.MOV R6, RZ, RZ, -R6 ;  /* 0x000000ffff067224 */ /* 0x000fe400078e0a06 */
[----:B------:R-:W-:Y:S02]  /*11370*/  IMAD.MOV R7, RZ, RZ, -R7 ;  /* 0x000000ffff077224 */ /* 0x000fe400078e0a07 */
[----:B------:R-:W-:Y:S02]  /*11380*/  IMAD R6, R8, R6, R5 ;  /* 0x0000000608067224 */ /* 0x000fe400078e0205 */
[----:B------:R-:W-:Y:S01]  /*11390*/  @!P0 IMAD.IADD R18, R18, 0x1, -R8 ;  /* 0x0000000112128824 */ /* 0x000fe200078e0a08 */
[----:B------:R-:W-:Y:S01]  /*113a0*/  ISETP.GE.AND P0, PT, R10, RZ, PT ;  /* 0x000000ff0a00720c */ /* 0x000fe20003f06270 */
[----:B------:R-:W-:Y:S02]  /*113b0*/  IMAD.MOV.U32 R21, RZ, RZ, R14 ;  /* 0x000000ffff157224 */ /* 0x000fe400078e000e */
[----:B------:R-:W-:-:S02]  /*113c0*/  IMAD.MOV.U32 R19, RZ, RZ, R16 ;  /* 0x000000ffff137224 */ /* 0x000fc400078e0010 */
[----:B------:R-:W-:Y:S01]  /*113d0*/  @!P6 IMAD.IADD R15, R15, 0x1, -R8 ;  /* 0x000000010f0fe824 */ /* 0x000fe200078e0a08 */
[----:B------:R-:W-:Y:S01]  /*113e0*/  ISETP.GE.AND P6, PT, R17, RZ, PT ;  /* 0x000000ff1100720c */ /* 0x000fe20003fc6270 */
[C---:B------:R-:W-:Y:S02]  /*113f0*/  IMAD R7, R8.reuse, R7, R4 ;  /* 0x0000000708077224 */ /* 0x040fe400078e0204 */
        /* <DEDUP_REMOVED lines=11> */
[C---:B------:R-:W-:Y:S01]  /*114b0*/  VIADD R12, R0.reuse, 0x149 ;  /* 0x00000149000c7836 */ /* 0x040fe20000000000 */
[----:B------:R-:W-:Y:S01]  /*114c0*/  STL [R1+0x190], R19 ;  /* 0x0001901301007387 */ /* 0x000fe20000100800 */
[----:B------:R-:W-:Y:S01]  /*114d0*/  VIADD R11, R0, 0x14b ;  /* 0x0000014b000b7836 */ /* 0x000fe20000000000 */
[----:B------:R-:W-:Y:S01]  /*114e0*/  IABS R4, R2 ;  /* 0x0000000200047213 */ /* 0x000fe20000000000 */
[--C-:B------:R-:W-:Y:S01]  /*114f0*/  @!P3 IMAD.IADD R6, R6, 0x1, -R8.reuse ;  /* 0x000000010606b824 */ /* 0x100fe200078e0a08 */
[----:B------:R0:W-:Y:S01]  /*11500*/  STL [R1+0x1a0], R3 ;  /* 0x0001a00301007387 */ /* 0x0001e20000100800 */
[--C-:B------:R-:W-:Y:S01]  /*11510*/  @!P1 IMAD.IADD R18, R18, 0x1, -R8.reuse ;  /* 0x0000000112129824 */ /* 0x100fe200078e0a08 */
[----:B------:R-:W-:Y:S01]  /*11520*/  ISETP.GE.AND P3, PT, R2, RZ, PT ;  /* 0x000000ff0200720c */ /* 0x000fe20003f66270 */
[--C-:B------:R-:W-:Y:S01]  /*11530*/  @!P2 IMAD.IADD R15, R15, 0x1, -R8.reuse ;  /* 0x000000010f0fa824 */ /* 0x100fe200078e0a08 */
[----:B------:R1:W-:Y:S01]  /*11540*/  STL [R1+0x47c], R10 ;  /* 0x00047c0a01007387 */ /* 0x0003e20000100800 */
[----:B------:R-:W-:Y:S01]  /*11550*/  @!P5 IMAD.IADD R7, R7, 0x1, -R8 ;  /* 0x000000010707d824 */ /* 0x000fe200078e0a08 */
[----:B------:R-:W-:Y:S01]  /*11560*/  ISETP.GT.U32.AND P5, PT, R8, R6, PT ;  /* 0x000000060800720c */ /* 0x000fe20003fa4070 */
[----:B------:R-:W-:Y:S01]  /*11570*/  IMAD.HI.U32 R2, R9, R4, RZ ;  /* 0x0000000409027227 */ /* 0x000fe200078e00ff */
[----:B------:R-:W-:-:S03]  /*11580*/  ISETP.GE.AND P1, PT, R13, RZ, PT ;  /* 0x000000ff0d00720c */ /* 0x000fc60003f26270 */
[----:B0-----:R-:W-:Y:S02]  /*11590*/  VIADD R3, R0, 0x147 ;  /* 0x0000014700037836 */ /* 0x001fe40000000000 */
[----:B------:R-:W-:Y:S02]  /*115a0*/  IMAD.MOV R2, RZ, RZ, -R2 ;  /* 0x000000ffff027224 */ /* 0x000fe400078e0a02 */
[----:B-1----:R-:W-:Y:S01]  /*115b0*/  IMAD.MOV.U32 R10, RZ, RZ, R18 ;  /* 0x000000ffff0a7224 */ /* 0x002fe200078e0012 */
[----:B------:R-:W-:Y:S01]  /*115c0*/  IABS R5, R3 ;  /* 0x0000000300057213 */ /* 0x000fe20000000000 */
[----:B------:R-:W-:Y:S01]  /*115d0*/  IMAD R4, R8, R2, R4 ;  /* 0x0000000208047224 */ /* 0x000fe200078e0204 */
[----:B------:R-:W-:Y:S01]  /*115e0*/  ISETP.GE.AND P2, PT, R3, RZ, PT ;  /* 0x000000ff0300720c */ /* 0x000fe20003f46270 */
[----:B------:R-:W-:Y:S02]  /*115f0*/  @!P5 IMAD.IADD R6, R6, 0x1, -R8 ;  /* 0x000000010606d824 */ /* 0x000fe400078e0a08 */
[----:B------:R-:W-:-:S04]  /*11600*/  IMAD.HI.U32 R3, R9, R5, RZ ;  /* 0x0000000509037227 */ /* 0x000fc800078e00ff */
[----:B------:R-:W-:Y:S02]  /*11610*/  IMAD.MOV R3, RZ, RZ, -R3 ;  /* 0x000000ffff037224 */ /* 0x000fe400078e0a03 */
[----:B------:R-:W-:Y:S01]  /*11620*/  @!P4 IMAD.MOV R10, RZ, RZ, -R10 ;  /* 0x000000ffff0ac224 */ /* 0x000fe200078e0a0a */
[C---:B------:R-:W-:Y:S01]  /*11630*/  ISETP.GT.U32.AND P4, PT, R8.reuse, R7, PT ;  /* 0x000000070800720c */ /* 0x040fe20003f84070 */
[----:B------:R-:W-:Y:S02]  /*11640*/  IMAD R5, R8, R3, R5 ;  /* 0x0000000308057224 */ /* 0x000fe400078e0205 */
[----:B------:R-:W-:Y:S01]  /*11650*/  IMAD.MOV.U32 R14, RZ, RZ, R6 ;  /* 0x000000ffff0e7224 */ /* 0x000fe200078e0006 */
[----:B------:R0:W-:Y:S01]  /*11660*/  STL [R1+0x474], R10 ;  /* 0x0004740a01007387 */ /* 0x0001e20000100800 */
[----:B------:R-:W-:Y:S01]  /*11670*/  VIADD R2, R0, 0x14a ;  /* 0x0000014a00027836 */ /* 0x000fe20000000000 */
[C---:B------:R-:W-:Y:S01]  /*11680*/  ISETP.GT.U32.AND P5, PT, R8.reuse, R5, PT ;  /* 0x000000050800720c */ /* 0x040fe20003fa4070 */
[----:B------:R-:W-:Y:S01]  /*11690*/  @!P6 IMAD.MOV R14, RZ, RZ, -R14 ;  /* 0x000000ffff0ee224 */ /* 0x000fe200078e0a0e */
[----:B------:R-:W-:Y:S01]  /*116a0*/  ISETP.GT.U32.AND P6, PT, R8, R4, PT ;  /* 0x000000040800720c */ /* 0x000fe20003fc4070 */
[----:B------:R-:W-:-:S02]  /*116b0*/  VIADD R3, R0, 0x14c ;  /* 0x0000014c00037836 */ /* 0x000fc40000000000 */
[----:B------:R-:W-:Y:S02]  /*116c0*/  VIADD R18, R0, 0x14d ;  /* 0x0000014d00127836 */ /* 0x000fe40000000000 */
[----:B------:R-:W-:Y:S01]  /*116d0*/  @!P4 IMAD.IADD R7, R7, 0x1, -R8 ;  /* 0x000000010707c824 */ /* 0x000fe200078e0a08 */
[----:B------:R-:W-:Y:S01]  /*116e0*/  ISETP.GE.AND P4, PT, R2, RZ, PT ;  /* 0x000000ff0200720c */ /* 0x000fe20003f86270 */
[----:B0-----:R-:W-:Y:S01]  /*116f0*/  IMAD.MOV.U32 R10, RZ, RZ, R15 ;  /* 0x000000ffff0a7224 */ /* 0x001fe200078e000f */
[----:B------:R-:W-:Y:S01]  /*11700*/  IABS R2, R2 ;  /* 0x0000000200027213 */ /* 0x000fe20000000000 */
[----:B------:R-:W-:Y:S01]  /*11710*/  IMAD.MOV.U32 R13, RZ, RZ, R7 ;  /* 0x000000ffff0d7224 */ /* 0x000fe200078e0007 */
[----:B------:R-:W-:Y:S01]  /*11720*/  IABS R7, R3 ;  /* 0x0000000300077213 */ /* 0x000fe20000000000 */
[----:B------:R-:W-:Y:S01]  /*11730*/  @!P0 IMAD.MOV R10, RZ, RZ, -R10 ;  /* 0x000000ffff0a8224 */ /* 0x000fe200078e0a0a */
[----:B------:R-:W-:Y:S01]  /*11740*/  ISETP.GE.AND P0, PT, R12, RZ, PT ;  /* 0x000000ff0c00720c */ /* 0x000fe20003f06270 */
[--C-:B------:R-:W-:Y:S01]  /*11750*/  @!P5 IMAD.IADD R5, R5, 0x1, -R8.reuse ;  /* 0x000000010505d824 */ /* 0x100fe200078e0a08 */
[----:B------:R-:W-:Y:S01]  /*11760*/  IABS R12, R12 ;  /* 0x0000000c000c7213 */ /* 0x000fe20000000000 */
[----:B------:R-:W-:Y:S01]  /*11770*/  @!P1 IMAD.MOV R13, RZ, RZ, -R13 ;  /* 0x000000ffff0d9224 */ /* 0x000fe200078e0a0d */
[----:B------:R0:W-:Y:S01]  /*11780*/  STL [R1+0x478], R10 ;  /* 0x0004780a01007387 */ /* 0x0001e20000100800 */
[----:B------:R-:W-:Y:S01]  /*11790*/  ISETP.GE.AND P1, PT, R11, RZ, PT ;  /* 0x000000ff0b00720c */ /* 0x000fe20003f26270 */
[----:B------:R-:W-:Y:S01]  /*117a0*/  @!P6 IMAD.IADD R4, R4, 0x1, -R8 ;  /* 0x000000010404e824 */ /* 0x000fe200078e0a08 */
[C---:B------:R-:W-:Y:S01]  /*117b0*/  ISETP.GT.U32.AND P5, PT, R8.reuse, R5, PT ;  /* 0x000000050800720c */ /* 0x040fe20003fa4070 */
[----:B------:R-:W-:Y:S01]  /*117c0*/  STL [R1+0x46c], R14 ;  /* 0x00046c0e01007387 */ /* 0x000fe20000100800 */
[----:B------:R-:W-:Y:S01]  /*117d0*/  IABS R11, R11 ;  /* 0x0000000b000b7213 */ /* 0x000fe20000000000 */
[----:B------:R-:W-:Y:S01]  /*117e0*/  IMAD.MOV.U32 R6, RZ, RZ, R2 ;  /* 0x000000ffff067224 */ /* 0x000fe200078e0002 */
[----:B------:R-:W-:Y:S01]  /*117f0*/  ISETP.GT.U32.AND P6, PT, R8, R4, PT ;  /* 0x000000040800720c */ /* 0x000fe20003fc4070 */
[----:B------:R1:W-:Y:S01]  /*11800*/  STL [R1+0x468], R13 ;  /* 0x0004680d01007387 */ /* 0x0003e20000100800 */
[----:B0-----:R-:W-:-:S04]  /*11810*/  IMAD.HI.U32 R10, R9, R12, RZ ;  /* 0x0000000c090a7227 */ /* 0x001fc800078e00ff */
[----:B------:R-:W-:-:S03]  /*11820*/  IMAD.MOV R10, RZ, RZ, -R10 ;  /* 0x000000ffff0a7224 */ /* 0x000fc600078e0a0a */
[----:B------:R-:W-:Y:S02]  /*11830*/  @!P5 IMAD.IADD R5, R5, 0x1, -R8 ;  /* 0x000000010505d824 */ /* 0x000fe400078e0a08 */
[----:B------:R-:W-:Y:S02]  /*11840*/  IMAD R12, R8, R10, R12 ;  /* 0x0000000a080c7224 */ /* 0x000fe400078e020c */
[----:B-1----:R-:W-:-:S03]  /*11850*/  IMAD.HI.U32 R13, R9, R11, RZ ;  /* 0x0000000b090d7227 */ /* 0x002fc600078e00ff */
[----:B------:R-:W-:Y:S01]  /*11860*/  ISETP.GT.U32.AND P5, PT, R8, R12, PT ;  /* 0x0000000c0800720c */ /* 0x000fe20003fa4070 */
[----:B------:R-:W-:-:S04]  /*11870*/  IMAD.HI.U32 R2, R9, R6, RZ ;  /* 0x0000000609027227 */ /* 0x000fc800078e00ff */
[----:B------:R-:W-:-:S04]  /*11880*/  IMAD.HI.U32 R10, R9, R7, RZ ;  /* 0x00000007090a7227 */ /* 0x000fc800078e00ff */
[----:B------:R-:W-:Y:S02]  /*11890*/  IMAD.MOV R13, RZ, RZ, -R13 ;  /* 0x000000ffff0d7224 */ /* 0x000fe400078e0a0d */
[----:B------:R-:W-:Y:S02]  /*118a0*/  IMAD.MOV R2, RZ, RZ, -R2 ;  /* 0x000000ffff027224 */ /* 0x000fe400078e0a02 */
[----:B------:R-:W-:Y:S02]  /*118b0*/  IMAD.MOV R10, RZ, RZ, -R10 ;  /* 0x000000ffff0a7224 */ /* 0x000fe400078e0a0a */
[C---:B------:R-:W-:Y:S02]  /*118c0*/  IMAD R11, R8.reuse, R13, R11 ;  /* 0x0000000d080b7224 */ /* 0x040fe400078e020b */
[----:B------:R-:W-:Y:S01]  /*118d0*/  IMAD R6, R8, R2, R6 ;  /* 0x0000000208067224 */ /* 0x000fe200078e0206 */
[----:B------:R-:W-:Y:S01]  /*118e0*/  IABS R2, R18 ;  /* 0x0000001200027213 */ /* 0x000fe20000000000 */
[----:B------:R-:W-:-:S02]  /*118f0*/  IMAD.MOV.U32 R14, RZ, RZ, R5 ;  /* 0x000000ffff0e7224 */ /* 0x000fc400078e0005 */
[----:B------:R-:W-:Y:S02]  /*11900*/  IMAD R7, R8, R10, R7 ;  /* 0x0000000a08077224 */ /* 0x000fe400078e0207 */
[----:B------:R-:W-:Y:S01]  /*11910*/  @!P6 IMAD.IADD R4, R4, 0x1, -R8 ;  /* 0x000000010404e824 */ /* 0x000fe200078e0a08 */
[C---:B------:R-:W-:Y:S01]  /*11920*/  ISETP.GT.U32.AND P6, PT, R8.reuse, R11, PT ;  /* 0x0000000b0800720c */ /* 0x040fe20003fc4070 */
[----:B------:R-:W-:Y:S01]  /*11930*/  @!P2 IMAD.MOV R14, RZ, RZ, -R14 ;  /* 0x000000ffff0ea224 */ /* 0x000fe200078e0a0e */
[----:B------:R-:W-:Y:S01]  /*11940*/  ISETP.GT.U32.AND P2, PT, R8, R6, PT ;  /* 0x000000060800720c */ /* 0x000fe20003f44070 */
[----:B------:R-:W-:Y:S01]  /*11950*/  @!P5 IMAD.IADD R12, R12, 0x1, -R8 ;  /* 0x000000010c0cd824 */ /* 0x000fe200078e0a08 */
[----:B------:R-:W-:Y:S01]  /*11960*/  ISETP.GT.U32.AND P5, PT, R8, R7, PT ;  /* 0x000000070800720c */ /* 0x000fe20003fa4070 */
[----:B------:R-:W-:Y:S01]  /*11970*/  IMAD.MOV.U32 R13, RZ, RZ, R4 ;  /* 0x000000ffff0d7224 */ /* 0x000fe200078e0004 */
[----:B------:R0:W-:Y:S01]  /*11980*/  STL [R1+0x460], R14 ;  /* 0x0004600e01007387 */ /* 0x0001e20000100800 */
[----:B------:R-:W-:-:S04]  /*11990*/  IMAD.HI.U32 R5, R9, R2, RZ ;  /* 0x0000000209057227 */ /* 0x000fc800078e00ff */
[----:B------:R-:W-:Y:S02]  /*119a0*/  IMAD.MOV R5, RZ, RZ, -R5 ;  /* 0x000000ffff057224 */ /* 0x000fe400078e0a05 */
[--C-:B------:R-:W-:Y:S02]  /*119b0*/  @!P6 IMAD.IADD R11, R11, 0x1, -R8.reuse ;  /* 0x000000010b0be824 */ /* 0x100fe400078e0a08 */
[--C-:B------:R-:W-:Y:S01]  /*119c0*/  @!P2 IMAD.IADD R6, R6, 0x1, -R8.reuse ;  /* 0x000000010606a824 */ /* 0x100fe200078e0a08 */
[----:B------:R-:W-:Y:S01]  /*119d0*/  ISETP.GT.U32.AND P2, PT, R8, R12, PT ;  /* 0x0000000c0800720c */ /* 0x000fe20003f44070 */
[----:B0-----:R-:W-:Y:S02]  /*119e0*/  VIADD R14, R0, 0x14e ;  /* 0x0000014e000e7836 */ /* 0x001fe40000000000 */
[----:B------:R-:W-:Y:S01]  /*119f0*/  @!P5 IMAD.IADD R7, R7, 0x1, -R8 ;  /* 0x000000010707d824 */ /* 0x000fe200078e0a08 */
[C---:B------:R-:W-:Y:S01]  /*11a00*/  ISETP.GT.U32.AND P5, PT, R8.reuse, R11, PT ;  /* 0x0000000b0800720c */ /* 0x040fe20003fa4070 */
[----:B------:R-:W-:Y:S01]  /*11a10*/  @!P3 IMAD.MOV R13, RZ, RZ, -R13 ;  /* 0x000000ffff0db224 */ /* 0x000fe200078e0a0d */
[----:B------:R-:W-:Y:S01]  /*11a20*/  IABS R17, R14 ;  /* 0x0000000e00117213 */ /* 0x000fe20000000000 */
[C---:B------:R-:W-:Y:S01]  /*11a30*/  IMAD R2, R8.reuse, R5, R2 ;  /* 0x0000000508027224 */ /* 0x040fe200078e0202 */
[----:B------:R-:W-:Y:S01]  /*11a40*/  ISETP.GT.U32.AND P3, PT, R8, R7, PT ;  /* 0x000000070800720c */ /* 0x000fe20003f64070 */
[----:B------:R-:W-:Y:S01]  /*11a50*/  VIADD R5, R0, 0x150 ;  /* 0x0000015000057836 */ /* 0x000fe20000000000 */
[----:B------:R-:W-:Y:S01]  /*11a60*/  ISETP.GT.U32.AND P6, PT, R8, R6, PT ;  /* 0x000000060800720c */ /* 0x000fe20003fc4070 */
[----:B------:R-:W-:Y:S01]  /*11a70*/  IMAD.HI.U32 R4, R9, R17, RZ ;  /* 0x0000001109047227 */ /* 0x000fe200078e00ff */
[----:B------:R0:W-:Y:S02]  /*11a80*/  STL [R1+0x1a4], R13 ;  /* 0x0001a40d01007387 */ /* 0x0001e40000100800 */
[----:B------:R-:W-:Y:S01]  /*11a90*/  IABS R16, R5 ;  /* 0x0000000500107213 */ /* 0x000fe20000000000 */
[----:B------:R-:W-:-:S02]  /*11aa0*/  IMAD.MOV R4, RZ, RZ, -R4 ;  /* 0x000000ffff047224 */ /* 0x000fc400078e0a04 */
[--C-:B------:R-:W-:Y:S01]  /*11ab0*/  @!P2 IMAD.IADD R12, R12, 0x1, -R8.reuse ;  /* 0x000000010c0ca824 */ /* 0x100fe200078e0a08 */
[C---:B------:R-:W-:Y:S01]  /*11ac0*/  ISETP.GT.U32.AND P2, PT, R8.reuse, R2, PT ;  /* 0x000000020800720c */ /* 0x040fe20003f44070 */
[----:B------:R-:W-:Y:S02]  /*11ad0*/  IMAD R17, R8, R4, R17 ;  /* 0x0000000408117224 */ /* 0x000fe400078e0211 */
[--C-:B------:R-:W-:Y:S02]  /*11ae0*/  @!P5 IMAD.IADD R11, R11, 0x1, -R8.reuse ;  /* 0x000000010b0bd824 */ /* 0x100fe400078e0a08 */
[----:B------:R-:W-:Y:S01]  /*11af0*/  VIADD R4, R0, 0x151 ;  /* 0x0000015100047836 */ /* 0x000fe20000000000 */
[----:B------:R-:W-:Y:S01]  /*11b00*/  ISETP.GT.U32.AND P5, PT, R8, R17, PT ;  /* 0x000000110800720c */ /* 0x000fe20003fa4070 */
[--C-:B------:R-:W-:Y:S01]  /*11b10*/  @!P3 IMAD.IADD R7, R7, 0x1, -R8.reuse ;  /* 0x000000010707b824 */ /* 0x100fe200078e0a08 */
[----:B------:R-:W-:Y:S01]  /*11b20*/  ISETP.GE.AND P3, PT, R18, RZ, PT ;  /* 0x000000ff1200720c */ /* 0x000fe20003f66270 */
[----:B------:R-:W-:Y:S01]  /*11b30*/  @!P6 IMAD.IADD R6, R6, 0x1, -R8 ;  /* 0x000000010606e824 */ /* 0x000fe200078e0a08 */
[----:B------:R-:W-:Y:S01]  /*11b40*/  IABS R18, R4 ;  /* 0x0000000400127213 */ /* 0x000fe20000000000 */
[----:B------:R-:W-:Y:S01]  /*11b50*/  VIADD R10, R0, 0x14f ;  /* 0x0000014f000a7836 */ /* 0x000fe20000000000 */
[----:B------:R-:W-:Y:S01]  /*11b60*/  ISETP.GE.AND P6, PT, R3, RZ, PT ;  /* 0x000000ff0300720c */ /* 0x000fe20003fc6270 */
[----:B------:R-:W-:-:S03]  /*11b70*/  IMAD.HI.U32 R3, R9, R16, RZ ;  /* 0x0000001009037227 */ /* 0x000fc600078e00ff */
[----:B------:R-:W-:Y:S01]  /*11b80*/  IABS R15, R10 ;  /* 0x0000000a000f7213 */ /* 0x000fe20000000000 */
[--C-:B------:R-:W-:Y:S01]  /*11b90*/  @!P2 IMAD.IADD R2, R2, 0x1, -R8.reuse ;  /* 0x000000010202a824 */ /* 0x100fe200078e0a08 */
[----:B------:R-:W-:Y:S01]  /*11ba0*/  ISETP.GE.AND P2, PT, R14, RZ, PT ;  /* 0x000000ff0e00720c */ /* 0x000fe20003f46270 */
[----:B------:R-:W-:Y:S02]  /*11bb0*/  @!P5 IMAD.IADD R17, R17, 0x1, -R8 ;  /* 0x000000011111d824 */ /* 0x000fe400078e0a08 */
[----:B------:R-:W-:Y:S02]  /*11bc0*/  IMAD.MOV.U32 R14, RZ, RZ, R18 ;  /* 0x000000ffff0e7224 */ /* 0x000fe400078e0012 */
[----:B------:R-:W-:Y:S01]  /*11bd0*/  IMAD.MOV R3, RZ, RZ, -R3 ;  /* 0x000000ffff037224 */ /* 0x000fe200078e0a03 */
[----:B------:R-:W-:Y:S01]  /*11be0*/  ISETP.GT.U32.AND P5, PT, R8, R17, PT ;  /* 0x000000110800720c */ /* 0x000fe20003fa4070 */
[----:B------:R-:W-:Y:S02]  /*11bf0*/  IMAD.MOV.U32 R21, RZ, RZ, R12 ;  /* 0x000000ffff157224 */ /* 0x000fe400078e000c */
[----:B------:R-:W-:-:S04]  /*11c00*/  IMAD.HI.U32 R12, R9, R14, RZ ;  /* 0x0000000e090c7227 */ /* 0x000fc800078e00ff */
[----:B------:R-:W-:Y:S02]  /*11c10*/  IMAD.MOV.U32 R19, RZ, RZ, R6 ;  /* 0x000000ffff137224 */ /* 0x000fe400078e0006 */
[C---:B------:R-:W-:Y:S02]  /*11c20*/  IMAD R16, R8.reuse, R3, R16 ;  /* 0x0000000308107224 */ /* 0x040fe400078e0210 */
[----:B------:R-:W-:Y:S01]  /*11c30*/  @!P0 IMAD.MOV R21, RZ, RZ, -R21 ;  /* 0x000000ffff158224 */ /* 0x000fe200078e0a15 */
[----:B------:R-:W-:Y:S01]  /*11c40*/  ISETP.GT.U32.AND P0, PT, R8, R2, PT ;  /* 0x000000020800720c */ /* 0x000fe20003f04070 */
[----:B------:R-:W-:Y:S02]  /*11c50*/  IMAD.MOV.U32 R6, RZ, RZ, R7 ;  /* 0x000000ffff067224 */ /* 0x000fe400078e0007 */
[----:B0-----:R-:W-:Y:S01]  /*11c60*/  IMAD.HI.U32 R13, R9, R15, RZ ;  /* 0x0000000f090d7227 */ /* 0x001fe200078e00ff */
[----:B------:R-:W-:Y:S03]  /*11c70*/  STL [R1+0x1c0], R21 ;  /* 0x0001c01501007387 */ /* 0x000fe60000100800 */
[----:B------:R-:W-:-:S02]  /*11c80*/  IMAD.MOV R12, RZ, RZ, -R12 ;  /* 0x000000ffff0c7224 */ /* 0x000fc400078e0a0c */
[----:B------:R-:W-:Y:S01]  /*11c90*/  @!P6 IMAD.MOV R6, RZ, RZ, -R6 ;  /* 0x000000ffff06e224 */ /* 0x000fe200078e0a06 */
[C---:B------:R-:W-:Y:S01]  /*11ca0*/  ISETP.GT.U32.AND P6, PT, R8.reuse, R16, PT ;  /* 0x000000100800720c */ /* 0x040fe20003fc4070 */
[----:B------:R-:W-:Y:S02]  /*11cb0*/  IMAD.MOV R13, RZ, RZ, -R13 ;  /* 0x000000ffff0d7224 */ /* 0x000fe400078e0a0d */
[C---:B------:R-:W-:Y:S02]  /*11cc0*/  IMAD R14, R8.reuse, R12, R14 ;  /* 0x0000000c080e7224 */ /* 0x040fe400078e020e */
[C---:B------:R-:W-:Y:S02]  /*11cd0*/  IMAD R15, R8.reuse, R13, R15 ;  /* 0x0000000d080f7224 */ /* 0x040fe400078e020f */
[--C-:B------:R-:W-:Y:S01]  /*11ce0*/  @!P5 IMAD.IADD R17, R17, 0x1, -R8.reuse ;  /* 0x000000011111d824 */ /* 0x100fe200078e0a08 */
[C---:B------:R-:W-:Y:S01]  /*11cf0*/  ISETP.GT.U32.AND P5, PT, R8.reuse, R14, PT ;  /* 0x0000000e0800720c */ /* 0x040fe20003fa4070 */
[----:B------:R-:W-:Y:S01]  /*11d00*/  @!P4 IMAD.MOV R19, RZ, RZ, -R19 ;  /* 0x000000ffff13c224 */ /* 0x000fe200078e0a13 */
[----:B------:R-:W-:Y:S01]  /*11d10*/  ISETP.GT.U32.AND P4, PT, R8, R15, PT ;  /* 0x0000000f0800720c */ /* 0x000fe20003f84070 */
[----:B------:R-:W-:Y:S01]  /*11d20*/  @!P1 IMAD.MOV R11, RZ, RZ, -R11 ;  /* 0x000000ffff0b9224 */ /* 0x000fe200078e0a0b */
[----:B------:R-:W-:Y:S01]  /*11d30*/  ISETP.GE.AND P1, PT, R10, RZ, PT ;  /* 0x000000ff0a00720c */ /* 0x000fe20003f26270 */
[--C-:B------:R-:W-:Y:S01]  /*11d40*/  @!P0 IMAD.IADD R2, R2, 0x1, -R8.reuse ;  /* 0x0000000102028824 */ /* 0x100fe200078e0a08 */
[----:B------:R-:W-:Y:S01]  /*11d50*/  STL [R1+0x42c], R19 ;  /* 0x00042c1301007387 */ /* 0x000fe20000100800 */
[----:B------:R-:W-:Y:S01]  /*11d60*/  @!P6 IMAD.IADD R16, R16, 0x1, -R8 ;  /* 0x000000011010e824 */ /* 0x000fe200078e0a08 */
[----:B------:R-:W-:Y:S01]  /*11d70*/  ISETP.GE.AND P0, PT, R5, RZ, PT ;  /* 0x000000ff0500720c */ /* 0x000fe20003f06270 */
[----:B------:R-:W-:Y:S01]  /*11d80*/  IMAD.MOV.U32 R7, RZ, RZ, R2 ;  /* 0x000000ffff077224 */ /* 0x000fe200078e0002 */
[----:B------:R0:W-:Y:S01]  /*11d90*/  STL [R1+0x430], R11 ;  /* 0x0004300b01007387 */ /* 0x0001e20000100800 */
[----:B------:R-:W-:-:S02]  /*11da0*/  VIADD R3, R0, 0x152 ;  /* 0x0000015200037836 */ /* 0x000fc40000000000 */
[----:B------:R-:W-:Y:S01]  /*11db0*/  @!P3 IMAD.MOV R7, RZ, RZ, -R7 ;  /* 0x000000ffff07b224 */ /* 0x000fe200078e0a07 */
[----:B------:R-:W-:Y:S01]  /*11dc0*/  ISETP.GT.U32.AND P3, PT, R8, R16, PT ;  /* 0x000000100800720c */ /* 0x000fe20003f64070 */
[--C-:B------:R-:W-:Y:S01]  /*11dd0*/  @!P5 IMAD.IADD R14, R14, 0x1, -R8.reuse ;  /* 0x000000010e0ed824 */ /* 0x100fe200078e0a08 */
[----:B------:R-:W-:Y:S01]  /*11de0*/  IABS R12, R3 ;  /* 0x00000003000c7213 */ /* 0x000fe20000000000 */
[----:B------:R-:W-:Y:S01]  /*11df0*/  @!P4 IMAD.IADD R15, R15, 0x1, -R8 ;  /* 0x000000010f0fc824 */ /* 0x000fe200078e0a08 */
[----:B------:R-:W-:Y:S01]  /*11e00*/  STL [R1+0x434], R6 ;  /* 0x0004340601007387 */ /* 0x000fe20000100800 */
[----:B------:R-:W-:Y:S01]  /*11e10*/  ISETP.GE.AND P4, PT, R4, RZ, PT ;  /* 0x000000ff0400720c */ /* 0x000fe20003f86270 */
[----:B0-----:R-:W-:Y:S01]  /*11e20*/  VIADD R11, R0, 0x153 ;  /* 0x00000153000b7836 */ /* 0x001fe20000000000 */
[C---:B------:R-:W-:Y:S01]  /*11e30*/  ISETP.GT.U32.AND P5, PT, R8.reuse, R14, PT ;  /* 0x0000000e0800720c */ /* 0x040fe20003fa4070 */
[----:B------:R-:W-:Y:S01]  /*11e40*/  IMAD.HI.U32 R2, R9, R12, RZ ;  /* 0x0000000c09027227 */ /* 0x000fe200078e00ff */
[----:B------:R-:W-:Y:S01]  /*11e50*/  ISETP.GT.U32.AND P6, PT, R8, R15, PT ;  /* 0x0000000f0800720c */ /* 0x000fe20003fc4070 */
[----:B------:R0:W-:Y:S01]  /*11e60*/  STL [R1+0x428], R7 ;  /* 0x0004280701007387 */ /* 0x0001e20000100800 */
[----:B------:R-:W-:Y:S01]  /*11e70*/  IABS R10, R11 ;  /* 0x0000000b000a7213 */ /* 0x000fe20000000000 */
[----:B------:R-:W-:-:S02]  /*11e80*/  IMAD.MOV R2, RZ, RZ, -R2 ;  /* 0x000000ffff027224 */ /* 0x000fc400078e0a02 */
[----:B------:R-:W-:Y:S01]  /*11e90*/  @!P3 IMAD.IADD R16, R16, 0x1, -R8 ;  /* 0x000000011010b824 */ /* 0x000fe200078e0a08 */
[----:B------:R-:W-:Y:S01]  /*11ea0*/  ISETP.GE.AND P3, PT, R3, RZ, PT ;  /* 0x000000ff0300720c */ /* 0x000fe20003f66270 */
[----:B------:R-:W-:-:S04]  /*11eb0*/  IMAD.HI.U32 R5, R9, R10, RZ ;  /* 0x0000000a09057227 */ /* 0x000fc800078e00ff */
[----:B------:R-:W-:Y:S02]  /*11ec0*/  IMAD.MOV R13, RZ, RZ, -R5 ;  /* 0x000000ffff0d7224 */ /* 0x000fe400078e0a05 */
[----:B0-----:R-:W-:Y:S02]  /*11ed0*/  VIADD R7, R0, 0x155 ;  /* 0x0000015500077836 */ /* 0x001fe40000000000 */
[C---:B------:R-:W-:Y:S02]  /*11ee0*/  IMAD R3, R8.reuse, R13, R10 ;  /* 0x0000000d08037224 */ /* 0x040fe400078e020a */
[----:B------:R-:W-:Y:S01]  /*11ef0*/  IMAD R2, R8, R2, R12 ;  /* 0x0000000208027224 */ /* 0x000fe200078e020c */
[----:B------:R-:W-:Y:S01]  /*11f00*/  IABS R12, R7 ;  /* 0x00000007000c7213 */ /* 0x000fe20000000000 */
[--C-:B------:R-:W-:Y:S01]  /*11f10*/  @!P5 IMAD.IADD R14, R14, 0x1, -R8.reuse ;  /* 0x000000010e0ed824 */ /* 0x100fe200078e0a08 */
[C---:B------:R-:W-:Y:S01]  /*11f20*/  ISETP.GT.U32.AND P5, PT, R8.reuse, R3, PT ;  /* 0x000000030800720c */ /* 0x040fe20003fa4070 */
[----:B------:R-:W-:Y:S01]  /*11f30*/  @!P6 IMAD.IADD R15, R15, 0x1, -R8 ;  /* 0x000000010f0fe824 */ /* 0x000fe200078e0a08 */
[----:B------:R-:W-:Y:S01]  /*11f40*/  ISETP.GT.U32.AND P6, PT, R8, R2, PT ;  /* 0x000000020800720c */ /* 0x000fe20003fc4070 */
[----:B------:R-:W-:-:S02]  /*11f50*/  VIADD R6, R0, 0x154 ;  /* 0x0000015400067836 */ /* 0x000fc40000000000 */
[----:B------:R-:W-:Y:S02]  /*11f60*/  IMAD.MOV.U32 R5, RZ, RZ, R12 ;  /* 0x000000ffff057224 */ /* 0x000fe400078e000c */
[----:B------:R-:W-:Y:S01]  /*11f70*/  VIADD R10, R0, 0x156 ;  /* 0x00000156000a7836 */ /* 0x000fe20000000000 */
[----:B------:R-:W-:Y:S01]  /*11f80*/  IABS R4, R6 ;  /* 0x0000000600047213 */ /* 0x000fe20000000000 */
[----:B------:R-:W-:-:S03]  /*11f90*/  IMAD.HI.U32 R13, R9, R5, RZ ;  /* 0x00000005090d7227 */ /* 0x000fc600078e00ff */
[----:B------:R-:W-:Y:S01]  /*11fa0*/  IABS R12, R10 ;  /* 0x0000000a000c7213 */ /* 0x000fe20000000000 */
[----:B------:R-:W-:Y:S02]  /*11fb0*/  IMAD.MOV.U32 R21, RZ, RZ, R17 ;  /* 0x000000ffff157224 */ /* 0x000fe400078e0011 */
[----:B------:R-:W-:Y:S02]  /*11fc0*/  @!P5 IMAD.IADD R3, R3, 0x1, -R8 ;  /* 0x000000010303d824 */ /* 0x000fe400078e0a08 */
[----:B------:R-:W-:-:S04]  /*11fd0*/  IMAD.HI.U32 R18, R9, R4, RZ ;  /* 0x0000000409127227 */ /* 0x000fc800078e00ff */
[----:B------:R-:W-:Y:S02]  /*11fe0*/  IMAD.MOV R13, RZ, RZ, -R13 ;  /* 0x000000ffff0d7224 */ /* 0x000fe400078e0a0d */
[----:B------:R-:W-:Y:S01]  /*11ff0*/  @!P6 IMAD.IADD R2, R2, 0x1, -R8 ;  /* 0x000000010202e824 */ /* 0x000fe200078e0a08 */
[----:B------:R-:W-:Y:S01]  /*12000*/  ISETP.GE.AND P6, PT, R11, RZ, PT ;  /* 0x000000ff0b00720c */ /* 0x000fe20003fc6270 */
[----:B------:R-:W-:Y:S01]  /*12010*/  @!P2 IMAD.MOV R21, RZ, RZ, -R21 ;  /* 0x000000ffff15a224 */ /* 0x000fe200078e0a15 */
[C---:B------:R-:W-:Y:S01]  /*12020*/  ISETP.GT.U32.AND P2, PT, R8.reuse, R3, PT ;  /* 0x000000030800720c */ /* 0x040fe20003f44070 */
[----:B------:R-:W-:Y:S01]  /*12030*/  IMAD.HI.U32 R17, R9, R12, RZ ;  /* 0x0000000c09117227 */ /* 0x000fe200078e00ff */
[----:B------:R-:W-:Y:S02]  /*12040*/  ISETP.GT.U32.AND P5, PT, R8, R2, PT ;  /* 0x000000020800720c */ /* 0x000fe40003fa4070 */
[----:B------:R-:W-:Y:S01]  /*12050*/  STL [R1+0x400], R21 ;  /* 0x0004001501007387 */ /* 0x000fe20000100800 */
[----:B------:R-:W-:-:S02]  /*12060*/  IMAD.MOV R18, RZ, RZ, -R18 ;  /* 0x000000ffff127224 */ /* 0x000fc400078e0a12 */
[C---:B------:R-:W-:Y:S02]  /*12070*/  IMAD R5, R8.reuse, R13, R5 ;  /* 0x0000000d08057224 */ /* 0x040fe400078e0205 */
[----:B------:R-:W-:Y:S02]  /*12080*/  IMAD.MOV.U32 R19, RZ, RZ, R15 ;  /* 0x000000ffff137224 */ /* 0x000fe400078e000f */
[----:B------:R-:W-:Y:S02]  /*12090*/  IMAD.MOV R15, RZ, RZ, -R17 ;  /* 0x000000ffff0f7224 */ /* 0x000fe400078e0a11 */
[C---:B------:R-:W-:Y:S02]  /*120a0*/  IMAD R4, R8.reuse, R18, R4 ;  /* 0x0000001208047224 */ /* 0x040fe400078e0204 */
[----:B------:R-:W-:Y:S01]  /*120b0*/  @!P4 IMAD.MOV R14, RZ, RZ, -R14 ;  /* 0x000000ffff0ec224 */ /* 0x000fe200078e0a0e */
[C---:B------:R-:W-:Y:S01]  /*120c0*/  ISETP.GT.U32.AND P4, PT, R8.reuse, R5, PT ;  /* 0x000000050800720c */ /* 0x040fe20003f84070 */
[----:B------:R-:W-:-:S02]  /*120d0*/  IMAD R12, R8, R15, R12 ;  /* 0x0000000f080c7224 */ /* 0x000fc400078e020c */
[----:B------:R-:W-:Y:S01]  /*120e0*/  @!P1 IMAD.MOV R19, RZ, RZ, -R19 ;  /* 0x000000ffff139224 */ /* 0x000fe200078e0a13 */
[C---:B------:R-:W-:Y:S01]  /*120f0*/  ISETP.GT.U32.AND P1, PT, R8.reuse, R4, PT ;  /* 0x000000040800720c */ /* 0x040fe20003f24070 */
[----:B------:R-:W-:Y:S01]  /*12100*/  @!P2 IMAD.IADD R3, R3, 0x1, -R8 ;  /* 0x000000010303a824 */ /* 0x000fe200078e0a08 */
[----:B------:R-:W-:Y:S01]  /*12110*/  ISETP.GT.U32.AND P2, PT, R8, R12, PT ;  /* 0x0000000c0800720c */ /* 0x000fe20003f44070 */
[----:B------:R-:W-:Y:S01]  /*12120*/  VIADD R11, R0, 0x157 ;  /* 0x00000157000b7836 */ /* 0x000fe20000000000 */
[----:B------:R-:W-:Y:S01]  /*12130*/  STL [R1+0x408], R19 ;  /* 0x0004081301007387 */ /* 0x000fe20000100800 */
[----:B------:R-:W-:Y:S01]  /*12140*/  @!P0 IMAD.MOV R16, RZ, RZ, -R16 ;  /* 0x000000ffff108224 */ /* 0x000fe200078e0a10 */
[----:B------:R-:W-:Y:S01]  /*12150*/  ISETP.GE.AND P0, PT, R6, RZ, PT ;  /* 0x000000ff0600720c */ /* 0x000fe20003f06270 */
[--C-:B------:R-:W-:Y:S01]  /*12160*/  @!P5 IMAD.IADD R2, R2, 0x1, -R8.reuse ;  /* 0x000000010202d824 */ /* 0x100fe200078e0a08 */
[----:B------:R-:W-:Y:S01]  /*12170*/  IABS R13, R11 ;  /* 0x0000000b000d7213 */ /* 0x000fe20000000000 */
[----:B------:R-:W-:Y:S01]  /*12180*/  @!P4 IMAD.IADD R5, R5, 0x1, -R8 ;  /* 0x000000010505c824 */ /* 0x000fe200078e0a08 */
[----:B------:R-:W-:Y:S01]  /*12190*/  STL [R1+0x1a8], R16 ;  /* 0x0001a81001007387 */ /* 0x000fe20000100800 */
[----:B------:R-:W-:Y:S01]  /*121a0*/  IMAD.MOV.U32 R15, RZ, RZ, R2 ;  /* 0x000000ffff0f7224 */ /* 0x000fe200078e0002 */
[----:B------:R-:W-:Y:S01]  /*121b0*/  ISETP.GE.AND P5, PT, R7, RZ, PT ;  /* 0x000000ff0700720c */ /* 0x000fe20003fa6270 */
[----:B------:R-:W-:Y:S01]  /*121c0*/  VIADD R6, R0, 0x158 ;  /* 0x0000015800067836 */ /* 0x000fe20000000000 */
[----:B------:R0:W-:Y:S01]  /*121d0*/  STL [R1+0x1ac], R14 ;  /* 0x0001ac0e01007387 */ /* 0x0001e20000100800 */
[--C-:B------:R-:W-:Y:S01]  /*121e0*/  @!P1 IMAD.IADD R4, R4, 0x1, -R8.reuse ;  /* 0x0000000104049824 */ /* 0x100fe200078e0a08 */
[----:B------:R-:W-:Y:S01]  /*121f0*/  ISETP.GE.AND P1, PT, R10, RZ, PT ;  /* 0x000000ff0a00720c */ /* 0x000fe20003f26270 */
[----:B------:R-:W-:Y:S01]  /*12200*/  @!P3 IMAD.MOV R15, RZ, RZ, -R15 ;  /* 0x000000ffff0fb224 */ /* 0x000fe200078e0a0f */
[----:B------:R-:W-:Y:S01]  /*12210*/  ISETP.GT.U32.AND P3, PT, R8, R5, PT ;  /* 0x000000050800720c */ /* 0x000fe20003f64070 */
[----:B------:R-:W-:Y:S01]  /*12220*/  @!P2 IMAD.IADD R12, R12, 0x1, -R8 ;  /* 0x000000010c0ca824 */ /* 0x000fe200078e0a08 */
[----:B------:R-:W-:Y:S01]  /*12230*/  IABS R10, R6 ;  /* 0x00000006000a7213 */ /* 0x000fe20000000000 */
[----:B------:R-:W-:Y:S01]  /*12240*/  VIADD R7, R0, 0x159 ;  /* 0x0000015900077836 */ /* 0x000fe20000000000 */
[C---:B------:R-:W-:Y:S01]  /*12250*/  ISETP.GT.U32.AND P4, PT, R8.reuse, R4, PT ;  /* 0x000000040800720c */ /* 0x040fe20003f84070 */
[----:B------:R1:W-:Y:S01]  /*12260*/  STL [R1+0x3f4], R15 ;  /* 0x0003f40f01007387 */ /* 0x0003e20000100800 */
[----:B0-----:R-:W-:Y:S01]  /*12270*/  IMAD.HI.U32 R14, R9, R13, RZ ;  /* 0x0000000d090e7227 */ /* 0x001fe200078e00ff */
[----:B------:R-:W-:-:S03]  /*12280*/  ISETP.GT.U32.AND P2, PT, R8, R12, PT ;  /* 0x0000000c0800720c */ /* 0x000fc60003f44070 */
[----:B------:R-:W-:-:S03]  /*12290*/  IMAD.MOV R14, RZ, RZ, -R14 ;  /* 0x000000ffff0e7224 */ /* 0x000fc600078e0a0e */
[----:B------:R-:W-:Y:S01]  /*122a0*/  @!P3 IMAD.IADD R5, R5, 0x1, -R8 ;  /* 0x000000010505b824 */ /* 0x000fe200078e0a08 */
[----:B------:R-:W-:Y:S01]  /*122b0*/  ISETP.GE.AND P3, PT, R6, RZ, PT ;  /* 0x000000ff0600720c */ /* 0x000fe20003f66270 */
[----:B------:R-:W-:Y:S02]  /*122c0*/  IMAD R2, R8, R14, R13 ;  /* 0x0000000e08027224 */ /* 0x000fe400078e020d */
[----:B------:R-:W-:-:S04]  /*122d0*/  IMAD.HI.U32 R13, R9, R10, RZ ;  /* 0x0000000a090d7227 */ /* 0x000fc800078e00ff */
[----:B------:R-:W-:Y:S02]  /*122e0*/  IMAD.MOV R13, RZ, RZ, -R13 ;  /* 0x000000ffff0d7224 */ /* 0x000fe400078e0a0d */
[----:B------:R-:W-:Y:S01]  /*122f0*/  @!P4 IMAD.IADD R4, R4, 0x1, -R8 ;  /* 0x000000010404c824 */ /* 0x000fe200078e0a08 */
[C---:B------:R-:W-:Y:S01]  /*12300*/  ISETP.GT.U32.AND P4, PT, R8.reuse, R2, PT ;  /* 0x000000020800720c */ /* 0x040fe20003f84070 */
[----:B------:R-:W-:Y:S02]  /*12310*/  IMAD R6, R8, R13, R10 ;  /* 0x0000000d08067224 */ /* 0x000fe400078e020a */
[----:B-1----:R-:W-:Y:S01]  /*12320*/  IMAD.MOV.U32 R15, RZ, RZ, R3 ;  /* 0x000000ffff0f7224 */ /* 0x002fe200078e0003 */
[----:B------:R-:W-:Y:S01]  /*12330*/  IABS R3, R7 ;  /* 0x0000000700037213 */ /* 0x000fe20000000000 */
[----:B------:R-:W-:Y:S01]  /*12340*/  @!P2 IMAD.IADD R12, R12, 0x1, -R8 ;  /* 0x000000010c0ca824 */ /* 0x000fe200078e0a08 */
[----:B------:R-:W-:Y:S01]  /*12350*/  ISETP.GT.U32.AND P2, PT, R8, R6, PT ;  /* 0x000000060800720c */ /* 0x000fe20003f44070 */
[----:B------:R-:W-:Y:S01]  /*12360*/  @!P6 IMAD.MOV R15, RZ, RZ, -R15 ;  /* 0x000000ffff0fe224 */ /* 0x000fe200078e0a0f */
[----:B------:R-:W-:Y:S01]  /*12370*/  ISETP.GE.AND P6, PT, R11, RZ, PT ;  /* 0x000000ff0b00720c */ /* 0x000fe20003fc6270 */
[----:B------:R-:W-:-:S02]  /*12380*/  VIADD R10, R0, 0x15a ;  /* 0x0000015a000a7836 */ /* 0x000fc40000000000 */
[----:B------:R-:W-:Y:S01]  /*12390*/  IMAD.MOV.U32 R16, RZ, RZ, R4 ;  /* 0x000000ffff107224 */ /* 0x000fe200078e0004 */
[----:B------:R0:W-:Y:S01]  /*123a0*/  STL [R1+0x93c], R15 ;  /* 0x00093c0f01007387 */ /* 0x0001e20000100800 */
[----:B------:R-:W-:Y:S01]  /*123b0*/  @!P4 IMAD.IADD R2, R2, 0x1, -R8 ;  /* 0x000000010202c824 */ /* 0x000fe200078e0a08 */
[----:B------:R-:W-:Y:S01]  /*123c0*/  IABS R14, R10 ;  /* 0x0000000a000e7213 */ /* 0x000fe20000000000 */
[----:B------:R-:W-:Y:S01]  /*123d0*/  VIADD R11, R0, 0x15b ;  /* 0x0000015b000b7836 */ /* 0x000fe20000000000 */
[----:B------:R-:W-:Y:S01]  /*123e0*/  ISETP.GE.AND P4, PT, R7, RZ, PT ;  /* 0x000000ff0700720c */ /* 0x000fe20003f86270 */
[----:B------:R-:W-:Y:S01]  /*123f0*/  @!P0 IMAD.MOV R16, RZ, RZ, -R16 ;  /* 0x000000ffff108224 */ /* 0x000fe200078e0a10 */
[----:B------:R-:W-:Y:S01]  /*12400*/  ISETP.GT.U32.AND P0, PT, R8, R2, PT ;  /* 0x000000020800720c */ /* 0x000fe20003f04070 */
[----:B------:R-:W-:Y:S01]  /*12410*/  @!P2 IMAD.IADD R6, R6, 0x1, -R8 ;  /* 0x000000010606a824 */ /* 0x000fe200078e0a08 */
[----:B------:R-:W-:Y:S01]  /*12420*/  IABS R13, R11 ;  /* 0x0000000b000d7213 */ /* 0x000fe20000000000 */
[----:B------:R-:W-:Y:S01]  /*12430*/  IMAD.MOV.U32 R4, RZ, RZ, R14 ;  /* 0x000000ffff047224 */ /* 0x000fe200078e000e */
[----:B------:R1:W-:Y:S01]  /*12440*/  STL [R1+0x94c], R16 ;  /* 0x00094c1001007387 */ /* 0x0003e20000100800 */
[----:B0-----:R-:W-:Y:S01]  /*12450*/  IMAD.HI.U32 R15, R9, R3, RZ ;  /* 0x00000003090f7227 */ /* 0x001fe200078e00ff */
[----:B------:R-:W-:-:S03]  /*12460*/  ISETP.GT.U32.AND P2, PT, R8, R6, PT ;  /* 0x000000060800720c */ /* 0x000fc60003f44070 */
[----:B------:R-:W-:Y:S02]  /*12470*/  IMAD.MOV R15, RZ, RZ, -R15 ;  /* 0x000000ffff0f7224 */ /* 0x000fe400078e0a0f */
[----:B------:R-:W-:Y:S02]  /*12480*/  IMAD.MOV.U32 R14, RZ, RZ, R5 ;  /* 0x000000ffff0e7224 */ /* 0x000fe400078e0005 */
[----:B------:R-:W-:Y:S02]  /*12490*/  IMAD R3, R8, R15, R3 ;  /* 0x0000000f08037224 */ /* 0x000fe400078e0203 */
[----:B------:R-:W-:-:S04]  /*124a0*/  IMAD.HI.U32 R7, R9, R4, RZ ;  /* 0x0000000409077227 */ /* 0x000fc800078e00ff */
[----:B------:R-:W-:Y:S01]  /*124b0*/  @!P5 IMAD.MOV R14, RZ, RZ, -R14 ;  /* 0x000000ffff0ed224 */ /* 0x000fe200078e0a0e */
[----:B------:R-:W-:Y:S01]  /*124c0*/  ISETP.GT.U32.AND P5, PT, R8, R3, PT ;  /* 0x000000030800720c */ /* 0x000fe20003fa4070 */
[----:B------:R-:W-:-:S03]  /*124d0*/  IMAD.HI.U32 R5, R9, R13, RZ ;  /* 0x0000000d09057227 */ /* 0x000fc600078e00ff */
[----:B------:R0:W-:Y:S01]  /*124e0*/  STL [R1+0x95c], R14 ;  /* 0x00095c0e01007387 */ /* 0x0001e20000100800 */
[----:B------:R-:W-:Y:S02]  /*124f0*/  IMAD.MOV R7, RZ, RZ, -R7 ;  /* 0x000000ffff077224 */ /* 0x000fe400078e0a07 */
[--C-:B------:R-:W-:Y:S01]  /*12500*/  @!P0 IMAD.IADD R2, R2, 0x1, -R8.reuse ;  /* 0x0000000102028824 */ /* 0x100fe200078e0a08 */
[----:B------:R-:W-:Y:S01]  /*12510*/  ISETP.GE.AND P0, PT, R11, RZ, PT ;  /* 0x000000ff0b00720c */ /* 0x000fe20003f06270 */
[----:B------:R-:W-:Y:S02]  /*12520*/  @!P2 IMAD.IADD R6, R6, 0x1, -R8 ;  /* 0x000000010606a824 */ /* 0x000fe400078e0a08 */
[----:B-1----:R-:W-:Y:S02]  /*12530*/  IMAD.MOV.U32 R16, RZ, RZ, R2 ;  /* 0x000000ffff107224 */ /* 0x002fe400078e0002 */
[----:B------:R-:W-:Y:S02]  /*12540*/  @!P5 IMAD.IADD R3, R3, 0x1, -R8 ;  /* 0x000000010303d824 */ /* 0x000fe400078e0a08 */
[----:B0-----:R-:W-:-:S02]  /*12550*/  IMAD.MOV R14, RZ, RZ, -R5 ;  /* 0x000000ffff0e7224 */ /* 0x001fc400078e0a05 */
[C---:B------:R-:W-:Y:S01]  /*12560*/  IMAD R5, R8.reuse, R7, R4 ;  /* 0x0000000708057224 */ /* 0x040fe200078e0204 */
[C---:B------:R-:W-:Y:S01]  /*12570*/  ISETP.GT.U32.AND P5, PT, R8.reuse, R3, PT ;  /* 0x000000030800720c */ /* 0x040fe20003fa4070 */
[C---:B------:R-:W-:Y:S02]  /*12580*/  IMAD R14, R8.reuse, R14, R13 ;  /* 0x0000000e080e7224 */ /* 0x040fe400078e020d */
[----:B------:R-:W-:Y:S01]  /*12590*/  @!P6 IMAD.MOV R16, RZ, RZ, -R16 ;  /* 0x000000ffff10e224 */ /* 0x000fe200078e0a10 */
[----:B------:R-:W-:Y:S01]  /*125a0*/  ISETP.GT.U32.AND P2, PT, R8, R5, PT ;  /* 0x000000050800720c */ /* 0x000fe20003f44070 */
[----:B------:R-:W-:Y:S01]  /*125b0*/  VIADD R11, R0, 0x15c ;  /* 0x0000015c000b7836 */ /* 0x000fe20000000000 */
[----:B------:R-:W-:Y:S01]  /*125c0*/  ISETP.GT.U32.AND P6, PT, R8, R14, PT ;  /* 0x0000000e0800720c */ /* 0x000fe20003fc4070 */
[----:B------:R-:W-:Y:S01]  /*125d0*/  @!P1 IMAD.MOV R12, RZ, RZ, -R12 ;  /* 0x000000ffff0c9224 */ /* 0x000fe200078e0a0c */
[----:B------:R-:W-:Y:S01]  /*125e0*/  ISETP.GE.AND P1, PT, R10, RZ, PT ;  /* 0x000000ff0a00720c */ /* 0x000fe20003f26270 */
[C---:B------:R-:W-:Y:S01]  /*125f0*/  VIADD R4, R0.reuse, 0x15e ;  /* 0x0000015e00047836 */ /* 0x040fe20000000000 */
[----:B------:R-:W-:Y:S01]  /*12600*/  IABS R10, R11 ;  /* 0x0000000b000a7213 */ /* 0x000fe20000000000 */
[----:B------:R-:W-:Y:S01]  /*12610*/  VIADD R7, R0, 0x15d ;  /* 0x0000015d00077836 */ /* 0x000fe20000000000 */
[----:B------:R0:W-:Y:S01]  /*12620*/  STL [R1+0x96c], R12 ;  /* 0x00096c0c01007387 */ /* 0x0001e20000100800 */
[----:B------:R-:W-:Y:S01]  /*12630*/  IMAD.MOV.U32 R15, RZ, RZ, R6 ;  /* 0x000000ffff0f7224 */ /* 0x000fe200078e0006 */
[----:B------:R-:W-:Y:S01]  /*12640*/  IABS R2, R4 ;  /* 0x0000000400027213 */ /* 0x000fe20000000000 */
[--C-:B------:R-:W-:Y:S01]  /*12650*/  @!P5 IMAD.IADD R3, R3, 0x1, -R8.reuse ;  /* 0x000000010303d824 */ /* 0x100fe200078e0a08 */
[----:B------:R-:W-:Y:S01]  /*12660*/  STL [R1+0x97c], R16 ;  /* 0x00097c1001007387 */ /* 0x000fe20000100800 */
[--C-:B------:R-:W-:Y:S01]  /*12670*/  @!P2 IMAD.IADD R5, R5, 0x1, -R8.reuse ;  /* 0x000000010505a824 */ /* 0x100fe200078e0a08 */
[----:B------:R-:W-:Y:S01]  /*12680*/  ISETP.GE.AND P5, PT, R7, RZ, PT ;  /* 0x000000ff0700720c */ /* 0x000fe20003fa6270 */
[----:B------:R-:W-:-:S02]  /*12690*/  @!P6 IMAD.IADD R14, R14, 0x1, -R8 ;  /* 0x000000010e0ee824 */ /* 0x000fc400078e0a08 */
[----:B------:R-:W-:Y:S01]  /*126a0*/  IMAD.HI.U32 R6, R9, R10, RZ ;  /* 0x0000000a09067227 */ /* 0x000fe200078e00ff */
[C---:B------:R-:W-:Y:S02]  /*126b0*/  ISETP.GT.U32.AND P2, PT, R8.reuse, R5, PT ;  /* 0x000000050800720c */ /* 0x040fe40003f44070 */
[----:B0-----:R-:W-:Y:S01]  /*126c0*/  IABS R12, R7 ;  /* 0x00000007000c7213 */ /* 0x001fe20000000000 */
[----:B------:R-:W-:Y:S01]  /*126d0*/  @!P3 IMAD.MOV R15, RZ, RZ, -R15 ;  /* 0x000000ffff0fb224 */ /* 0x000fe200078e0a0f */
[----:B------:R-:W-:Y:S01]  /*126e0*/  ISETP.GE.AND P3, PT, R11, RZ, PT ;  /* 0x000000ff0b00720c */ /* 0x000fe20003f66270 */
[----:B------:R-:W-:Y:S01]  /*126f0*/  IMAD.MOV.U32 R11, RZ, RZ, R2 ;  /* 0x000000ffff0b7224 */ /* 0x000fe200078e0002 */
[----:B------:R-:W-:Y:S01]  /*12700*/  ISETP.GT.U32.AND P6, PT, R8, R14, PT ;  /* 0x0000000e0800720c */ /* 0x000fe20003fc4070 */
[----:B------:R-:W-:Y:S01]  /*12710*/  IMAD.MOV.U32 R13, RZ, RZ, R3 ;  /* 0x000000ffff0d7224 */ /* 0x000fe200078e0003 */
[----:B------:R-:W-:Y:S01]  /*12720*/  STL [R1+0x1b8], R15 ;  /* 0x0001b80f01007387 */ /* 0x000fe20000100800 */
[----:B------:R-:W-:-:S02]  /*12730*/  IMAD.MOV R2, RZ, RZ, -R6 ;  /* 0x000000ffff027224 */ /* 0x000fc400078e0a06 */
[----:B------:R-:W-:-:S04]  /*12740*/  IMAD.HI.U32 R6, R9, R12, RZ ;  /* 0x0000000c09067227 */ /* 0x000fc800078e00ff */
[----:B------:R-:W-:Y:S01]  /*12750*/  @!P4 IMAD.MOV R13, RZ, RZ, -R13 ;  /* 0x000000ffff0dc224 */ /* 0x000fe200078e0a0d */
[----:B------:R-:W-:Y:S01]  /*12760*/  ISETP.GE.AND P4, PT, R4, RZ, PT ;  /* 0x000000ff0400720c */ /* 0x000fe20003f86270 */
[----:B------:R-:W-:Y:S02]  /*12770*/  IMAD.MOV R6, RZ, RZ, -R6 ;  /* 0x000000ffff067224 */ /* 0x000fe400078e0a06 */
[----:B------:R-:W-:Y:S01]  /*12780*/  @!P2 IMAD.IADD R5, R5, 0x1, -R8 ;  /* 0x000000010505a824 */ /* 0x000fe200078e0a08 */
[----:B------:R0:W-:Y:S01]  /*12790*/  STL [R1+0x1bc], R13 ;  /* 0x0001bc0d01007387 */ /* 0x0001e20000100800 */
[----:B------:R-:W-:Y:S02]  /*127a0*/  IMAD R2, R8, R2, R10 ;  /* 0x0000000208027224 */ /* 0x000fe400078e020a */
[----:B------:R-:W-:-:S03]  /*127b0*/  IMAD.HI.U32 R7, R9, R11, RZ ;  /* 0x0000000b09077227 */ /* 0x000fc600078e00ff */
[C---:B------:R-:W-:Y:S01]  /*127c0*/  ISETP.GT.U32.AND P2, PT, R8.reuse, R2, PT ;  /* 0x000000020800720c */ /* 0x040fe20003f44070 */
[----:B------:R-:W-:Y:S02]  /*127d0*/  IMAD R3, R8, R6, R12 ;  /* 0x0000000608037224 */ /* 0x000fe400078e020c */
[----:B------:R-:W-:Y:S02]  /*127e0*/  IMAD.MOV R7, RZ, RZ, -R7 ;  /* 0x000000ffff077224 */ /* 0x000fe400078e0a07 */
[----:B0-----:R-:W-:Y:S02]  /*127f0*/  IMAD.MOV.U32 R13, RZ, RZ, R5 ;  /* 0x000000ffff0d7224 */ /* 0x001fe400078e0005 */
[----:B------:R-:W-:Y:S02]  /*12800*/  @!P6 IMAD.IADD R14, R14, 0x1, -R8 ;  /* 0x000000010e0ee824 */ /* 0x000fe400078e0a08 */
[----:B------:R-:W-:Y:S01]  /*12810*/  @!P1 IMAD.MOV R13, RZ, RZ, -R13 ;  /* 0x000000ffff0d9224 */ /* 0x000fe200078e0a0d */
[C---:B------:R-:W-:Y:S01]  /*12820*/  ISETP.GT.U32.AND P1, PT, R8.reuse, R3, PT ;  /* 0x000000030800720c */ /* 0x040fe20003f24070 */
[----:B------:R-:W-:-:S02]  /*12830*/  IMAD R4, R8, R7, R11 ;  /* 0x0000000708047224 */ /* 0x000fc400078e020b */
[----:B------:R-:W-:Y:S01]  /*12840*/  IMAD.MOV.U32 R16, RZ, RZ, R14 ;  /* 0x000000ffff107224 */ /* 0x000fe200078e000e */
[----:B------:R0:W-:Y:S01]  /*12850*/  STL [R1+0x98c], R13 ;  /* 0x00098c0d01007387 */ /* 0x0001e20000100800 */
[----:B------:R-:W-:Y:S02]  /*12860*/  VIADD R10, R0, 0x15f ;  /* 0x0000015f000a7836 */ /* 0x000fe40000000000 */
[----:B------:R-:W-:Y:S01]  /*12870*/  @!P0 IMAD.MOV R16, RZ, RZ, -R16 ;  /* 0x000000ffff108224 */ /* 0x000fe200078e0a10 */
[----:B------:R-:W-:Y:S01]  /*12880*/  ISETP.GT.U32.AND P0, PT, R8, R4, PT ;  /* 0x000000040800720c */ /* 0x000fe20003f04070 */
[--C-:B------:R-:W-:Y:S01]  /*12890*/  @!P2 IMAD.IADD R2, R2, 0x1, -R8.reuse ;  /* 0x000000010202a824 */ /* 0x100fe200078e0a08 */
[----:B------:R-:W-:Y:S01]  /*128a0*/  ISETP.GE.AND P6, PT, R10, RZ, PT ;  /* 0x000000ff0a00720c */ /* 0x000fe20003fc6270 */
[----:B------:R-:W-:Y:S01]  /*128b0*/  VIADD R5, R0, 0x160 ;  /* 0x0000016000057836 */ /* 0x000fe20000000000 */
[----:B------:R-:W-:Y:S01]  /*128c0*/  IABS R10, R10 ;  /* 0x0000000a000a7213 */ /* 0x000fe20000000000 */
[--C-:B------:R-:W-:Y:S01]  /*128d0*/  @!P1 IMAD.IADD R3, R3, 0x1, -R8.reuse ;  /* 0x0000000103039824 */ /* 0x100fe200078e0a08 */
[----:B------:R-:W-:Y:S01]  /*128e0*/  ISETP.GT.U32.AND P2, PT, R8, R2, PT ;  /* 0x000000020800720c */ /* 0x000fe20003f44070 */
[----:B------:R-:W-:Y:S01]  /*128f0*/  VIADD R7, R0, 0x162 ;  /* 0x0000016200077836 */ /* 0x000fe20000000000 */
[----:B------:R-:W-:Y:S01]  /*12900*/  IABS R11, R5 ;  /* 0x00000005000b7213 */ /* 0x000fe20000000000 */
[----:B------:R-:W-:Y:S01]  /*12910*/  IMAD.HI.U32 R14, R9, R10, RZ ;  /* 0x0000000a090e7227 */ /* 0x000fe200078e00ff */
[----:B------:R-:W-:Y:S01]  /*12920*/  ISETP.GT.U32.AND P1, PT, R8, R3, PT ;  /* 0x000000030800720c */ /* 0x000fe20003f24070 */
[----:B------:R1:W-:Y:S01]  /*12930*/  STL [R1+0x99c], R16 ;  /* 0x00099c1001007387 */ /* 0x0003e20000100800 */
[----:B0-----:R-:W-:Y:S01]  /*12940*/  IABS R13, R7 ;  /* 0x00000007000d7213 */ /* 0x001fe20000000000 */
[----:B------:R-:W-:-:S02]  /*12950*/  @!P0 IMAD.IADD R4, R4, 0x1, -R8 ;  /* 0x0000000104048824 */ /* 0x000fc400078e0a08 */
[----:B------:R-:W-:Y:S02]  /*12960*/  IMAD.MOV R14, RZ, RZ, -R14 ;  /* 0x000000ffff0e7224 */ /* 0x000fe400078e0a0e */
[----:B------:R-:W-:Y:S01]  /*12970*/  VIADD R6, R0, 0x161 ;  /* 0x0000016100067836 */ /* 0x000fe20000000000 */
[----:B------:R-:W-:Y:S01]  /*12980*/  ISETP.GT.U32.AND P0, PT, R8, R4, PT ;  /* 0x000000040800720c */ /* 0x000fe20003f04070 */
[----:B------:R-:W-:-:S03]  /*12990*/  IMAD.HI.U32 R15, R9, R11, RZ ;  /* 0x0000000b090f7227 */ /* 0x000fc600078e00ff */
[----:B------:R-:W-:Y:S01]  /*129a0*/  IABS R12, R6 ;  /* 0x00000006000c7213 */ /* 0x000fe20000000000 */
[----:B------:R-:W-:Y:S02]  /*129b0*/  IMAD R10, R8, R14, R10 ;  /* 0x0000000e080a7224 */ /* 0x000fe400078e020a */
[----:B------:R-:W-:Y:S02]  /*129c0*/  IMAD.MOV R15, RZ, RZ, -R15 ;  /* 0x000000ffff0f7224 */ /* 0x000fe400078e0a0f */
[--C-:B------:R-:W-:Y:S01]  /*129d0*/  @!P2 IMAD.IADD R2, R2, 0x1, -R8.reuse ;  /* 0x000000010202a824 */ /* 0x100fe200078e0a08 */
[----:B------:R-:W-:Y:S01]  /*129e0*/  ISETP.GE.AND P2, PT, R5, RZ, PT ;  /* 0x000000ff0500720c */ /* 0x000fe20003f46270 */
[----:B------:R-:W-:Y:S01]  /*129f0*/  @!P1 IMAD.IADD R3, R3, 0x1, -R8 ;  /* 0x0000000103039824 */ /* 0x000fe200078e0a08 */
[C---:B------:R-:W-:Y:S01]  /*12a00*/  ISETP.GT.U32.AND P1, PT, R8.reuse, R10, PT ;  /* 0x0000000a0800720c */ /* 0x040fe20003f24070 */
[----:B------:R-:W-:Y:S02]  /*12a10*/  IMAD R11, R8, R15, R11 ;  /* 0x0000000f080b7224 */ /* 0x000fe400078e020b */
[----:B------:R-:W-:-:S02]  /*12a20*/  IMAD.MOV.U32 R18, RZ, RZ, R2 ;  /* 0x000000ffff127224 */ /* 0x000fc400078e0002 */
[----:B------:R-:W-:-:S04]  /*12a30*/  IMAD.HI.U32 R5, R9, R13, RZ ;  /* 0x0000000d09057227 */ /* 0x000fc800078e00ff */
[----:B-1----:R-:W-:-:S04]  /*12a40*/  IMAD.HI.U32 R16, R9, R12, RZ ;  /* 0x0000000c09107227 */ /* 0x002fc800078e00ff */
[----:B------:R-:W-:Y:S01]  /*12a50*/  @!P3 IMAD.MOV R18, RZ, RZ, -R18 ;  /* 0x000000ffff12b224 */ /* 0x000fe200078e0a12 */
[----:B------:R-:W-:Y:S01]  /*12a60*/  ISETP.GT.U32.AND P3, PT, R8, R11, PT ;  /* 0x0000000b0800720c */ /* 0x000fe20003f64070 */
[----:B------:R-:W-:Y:S02]  /*12a70*/  IMAD.MOV R5, RZ, RZ, -R5 ;  /* 0x000000ffff057224 */ /* 0x000fe400078e0a05 */
[----:B------:R-:W-:Y:S01]  /*12a80*/  @!P0 IMAD.IADD R4, R4, 0x1, -R8 ;  /* 0x0000000104048824 */ /* 0x000fe200078e0a08 */
[----:B------:R0:W-:Y:S01]  /*12a90*/  STL [R1+0x9ac], R18 ;  /* 0x0009ac1201007387 */ /* 0x0001e20000100800 */
[----:B------:R-:W-:Y:S02]  /*12aa0*/  IMAD.MOV R16, RZ, RZ, -R16 ;  /* 0x000000ffff107224 */ /* 0x000fe400078e0a10 */
[----:B------:R-:W-:Y:S02]  /*12ab0*/  IMAD R13, R8, R5, R13 ;  /* 0x00000005080d7224 */ /* 0x000fe400078e020d */
[----:B------:R-:W-:-:S02]  /*12ac0*/  IMAD.MOV.U32 R14, RZ, RZ, R4 ;  /* 0x000000ffff0e7224 */ /* 0x000fc400078e0004 */
[----:B------:R-:W-:Y:S02]  /*12ad0*/  IMAD R12, R8, R16, R12 ;  /* 0x00000010080c7224 */ /* 0x000fe400078e020c */
[----:B------:R-:W-:Y:S02]  /*12ae0*/  @!P1 IMAD.IADD R10, R10, 0x1, -R8 ;  /* 0x000000010a0a9824 */ /* 0x000fe400078e0a08 */
[----:B------:R-:W-:Y:S01]  /*12af0*/  @!P4 IMAD.MOV R14, RZ, RZ, -R14 ;  /* 0x000000ffff0ec224 */ /* 0x000fe200078e0a0e */
[C---:B------:R-:W-:Y:S01]  /*12b00*/  ISETP.GT.U32.AND P4, PT, R8.reuse, R13, PT ;  /* 0x0000000d0800720c */ /* 0x040fe20003f84070 */
[--C-:B------:R-:W-:Y:S01]  /*12b10*/  @!P3 IMAD.IADD R11, R11, 0x1, -R8.reuse ;  /* 0x000000010b0bb824 */ /* 0x100fe200078e0a08 */
[----:B------:R-:W-:Y:S01]  /*12b20*/  ISETP.GT.U32.AND P0, PT, R8, R12, PT ;  /* 0x0000000c0800720c */ /* 0x000fe20003f04070 */
[----:B------:R-:W-:Y:S01]  /*12b30*/  VIADD R2, R0, 0x163 ;  /* 0x0000016300027836 */ /* 0x000fe20000000000 */
[----:B------:R-:W-:Y:S01]  /*12b40*/  ISETP.GT.U32.AND P1, PT, R8, R10, PT ;  /* 0x0000000a0800720c */ /* 0x000fe20003f24070 */
[----:B------:R-:W-:Y:S01]  /*12b50*/  VIADD R5, R0, 0x164 ;  /* 0x0000016400057836 */ /* 0x000fe20000000000 */
[----:B------:R-:W-:Y:S01]  /*12b60*/  ISETP.GT.U32.AND P3, PT, R8, R11, PT ;  /* 0x0000000b0800720c */ /* 0x000fe20003f64070 */
[----:B------:R-:W-:Y:S01]  /*12b70*/  IMAD.MOV.U32 R17, RZ, RZ, R3 ;  /* 0x000000ffff117224 */ /* 0x000fe200078e0003 */
[----:B------:R-:W-:Y:S01]  /*12b80*/  IABS R3, R2 ;  /* 0x0000000200037213 */ /* 0x000fe20000000000 */
[----:B0-----:R-:W-:Y:S01]  /*12b90*/  VIADD R18, R0, 0x16d ;  /* 0x0000016d00127836 */ /* 0x001fe20000000000 */
[----:B------:R-:W-:Y:S01]  /*12ba0*/  IABS R4, R5 ;  /* 0x0000000500047213 */ /* 0x000fe20000000000 */
[----:B------:R-:W-:Y:S01]  /*12bb0*/  @!P5 IMAD.MOV R17, RZ, RZ, -R17 ;  /* 0x000000ffff11d224 */ /* 0x000fe200078e0a11 */
[----:B------:R-:W-:Y:S01]  /*12bc0*/  ISETP.GE.AND P5, PT, R6, RZ, PT ;  /* 0x000000ff0600720c */ /* 0x000fe20003fa6270 */
[--C-:B------:R-:W-:Y:S01]  /*12bd0*/  @!P4 IMAD.IADD R13, R13, 0x1, -R8.reuse ;  /* 0x000000010d0dc824 */ /* 0x100fe200078e0a08 */
[----:B------:R-:W-:Y:S01]  /*12be0*/  IABS R19, R18 ;  /* 0x0000001200137213 */ /* 0x000fe20000000000 */
[--C-:B------:R-:W-:Y:S01]  /*12bf0*/  @!P0 IMAD.IADD R12, R12, 0x1, -R8.reuse ;  /* 0x000000010c0c8824 */ /* 0x100fe200078e0a08 */
[----:B------:R0:W-:Y:S01]  /*12c00*/  STL [R1+0x9bc], R17 ;  /* 0x0009bc1101007387 */ /* 0x0001e20000100800 */
[----:B------:R-:W-:Y:S01]  /*12c10*/  @!P1 IMAD.IADD R10, R10, 0x1, -R8 ;  /* 0x000000010a0a9824 */ /* 0x000fe200078e0a08 */
[----:B------:R-:W-:Y:S01]  /*12c20*/  ISETP.GE.AND P1, PT, R7, RZ, PT ;  /* 0x000000ff0700720c */ /* 0x000fe20003f26270 */
[C---:B------:R-:W-:Y:S01]  /*12c30*/  IMAD.HI.U32 R15, R9.reuse, R3, RZ ;  /* 0x00000003090f7227 */ /* 0x040fe200078e00ff */
[C---:B------:R-:W-:Y:S01]  /*12c40*/  ISETP.GT.U32.AND P4, PT, R8.reuse, R13, PT ;  /* 0x0000000d0800720c */ /* 0x040fe20003f84070 */
[----:B------:R1:W-:Y:S01]  /*12c50*/  STL [R1+0x9cc], R14 ;  /* 0x0009cc0e01007387 */ /* 0x0003e20000100800 */
[----:B------:R-:W-:Y:S01]  /*12c60*/  ISETP.GT.U32.AND P0, PT, R8, R12, PT ;  /* 0x0000000c0800720c */ /* 0x000fe20003f04070 */
[----:B------:R-:W-:-:S04]  /*12c70*/  IMAD.HI.U32 R7, R9, R4, RZ ;  /* 0x0000000409077227 */ /* 0x000fc800078e00ff */
[----:B0-----:R-:W-:Y:S02]  /*12c80*/  IMAD.MOV.U32 R17, RZ, RZ, R10 ;  /* 0x000000ffff117224 */ /* 0x001fe400078e000a */
[----:B------:R-:W-:Y:S02]  /*12c90*/  @!P3 IMAD.IADD R11, R11, 0x1, -R8 ;  /* 0x000000010b0bb824 */ /* 0x000fe400078e0a08 */
[----:B------:R-:W-:Y:S02]  /*12ca0*/  IMAD.MOV R15, RZ, RZ, -R15 ;  /* 0x000000ffff0f7224 */ /* 0x000fe400078e0a0f */
[----:B------:R-:W-:Y:S02]  /*12cb0*/  IMAD.MOV R7, RZ, RZ, -R7 ;  /* 0x000000ffff077224 */ /* 0x000fe400078e0a07 */
[----:B------:R-:W-:Y:S01]  /*12cc0*/  @!P6 IMAD.MOV R17, RZ, RZ, -R17 ;  /* 0x000000ffff11e224 */ /* 0x000fe200078e0a11 */
[----:B------:R-:W-:Y:S01]  /*12cd0*/  ISETP.GE.AND P6, PT, R2, RZ, PT ;  /* 0x000000ff0200720c */ /* 0x000fe20003fc6270 */
[----:B------:R-:W-:-:S02]  /*12ce0*/  IMAD.MOV.U32 R16, RZ, RZ, R11 ;  /* 0x000000ffff107224 */ /* 0x000fc400078e000b */
[----:B------:R-:W-:Y:S01]  /*12cf0*/  VIADD R6, R0, 0x166 ;  /* 0x0000016600067836 */ /* 0x000fe20000000000 */
[----:B------:R-:W-:Y:S01]  /*12d00*/  STL [R1+0x9dc], R17 ;  /* 0x0009dc1101007387 */ /* 0x000fe20000100800 */
[C---:B------:R-:W-:Y:S02]  /*12d10*/  IMAD R3, R8.reuse, R15, R3 ;  /* 0x0000000f08037224 */ /* 0x040fe400078e0203 */
[C---:B------:R-:W-:Y:S01]  /*12d20*/  IMAD R2, R8.reuse, R7, R4 ;  /* 0x0000000708027224 */ /* 0x040fe200078e0204 */
[----:B-1----:R-:W-:Y:S01]  /*12d30*/  IABS R14, R6 ;  /* 0x00000006000e7213 */ /* 0x002fe20000000000 */
[----:B------:R-:W-:Y:S01]  /*12d40*/  @!P2 IMAD.MOV R16, RZ, RZ, -R16 ;  /* 0x000000ffff10a224 */ /* 0x000fe200078e0a10 */
[C---:B------:R-:W-:Y:S01]  /*12d50*/  ISETP.GT.U32.AND P3, PT, R8.reuse, R3, PT ;  /* 0x000000030800720c */ /* 0x040fe20003f64070 */
[--C-:B------:R-:W-:Y:S01]  /*12d60*/  @!P4 IMAD.IADD R13, R13, 0x1, -R8.reuse ;  /* 0x000000010d0dc824 */ /* 0x100fe200078e0a08 */
[----:B------:R-:W-:Y:S01]  /*12d70*/  ISETP.GT.U32.AND P4, PT, R8, R2, PT ;  /* 0x000000020800720c */ /* 0x000fe20003f84070 */
[----:B------:R-:W-:Y:S01]  /*12d80*/  @!P0 IMAD.IADD R12, R12, 0x1, -R8 ;  /* 0x000000010c0c8824 */ /* 0x000fe200078e0a08 */
[----:B------:R0:W-:Y:S01]  /*12d90*/  STL [R1+0x1b0], R16 ;  /* 0x0001b01001007387 */ /* 0x0001e20000100800 */
[----:B------:R-:W-:Y:S01]  /*12da0*/  VIADD R4, R0, 0x167 ;  /* 0x0000016700047836 */ /* 0x000fe20000000000 */
[----:B------:R-:W-:Y:S01]  /*12db0*/  ISETP.GE.AND P2, PT, R5, RZ, PT ;  /* 0x000000ff0500720c */ /* 0x000fe20003f46270 */
[----:B------:R-:W-:Y:S01]  /*12dc0*/  IMAD.HI.U32 R10, R9, R14, RZ ;  /* 0x0000000e090a7227 */ /* 0x000fe200078e00ff */
[----:B------:R-:W-:-:S03]  /*12dd0*/  ISETP.GE.AND P0, PT, R6, RZ, PT ;  /* 0x000000ff0600720c */ /* 0x000fc60003f06270 */
[----:B------:R-:W-:Y:S02]  /*12de0*/  IMAD.MOV R10, RZ, RZ, -R10 ;  /* 0x000000ffff0a7224 */ /* 0x000fe400078e0a0a */
[----:B------:R-:W-:Y:S02]  /*12df0*/  VIADD R5, R0, 0x168 ;  /* 0x0000016800057836 */ /* 0x000fe40000000000 */
[----:B0-----:R-:W-:Y:S02]  /*12e00*/  IMAD.MOV.U32 R16, RZ, RZ, R12 ;  /* 0x000000ffff107224 */ /* 0x001fe400078e000c */
[----:B------:R-:W-:Y:S02]  /*12e10*/  IMAD.MOV.U32 R11, RZ, RZ, R13 ;  /* 0x000000ffff0b7224 */ /* 0x000fe400078e000d */
[----:B------:R-:W-:Y:S01]  /*12e20*/  @!P5 IMAD.MOV R16, RZ, RZ, -R16 ;  /* 0x000000ffff10d224 */ /* 0x000fe200078e0a10 */
[----:B------:R-:W-:Y:S01]  /*12e30*/  ISETP.GE.AND P5, PT, R4, RZ, PT ;  /* 0x000000ff0400720c */ /* 0x000fe20003fa6270 */
[----:B------:R-:W-:Y:S01]  /*12e40*/  @!P3 IMAD.IADD R3, R3, 0x1, -R8 ;  /* 0x000000010303b824 */ /* 0x000fe200078e0a08 */
[----:B------:R-:W-:Y:S01]  /*12e50*/  IABS R4, R4 ;  /* 0x0000000400047213 */ /* 0x000fe20000000000 */
[----:B------:R-:W-:Y:S01]  /*12e60*/  IMAD R15, R8, R10, R14 ;  /* 0x0000000a080f7224 */ /* 0x000fe200078e020e */
[----:B------:R-:W-:Y:S01]  /*12e70*/  IABS R14, R5 ;  /* 0x00000005000e7213 */ /* 0x000fe20000000000 */
[----:B------:R-:W-:Y:S01]  /*12e80*/  @!P1 IMAD.MOV R11, RZ, RZ, -R11 ;  /* 0x000000ffff0b9224 */ /* 0x000fe200078e0a0b */
[----:B------:R-:W-:Y:S01]  /*12e90*/  ISETP.GE.AND P1, PT, R5, RZ, PT ;  /* 0x000000ff0500720c */ /* 0x000fe20003f26270 */
[----:B------:R-:W-:Y:S01]  /*12ea0*/  @!P4 IMAD.IADD R2, R2, 0x1, -R8 ;  /* 0x000000010202c824 */ /* 0x000fe200078e0a08 */
[----:B------:R-:W-:Y:S01]  /*12eb0*/  STL [R1+0x1b4], R16 ;  /* 0x0001b41001007387 */ /* 0x000fe20000100800 */
[----:B------:R-:W-:Y:S01]  /*12ec0*/  IMAD.MOV.U32 R5, RZ, RZ, R4 ;  /* 0x000000ffff057224 */ /* 0x000fe200078e0004 */
[C---:B------:R-:W-:Y:S01]  /*12ed0*/  ISETP.GT.U32.AND P3, PT, R8.reuse, R3, PT ;  /* 0x000000030800720c */ /* 0x040fe20003f64070 */
[----:B------:R-:W-:Y:S01]  /*12ee0*/  IMAD.HI.U32 R10, R9, R14, RZ ;  /* 0x0000000e090a7227 */ /* 0x000fe200078e00ff */
[----:B------:R0:W-:Y:S01]  /*12ef0*/  STL [R1+0x9ec], R11 ;  /* 0x0009ec0b01007387 */ /* 0x0001e20000100800 */
[----:B------:R-:W-:-:S02]  /*12f00*/  ISETP.GT.U32.AND P4, PT, R8, R2, PT ;  /* 0x000000020800720c */ /* 0x000fc40003f84070 */
[----:B------:R-:W-:Y:S02]  /*12f10*/  IMAD.MOV R10, RZ, RZ, -R10 ;  /* 0x000000ffff0a7224 */ /* 0x000fe400078e0a0a */
[----:B------:R-:W-:Y:S02]  /*12f20*/  VIADD R4, R0, 0x169 ;  /* 0x0000016900047836 */ /* 0x000fe40000000000 */
[----:B------:R-:W-:Y:S02]  /*12f30*/  IMAD R14, R8, R10, R14 ;  /* 0x0000000a080e7224 */ /* 0x000fe400078e020e */
[----:B------:R-:W-:Y:S01]  /*12f40*/  VIADD R6, R0, 0x16a ;  /* 0x0000016a00067836 */ /* 0x000fe20000000000 */
[----:B------:R-:W-:Y:S01]  /*12f50*/  IABS R7, R4 ;  /* 0x0000000400077213 */ /* 0x000fe20000000000 */
[----:B0-----:R-:W-:-:S03]  /*12f60*/  IMAD.HI.U32 R11, R9, R5, RZ ;  /* 0x00000005090b7227 */ /* 0x001fc600078e00ff */
[----:B------:R-:W-:Y:S01]  /*12f70*/  IABS R12, R6 ;  /* 0x00000006000c7213 */ /* 0x000fe20000000000 */
[----:B------:R-:W-:Y:S02]  /*12f80*/  IMAD.MOV R11, RZ, RZ, -R11 ;  /* 0x000000ffff0b7224 */ /* 0x000fe400078e0a0b */
[--C-:B------:R-:W-:Y:S01]  /*12f90*/  @!P3 IMAD.IADD R3, R3, 0x1, -R8.reuse ;  /* 0x000000010303b824 */ /* 0x100fe200078e0a08 */
[C---:B------:R-:W-:Y:S01]  /*12fa0*/  ISETP.GT.U32.AND P3, PT, R8.reuse, R15, PT ;  /* 0x0000000f0800720c */ /* 0x040fe20003f64070 */
[----:B------:R-:W-:Y:S02]  /*12fb0*/  IMAD R5, R8, R11, R5 ;  /* 0x0000000b08057224 */ /* 0x000fe400078e0205 */
[----:B------:R-:W-:Y:S02]  /*12fc0*/  @!P4 IMAD.IADD R2, R2, 0x1, -R8 ;  /* 0x000000010202c824 */ /* 0x000fe400078e0a08 */
[----:B------:R-:W-:Y:S01]  /*12fd0*/  IMAD.MOV.U32 R16, RZ, RZ, R3 ;  /* 0x000000ffff107224 */ /* 0x000fe200078e0003 */
[----:B------:R-:W-:Y:S01]  /*12fe0*/  ISETP.GT.U32.AND P4, PT, R8, R5, PT ;  /* 0x000000050800720c */ /* 0x000fe20003f84070 */
[----:B------:R-:W-:-:S04]  /*12ff0*/  IMAD.HI.U32 R10, R9, R7, RZ ;  /* 0x00000007090a7227 */ /* 0x000fc800078e00ff */
[----:B------:R-:W-:Y:S01]  /*13000*/  @!P6 IMAD.MOV R16, RZ, RZ, -R16 ;  /* 0x000000ffff10e224 */ /* 0x000fe200078e0a10 */
[----:B------:R-:W-:Y:S01]  /*13010*/  ISETP.GT.U32.AND P6, PT, R8, R14, PT ;  /* 0x0000000e0800720c */ /* 0x000fe20003fc4070 */
[----:B------:R-:W-:Y:S02]  /*13020*/  IMAD.MOV R10, RZ, RZ, -R10 ;  /* 0x000000ffff0a7224 */ /* 0x000fe400078e0a0a */
[----:B------:R-:W-:Y:S01]  /*13030*/  IMAD.MOV.U32 R13, RZ, RZ, R2 ;  /* 0x000000ffff0d7224 */ /* 0x000fe200078e0002 */
[----:B------:R0:W-:Y:S01]  /*13040*/  STL [R1+0x9fc], R16 ;  /* 0x0009fc1001007387 */ /* 0x0001e20000100800 */
[----:B------:R-:W-:-:S04]  /*13050*/  IMAD.HI.U32 R11, R9, R12, RZ ;  /* 0x0000000c090b7227 */ /* 0x000fc800078e00ff */
[--C-:B------:R-:W-:Y:S02]  /*13060*/  @!P4 IMAD.IADD R5, R5, 0x1, -R8.reuse ;  /* 0x000000010505c824 */ /* 0x100fe400078e0a08 */
[----:B------:R-:W-:Y:S01]  /*13070*/  @!P2 IMAD.MOV R13, RZ, RZ, -R13 ;  /* 0x000000ffff0da224 */ /* 0x000fe200078e0a0d */
[----:B------:R-:W-:Y:S01]  /*13080*/  ISETP.GE.AND P2, PT, R4, RZ, PT ;  /* 0x000000ff0400720c */ /* 0x000fe20003f46270 */
[----:B------:R-:W-:Y:S01]  /*13090*/  @!P6 IMAD.IADD R14, R14, 0x1, -R8 ;  /* 0x000000010e0ee824 */ /* 0x000fe200078e0a08 */
[----:B------:R-:W-:Y:S01]  /*130a0*/  ISETP.GT.U32.AND P4, PT, R8, R5, PT ;  /* 0x000000050800720c */ /* 0x000fe20003f84070 */
[----:B0-----:R-:W-:Y:S01]  /*130b0*/  VIADD R16, R0, 0x16b ;  /* 0x0000016b00107836 */ /* 0x001fe20000000000 */
[----:B------:R0:W-:Y:S01]  /*130c0*/  STL [R1+0xa0c], R13 ;  /* 0x000a0c0d01007387 */ /* 0x0001e20000100800 */
[C---:B------:R-:W-:Y:S01]  /*130d0*/  IMAD R2, R8.reuse, R10, R7 ;  /* 0x0000000a08027224 */ /* 0x040fe200078e0207 */
[----:B------:R-:W-:Y:S01]  /*130e0*/  ISETP.GT.U32.AND P6, PT, R8, R14, PT ;  /* 0x0000000e0800720c */ /* 0x000fe20003fc4070 */
[----:B------:R-:W-:Y:S01]  /*130f0*/  IMAD.MOV R11, RZ, RZ, -R11 ;  /* 0x000000ffff0b7224 */ /* 0x000fe200078e0a0b */
[----:B------:R-:W-:Y:S01]  /*13100*/  IABS R7, R16 ;  /* 0x0000001000077213 */ /* 0x000fe20000000000 */
[----:B------:R-:W-:-:S02]  /*13110*/  VIADD R3, R0, 0x16c ;  /* 0x0000016c00037836 */ /* 0x000fc40000000000 */
[C---:B------:R-:W-:Y:S02]  /*13120*/  IMAD R12, R8.reuse, R11, R12 ;  /* 0x0000000b080c7224 */ /* 0x040fe400078e020c */
[--C-:B------:R-:W-:Y:S01]  /*13130*/  @!P3 IMAD.IADD R15, R15, 0x1, -R8.reuse ;  /* 0x000000010f0fb824 */ /* 0x100fe200078e0a08 */
[----:B------:R-:W-:Y:S01]  /*13140*/  IABS R22, R3 ;  /* 0x0000000300167213 */ /* 0x000fe20000000000 */
[----:B------:R-:W-:Y:S01]  /*13150*/  @!P4 IMAD.IADD R5, R5, 0x1, -R8 ;  /* 0x000000010505c824 */ /* 0x000fe200078e0a08 */
[C---:B------:R-:W-:Y:S01]  /*13160*/  ISETP.GT.U32.AND P4, PT, R8.reuse, R2, PT ;  /* 0x000000020800720c */ /* 0x040fe20003f84070 */
[----:B0-----:R-:W-:Y:S01]  /*13170*/  IMAD.HI.U32 R13, R9, R7, RZ ;  /* 0x00000007090d7227 */ /* 0x001fe200078e00ff */
[----:B------:R-:W-:-:S03]  /*13180*/  ISETP.GT.U32.AND P3, PT, R8, R15, PT ;  /* 0x0000000f0800720c */ /* 0x000fc60003f64070 */
[----:B------:R-:W-:Y:S02]  /*13190*/  IMAD.MOV R13, RZ, RZ, -R13 ;  /* 0x000000ffff0d7224 */ /* 0x000fe400078e0a0d */
[----:B------:R-:W-:Y:S01]  /*131a0*/  @!P6 IMAD.IADD R14, R14, 0x1, -R8 ;  /* 0x000000010e0ee824 */ /* 0x000fe200078e0a08 */
[----:B------:R-:W-:Y:S01]  /*131b0*/  ISETP.GT.U32.AND P6, PT, R8, R12, PT ;  /* 0x0000000c0800720c */ /* 0x000fe20003fc4070 */
[----:B------:R-:W-:-:S04]  /*131c0*/  IMAD.HI.U32 R21, R9, R22, RZ ;  /* 0x0000001609157227 */ /* 0x000fc800078e00ff */
[----:B------:R-:W-:Y:S02]  /*131d0*/  IMAD R7, R8, R13, R7 ;  /* 0x0000000d08077224 */ /* 0x000fe400078e0207 */
[----:B------:R-:W-:Y:S02]  /*131e0*/  IMAD.MOV R21, RZ, RZ, -R21 ;  /* 0x000000ffff157224 */ /* 0x000fe400078e0a15 */
[----:B------:R-:W-:Y:S01]  /*131f0*/  @!P4 IMAD.IADD R2, R2, 0x1, -R8 ;  /* 0x000000010202c824 */ /* 0x000fe200078e0a08 */
[C---:B------:R-:W-:Y:S01]  /*13200*/  ISETP.GT.U32.AND P4, PT, R8.reuse, R7, PT ;  /* 0x000000070800720c */ /* 0x040fe20003f84070 */
[----:B------:R-:W-:Y:S02]  /*13210*/  IMAD R21, R8, R21, R22 ;  /* 0x0000001508157224 */ /* 0x000fe400078e0216 */
[----:B------:R-:W-:Y:S02]  /*13220*/  VIADD R4, R0, 0x16e ;  /* 0x0000016e00047836 */ /* 0x000fe40000000000 */
[--C-:B------:R-:W-:Y:S01]  /*13230*/  @!P6 IMAD.IADD R12, R12, 0x1, -R8.reuse ;  /* 0x000000010c0ce824 */ /* 0x100fe200078e0a08 */
[----:B------:R-:W-:Y:S01]  /*13240*/  ISETP.GT.U32.AND P6, PT, R8, R21, PT ;  /* 0x000000150800720c */ /* 0x000fe20003fc4070 */
[----:B------:R-:W-:Y:S01]  /*13250*/  @!P3 IMAD.IADD R15, R15, 0x1, -R8 ;  /* 0x000000010f0fb824 */ /* 0x000fe200078e0a08 */
[----:B------:R-:W-:Y:S01]  /*13260*/  ISETP.GE.AND P3, PT, R6, RZ, PT ;  /* 0x000000ff0600720c */ /* 0x000fe20003f66270 */
[----:B------:R-:W-:Y:S01]  /*13270*/  VIADD R11, R0, 0x16f ;  /* 0x0000016f000b7836 */ /* 0x000fe20000000000 */
[----:B------:R-:W-:Y:S01]  /*13280*/  IABS R6, R4 ;  /* 0x0000000400067213 */ /* 0x000fe20000000000 */
[----:B------:R-:W-:-:S03]  /*13290*/  IMAD.HI.U32 R23, R9, R19, RZ ;  /* 0x0000001309177227 */ /* 0x000fc600078e00ff */
[----:B------:R-:W-:Y:S01]  /*132a0*/  IABS R10, R11 ;  /* 0x0000000b000a7213 */ /* 0x000fe20000000000 */
[----:B------:R-:W-:Y:S02]  /*132b0*/  IMAD.MOV R23, RZ, RZ, -R23 ;  /* 0x000000ffff177224 */ /* 0x000fe400078e0a17 */
[----:B------:R-:W-:Y:S02]  /*132c0*/  IMAD.MOV.U32 R24, RZ, RZ, R15 ;  /* 0x000000ffff187224 */ /* 0x000fe400078e000f */
[----:B------:R-:W-:Y:S01]  /*132d0*/  @!P4 IMAD.IADD R7, R7, 0x1, -R8 ;  /* 0x000000010707c824 */ /* 0x000fe200078e0a08 */
[----:B------:R-:W-:Y:S01]  /*132e0*/  ISETP.GT.U32.AND P4, PT, R8, R12, PT ;  /* 0x0000000c0800720c */ /* 0x000fe20003f84070 */
[----:B------:R-:W-:Y:S02]  /*132f0*/  IMAD.MOV.U32 R22, RZ, RZ, R5 ;  /* 0x000000ffff167224 */ /* 0x000fe400078e0005 */
[----:B------:R-:W-:-:S04]  /*13300*/  IMAD.HI.U32 R17, R9, R6, RZ ;  /* 0x0000000609117227 */ /* 0x000fc800078e00ff */
[C---:B------:R-:W-:Y:S02]  /*13310*/  IMAD R19, R8.reuse, R23, R19 ;  /* 0x0000001708137224 */ /* 0x040fe400078e0213 */
[----:B------:R-:W-:Y:S01]  /*13320*/  @!P0 IMAD.MOV R24, RZ, RZ, -R24 ;  /* 0x000000ffff188224 */ /* 0x000fe200078e0a18 */
[C---:B------:R-:W-:Y:S01]  /*13330*/  ISETP.GT.U32.AND P0, PT, R8.reuse, R2, PT ;  /* 0x000000020800720c */ /* 0x040fe20003f04070 */
[----:B------:R-:W-:Y:S01]  /*13340*/  @!P5 IMAD.MOV R22, RZ, RZ, -R22 ;  /* 0x000000ffff16d224 */ /* 0x000fe200078e0a16 */
[----:B------:R-:W-:Y:S01]  /*13350*/  ISETP.GT.U32.AND P5, PT, R8, R7, PT ;  /* 0x000000070800720c */ /* 0x000fe20003fa4070 */
[----:B------:R-:W-:Y:S01]  /*13360*/  IMAD.HI.U32 R13, R9, R10, RZ ;  /* 0x0000000a090d7227 */ /* 0x000fe200078e00ff */
[----:B------:R-:W-:Y:S03]  /*13370*/  STL [R1+0xa1c], R24 ;  /* 0x000a1c1801007387 */ /* 0x000fe60000100800 */
[----:B------:R-:W-:Y:S01]  /*13380*/  IMAD.MOV R17, RZ, RZ, -R17 ;  /* 0x000000ffff117224 */ /* 0x000fe200078e0a11 */
[----:B------:R-:W-:Y:S01]  /*13390*/  STL [R1+0xa2c], R22 ;  /* 0x000a2c1601007387 */ /* 0x000fe20000100800 */
[----:B------:R-:W-:-:S02]  /*133a0*/  @!P6 IMAD.IADD R21, R21, 0x1, -R8 ;  /* 0x000000011515e824 */ /* 0x000fc400078e0a08 */
[----:B------:R-:W-:Y:S01]  /*133b0*/  @!P1 IMAD.MOV R14, RZ, RZ, -R14 ;  /* 0x000000ffff0e9224 */ /* 0x000fe200078e0a0e */
[C---:B------:R-:W-:Y:S01]  /*133c0*/  ISETP.GT.U32.AND P1, PT, R8.reuse, R19, PT ;  /* 0x000000130800720c */ /* 0x040fe20003f24070 */
[----:B------:R-:W-:Y:S01]  /*133d0*/  IMAD.MOV R13, RZ, RZ, -R13 ;  /* 0x000000ffff0d7224 */ /* 0x000fe200078e0a0d */
[C---:B------:R-:W-:Y:S01]  /*133e0*/  ISETP.GT.U32.AND P6, PT, R8.reuse, R21, PT ;  /* 0x000000150800720c */ /* 0x040fe20003fc4070 */
[----:B------:R-:W-:Y:S01]  /*133f0*/  IMAD R6, R8, R17, R6 ;  /* 0x0000001108067224 */ /* 0x000fe200078e0206 */
[----:B------:R0:W-:Y:S01]  /*13400*/  STL [R1+0x18c], R14 ;  /* 0x00018c0e01007387 */ /* 0x0001e20000100800 */
[----:B------:R-:W-:Y:S02]  /*13410*/  VIADD R17, R0, 0x170 ;  /* 0x0000017000117836 */ /* 0x000fe40000000000 */
[----:B------:R-:W-:Y:S02]  /*13420*/  IMAD R10, R8, R13, R10 ;  /* 0x0000000d080a7224 */ /* 0x000fe400078e020a */
[----:B------:R-:W-:Y:S01]  /*13430*/  VIADD R13, R0, 0x171 ;  /* 0x00000171000d7836 */ /* 0x000fe20000000000 */
[----:B------:R-:W-:Y:S01]  /*13440*/  IABS R15, R17 ;  /* 0x00000011000f7213 */ /* 0x000fe20000000000 */
[--C-:B------:R-:W-:Y:S01]  /*13450*/  @!P0 IMAD.IADD R2, R2, 0x1, -R8.reuse ;  /* 0x0000000102028824 */ /* 0x100fe200078e0a08 */
[C---:B------:R-:W-:Y:S01]  /*13460*/  ISETP.GT.U32.AND P0, PT, R8.reuse, R6, PT ;  /* 0x000000060800720c */ /* 0x040fe20003f04070 */
[--C-:B------:R-:W-:Y:S01]  /*13470*/  @!P5 IMAD.IADD R7, R7, 0x1, -R8.reuse ;  /* 0x000000010707d824 */ /* 0x100fe200078e0a08 */
[----:B------:R-:W-:Y:S01]  /*13480*/  ISETP.GT.U32.AND P5, PT, R8, R10, PT ;  /* 0x0000000a0800720c */ /* 0x000fe20003fa4070 */
[--C-:B------:R-:W-:Y:S01]  /*13490*/  @!P4 IMAD.IADD R12, R12, 0x1, -R8.reuse ;  /* 0x000000010c0cc824 */ /* 0x100fe200078e0a08 */
[----:B------:R-:W-:Y:S01]  /*134a0*/  ISETP.GE.AND P4, PT, R16, RZ, PT ;  /* 0x000000ff1000720c */ /* 0x000fe20003f86270 */
[----:B------:R-:W-:Y:S01]  /*134b0*/  @!P1 IMAD.IADD R19, R19, 0x1, -R8 ;  /* 0x0000000113139824 */ /* 0x000fe200078e0a08 */
[----:B------:R-:W-:Y:S01]  /*134c0*/  IABS R5, R13 ;  /* 0x0000000d00057213 */ /* 0x000fe20000000000 */
[----:B------:R-:W-:Y:S01]  /*134d0*/  IMAD.MOV.U32 R23, RZ, RZ, R2 ;  /* 0x000000ffff177224 */ /* 0x000fe200078e0002 */
[----:B------:R-:W-:Y:S01]  /*134e0*/  ISETP.GE.AND P1, PT, R18, RZ, PT ;  /* 0x000000ff1200720c */ /* 0x000fe20003f26270 */
[----:B0-----:R-:W-:-:S04]  /*134f0*/  IMAD.HI.U32 R14, R9, R15, RZ ;  /* 0x0000000f090e7227 */ /* 0x001fc800078e00ff */
[----:B------:R-:W-:Y:S01]  /*13500*/  @!P6 IMAD.IADD R21, R21, 0x1, -R8 ;  /* 0x000000011515e824 */ /* 0x000fe200078e0a08 */
[----:B------:R-:W-:Y:S01]  /*13510*/  ISETP.GE.AND P6, PT, R3, RZ, PT ;  /* 0x000000ff0300720c */ /* 0x000fe20003fc6270 */
[----:B------:R-:W-:Y:S01]  /*13520*/  @!P2 IMAD.MOV R23, RZ, RZ, -R23 ;  /* 0x000000ffff17a224 */ /* 0x000fe200078e0a17 */
[C---:B------:R-:W-:Y:S01]  /*13530*/  ISETP.GT.U32.AND P2, PT, R8.reuse, R19, PT ;  /* 0x000000130800720c */ /* 0x040fe20003f44070 */
[----:B------:R-:W-:Y:S02]  /*13540*/  IMAD.MOV R14, RZ, RZ, -R14 ;  /* 0x000000ffff0e7224 */ /* 0x000fe400078e0a0e */
[----:B------:R-:W-:Y:S01]  /*13550*/  IMAD.HI.U32 R16, R9, R5, RZ ;  /* 0x0000000509107227 */ /* 0x000fe200078e00ff */
[----:B------:R-:W-:Y:S03]  /*13560*/  STL [R1+0x188], R23 ;  /* 0x0001881701007387 */ /* 0x000fe60000100800 */
[----:B------:R-:W-:-:S02]  /*13570*/  IMAD R15, R8, R14, R15 ;  /* 0x0000000e080f7224 */ /* 0x000fc400078e020f */
[----:B------:R-:W-:Y:S02]  /*13580*/  IMAD.MOV.U32 R22, RZ, RZ, R12 ;  /* 0x000000ffff167224 */ /* 0x000fe400078e000c */
[----:B------:R-:W-:Y:S02]  /*13590*/  IMAD.MOV R16, RZ, RZ, -R16 ;  /* 0x000000ffff107224 */ /* 0x000fe400078e0a10 */
[----:B------:R-:W-:Y:S02]  /*135a0*/  VIADD R2, R0, 0x172 ;  /* 0x0000017200027836 */ /* 0x000fe40000000000 */
[--C-:B------:R-:W-:Y:S02]  /*135b0*/  @!P5 IMAD.IADD R10, R10, 0x1, -R8.reuse ;  /* 0x000000010a0ad824 */ /* 0x100fe400078e0a08 */
[----:B------:R-:W-:Y:S01]  /*135c0*/  @!P0 IMAD.IADD R6, R6, 0x1, -R8 ;  /* 0x0000000106068824 */ /* 0x000fe200078e0a08 */
[----:B------:R-:W-:Y:S01]  /*135d0*/  ISETP.GE.AND P0, PT, R4, RZ, PT ;  /* 0x000000ff0400720c */ /* 0x000fe20003f06270 */
[----:B------:R-:W-:Y:S01]  /*135e0*/  @!P3 IMAD.MOV R22, RZ, RZ, -R22 ;  /* 0x000000ffff16b224 */ /* 0x000fe200078e0a16 */
[C---:B------:R-:W-:Y:S01]  /*135f0*/  ISETP.GT.U32.AND P5, PT, R8.reuse, R10, PT ;  /* 0x0000000a0800720c */ /* 0x040fe20003fa4070 */
[----:B------:R-:W-:Y:S01]  /*13600*/  @!P4 IMAD.MOV R7, RZ, RZ, -R7 ;  /* 0x000000ffff07c224 */ /* 0x000fe200078e0a07 */
[C---:B------:R-:W-:Y:S01]  /*13610*/  ISETP.GT.U32.AND P4, PT, R8.reuse, R15, PT ;  /* 0x0000000f0800720c */ /* 0x040fe20003f84070 */
[C---:B------:R-:W-:Y:S01]  /*13620*/  IMAD R5, R8.reuse, R16, R5 ;  /* 0x0000001008057224 */ /* 0x040fe200078e0205 */
[----:B------:R-:W-:Y:S01]  /*13630*/  IABS R14, R2 ;  /* 0x00000002000e7213 */ /* 0x000fe20000000000 */
[----:B------:R-:W-:Y:S01]  /*13640*/  IMAD.MOV.U32 R4, RZ, RZ, R21 ;  /* 0x000000ffff047224 */ /* 0x000fe200078e0015 */
[----:B------:R-:W-:Y:S01]  /*13650*/  STL [R1+0xa3c], R22 ;  /* 0x000a3c1601007387 */ /* 0x000fe20000100800 */
[----:B------:R-:W-:Y:S01]  /*13660*/  @!P2 IMAD.IADD R19, R19, 0x1, -R8 ;  /* 0x000000011313a824 */ /* 0x000fe200078e0a08 */
[C---:B------:R-:W-:Y:S01]  /*13670*/  ISETP.GT.U32.AND P3, PT, R8.reuse, R6, PT ;  /* 0x000000060800720c */ /* 0x040fe20003f64070 */
[----:B------:R-:W-:Y:S01]  /*13680*/  @!P6 IMAD.MOV R4, RZ, RZ, -R4 ;  /* 0x000000ffff04e224 */ /* 0x000fe200078e0a04 */
[----:B------:R-:W-:Y:S01]  /*13690*/  ISETP.GE.AND P6, PT, R11, RZ, PT ;  /* 0x000000ff0b00720c */ /* 0x000fe20003fc6270 */
[----:B------:R0:W-:Y:S01]  /*136a0*/  STL [R1+0xa4c], R7 ;  /* 0x000a4c0701007387 */ /* 0x0001e20000100800 */
[----:B------:R-:W-:Y:S01]  /*136b0*/  ISETP.GT.U32.AND P2, PT, R8, R5, PT ;  /* 0x000000050800720c */ /* 0x000fe20003f44070 */
[----:B------:R-:W-:-:S02]  /*136c0*/  IMAD.MOV.U32 R16, RZ, RZ, R19 ;  /* 0x000000ffff107224 */ /* 0x000fc400078e0013 */
[--C-:B------:R-:W-:Y:S01]  /*136d0*/  @!P4 IMAD.IADD R15, R15, 0x1, -R8.reuse ;  /* 0x000000010f0fc824 */ /* 0x100fe200078e0a08 */
[----:B------:R1:W-:Y:S01]  /*136e0*/  STL [R1+0xa5c], R4 ;  /* 0x000a5c0401007387 */ /* 0x0003e20000100800 */
[----:B------:R-:W-:Y:S01]  /*136f0*/  VIADD R3, R0, 0x173 ;  /* 0x0000017300037836 */ /* 0x000fe20000000000 */
[----:B------:R-:W-:Y:S01]  /*13700*/  ISETP.GE.AND P4, PT, R2, RZ, PT ;  /* 0x000000ff0200720c */ /* 0x000fe20003f86270 */
[----:B------:R-:W-:Y:S01]  /*13710*/  @!P5 IMAD.IADD R10, R10, 0x1, -R8 ;  /* 0x000000010a0ad824 */ /* 0x000fe200078e0a08 */
[----:B------:R-:W-:Y:S01]  /*13720*/  ISETP.GE.AND P5, PT, R13, RZ, PT ;  /* 0x000000ff0d00720c */ /* 0x000fe20003fa6270 */
[----:B0-----:R-:W-:-:S04]  /*13730*/  IMAD.HI.U32 R7, R9, R14, RZ ;  /* 0x0000000e09077227 */ /* 0x001fc800078e00ff */
[----:B------:R-:W-:Y:S01]  /*13740*/  IMAD.MOV R7, RZ, RZ, -R7 ;  /* 0x000000ffff077224 */ /* 0x000fe200078e0a07 */
[----:B-1----:R-:W-:Y:S01]  /*13750*/  IABS R4, R3 ;  /* 0x0000000300047213 */ /* 0x002fe20000000000 */
[----:B------:R-:W-:Y:S01]  /*13760*/  @!P1 IMAD.MOV R16, RZ, RZ, -R16 ;  /* 0x000000ffff109224 */ /* 0x000fe200078e0a10 */
[C---:B------:R-:W-:Y:S01]  /*13770*/  ISETP.GT.U32.AND P1, PT, R8.reuse, R15, PT ;  /* 0x0000000f0800720c */ /* 0x040fe20003f24070 */
[----:B------:R-:W-:Y:S02]  /*13780*/  IMAD R14, R8, R7, R14 ;  /* 0x00000007080e7224 */ /* 0x000fe400078e020e */
[--C-:B------:R-:W-:Y:S01]  /*13790*/  @!P3 IMAD.IADD R6, R6, 0x1, -R8.reuse ;  /* 0x000000010606b824 */ /* 0x100fe200078e0a08 */
[----:B------:R-:W-:Y:S01]  /*137a0*/  STL [R1+0xa6c], R16 ;  /* 0x000a6c1001007387 */ /* 0x000fe20000100800 */
[----:B------:R-:W-:Y:S01]  /*137b0*/  @!P2 IMAD.IADD R5, R5, 0x1, -R8 ;  /* 0x000000010505a824 */ /* 0x000fe200078e0a08 */
[----:B------:R-:W-:Y:S01]  /*137c0*/  ISETP.GE.AND P3, PT, R17, RZ, PT ;  /* 0x000000ff1100720c */ /* 0x000fe20003f66270 */
[----:B------:R-:W-:Y:S01]  /*137d0*/  @!P6 IMAD.MOV R10, RZ, RZ, -R10 ;  /* 0x000000ffff0ae224 */ /* 0x000fe200078e0a0a */
[C---:B------:R-:W-:Y:S01]  /*137e0*/  ISETP.GT.U32.AND P6, PT, R8.reuse, R14, PT ;  /* 0x0000000e0800720c */ /* 0x040fe20003fc4070 */
[----:B------:R-:W-:Y:S01]  /*137f0*/  IMAD.MOV.U32 R12, RZ, RZ, R6 ;  /* 0x000000ffff0c7224 */ /* 0x000fe200078e0006 */
[----:B------:R-:W-:Y:S01]  /*13800*/  ISETP.GT.U32.AND P2, PT, R8, R5, PT ;  /* 0x000000050800720c */ /* 0x000fe20003f44070 */
[----:B------:R-:W-:-:S04]  /*13810*/  IMAD.HI.U32 R2, R9, R4, RZ ;  /* 0x0000000409027227 */ /* 0x000fc800078e00ff */
[----:B------:R-:W-:Y:S01]  /*13820*/  @!P0 IMAD.MOV R12, RZ, RZ, -R12 ;  /* 0x000000ffff0c8224 */ /* 0x000fe200078e0a0c */
[----:B------:R-:W-:Y:S01]  /*13830*/  ISETP.GE.AND P0, PT, R3, RZ, PT ;  /* 0x000000ff0300720c */ /* 0x000fe20003f06270 */
[----:B------:R-:W-:Y:S02]  /*13840*/  VIADD R6, R0, 0x174 ;  /* 0x0000017400067836 */ /* 0x000fe40000000000 */
[----:B------:R-:W-:Y:S01]  /*13850*/  IMAD.MOV R2, RZ, RZ, -R2 ;  /* 0x000000ffff027224 */ /* 0x000fe200078e0a02 */
[----:B------:R0:W-:Y:S01]  /*13860*/  STL [R1+0xa7c], R12 ;  /* 0x000a7c0c01007387 */ /* 0x0001e20000100800 */
[--C-:B------:R-:W-:Y:S01]  /*13870*/  @!P1 IMAD.IADD R15, R15, 0x1, -R8.reuse ;  /* 0x000000010f0f9824 */ /* 0x100fe200078e0a08 */
[----:B------:R-:W-:Y:S01]  /*13880*/  ISETP.GE.AND P1, PT, R6, RZ, PT ;  /* 0x000000ff0600720c */ /* 0x000fe20003f26270 */
[--C-:B------:R-:W-:Y:S01]  /*13890*/  @!P6 IMAD.IADD R14, R14, 0x1, -R8.reuse ;  /* 0x000000010e0ee824 */ /* 0x100fe200078e0a08 */
[----:B------:R-:W-:Y:S01]  /*138a0*/  IABS R6, R6 ;  /* 0x0000000600067213 */ /* 0x000fe20000000000 */
[----:B------:R-:W-:Y:S01]  /*138b0*/  @!P2 IMAD.IADD R5, R5, 0x1, -R8 ;  /* 0x000000010505a824 */ /* 0x000fe200078e0a08 */
[----:B------:R1:W-:Y:S01]  /*138c0*/  STL [R1+0xa8c], R10 ;  /* 0x000a8c0a01007387 */ /* 0x0003e20000100800 */
[----:B------:R-:W-:Y:S01]  /*138d0*/  VIADD R3, R0, 0x176 ;  /* 0x0000017600037836 */ /* 0x000fe20000000000 */
[----:B------:R-:W-:Y:S01]  /*138e0*/  ISETP.GT.U32.AND P6, PT, R8, R14, PT ;  /* 0x0000000e0800720c */ /* 0x000fe20003fc4070 */
[----:B------:R-:W-:-:S04]  /*138f0*/  IMAD.HI.U32 R11, R9, R6, RZ ;  /* 0x00000006090b7227 */ /* 0x000fc800078e00ff */
[C---:B0-----:R-:W-:Y:S01]  /*13900*/  IMAD R12, R8.reuse, R2, R4 ;  /* 0x00000002080c7224 */ /* 0x041fe200078e0204 */
[----:B------:R-:W-:Y:S01]  /*13910*/  IABS R4, R3 ;  /* 0x0000000300047213 */ /* 0x000fe20000000000 */
[----:B------:R-:W-:Y:S02]  /*13920*/  IMAD.MOV R11, RZ, RZ, -R11 ;  /* 0x000000ffff0b7224 */ /* 0x000fe400078e0a0b */
[----:B------:R-:W-:Y:S01]  /*13930*/  @!P5 IMAD.MOV R5, RZ, RZ, -R5 ;  /* 0x000000ffff05d224 */ /* 0x000fe200078e0a05 */
[----:B------:R-:W-:Y:S01]  /*13940*/  ISETP.GT.U32.AND P2, PT, R8, R12, PT ;  /* 0x0000000c0800720c */ /* 0x000fe20003f44070 */
[----:B------:R-:W-:Y:S01]  /*13950*/  VIADD R7, R0, 0x175 ;  /* 0x0000017500077836 */ /* 0x000fe20000000000 */
[----:B------:R-:W-:Y:S01]  /*13960*/  ISETP.GE.AND P5, PT, R3, RZ, PT ;  /* 0x000000ff0300720c */ /* 0x000fe20003fa6270 */
[----:B-1----:R-:W-:Y:S02]  /*13970*/  IMAD.MOV.U32 R10, RZ, RZ, R15 ;  /* 0x000000ffff0a7224 */ /* 0x002fe400078e000f */
[----:B------:R-:W-:Y:S01]  /*13980*/  IMAD R3, R8, R11, R6 ;  /* 0x0000000b08037224 */ /* 0x000fe200078e0206 */
[----:B------:R-:W-:Y:S01]  /*13990*/  IABS R2, R7 ;  /* 0x0000000700027213 */ /* 0x000fe20000000000 */
[----:B------:R-:W-:Y:S01]  /*139a0*/  @!P3 IMAD.MOV R10, RZ, RZ, -R10 ;  /* 0x000000ffff0ab224 */ /* 0x000fe200078e0a0a */
[----:B------:R-:W-:Y:S01]  /*139b0*/  ISETP.GE.AND P3, PT, R7, RZ, PT ;  /* 0x000000ff0700720c */ /* 0x000fe20003f66270 */
[--C-:B------:R-:W-:Y:S01]  /*139c0*/  @!P6 IMAD.IADD R14, R14, 0x1, -R8.reuse ;  /* 0x000000010e0ee824 */ /* 0x100fe200078e0a08 */
[----:B------:R-:W-:Y:S01]  /*139d0*/  ISETP.GT.U32.AND P6, PT, R8, R3, PT ;  /* 0x000000030800720c */ /* 0x000fe20003fc4070 */
[----:B------:R-:W-:Y:S01]  /*139e0*/  IMAD.HI.U32 R7, R9, R4, RZ ;  /* 0x0000000409077227 */ /* 0x000fe200078e00ff */
[----:B------:R0:W-:Y:S03]  /*139f0*/  STL [R1+0x164], R10 ;  /* 0x0001640a01007387 */ /* 0x0001e60000100800 */
[----:B------:R-:W-:Y:S01]  /*13a00*/  @!P2 IMAD.IADD R12, R12, 0x1, -R8 ;  /* 0x000000010c0ca824 */ /* 0x000fe200078e0a08 */
[----:B------:R1:W-:Y:S01]  /*13a10*/  STL [R1+0x168], R5 ;  /* 0x0001680501007387 */ /* 0x0003e20000100800 */
[----:B------:R-:W-:-:S02]  /*13a20*/  IMAD.MOV R7, RZ, RZ, -R7 ;  /* 0x000000ffff077224 */ /* 0x000fc400078e0a07 */
[----:B------:R-:W-:Y:S01]  /*13a30*/  IMAD.MOV.U32 R17, RZ, RZ, R14 ;  /* 0x000000ffff117224 */ /* 0x000fe200078e000e */
[C---:B------:R-:W-:Y:S01]  /*13a40*/  ISETP.GT.U32.AND P2, PT, R8.reuse, R12, PT ;  /* 0x0000000c0800720c */ /* 0x040fe20003f44070 */
[----:B------:R-:W-:Y:S02]  /*13a50*/  IMAD R4, R8, R7, R4 ;  /* 0x0000000708047224 */ /* 0x000fe400078e0204 */
[----:B0-----:R-:W-:-:S04]  /*13a60*/  IMAD.HI.U32 R10, R9, R2, RZ ;  /* 0x00000002090a7227 */ /* 0x001fc800078e00ff */
[----:B------:R-:W-:Y:S02]  /*13a70*/  IMAD.MOV R10, RZ, RZ, -R10 ;  /* 0x000000ffff0a7224 */ /* 0x000fe400078e0a0a */
[----:B-1----:R-:W-:Y:S02]  /*13a80*/  VIADD R5, R0, 0x177 ;  /* 0x0000017700057836 */ /* 0x002fe40000000000 */
[C---:B------:R-:W-:Y:S02]  /*13a90*/  IMAD R2, R8.reuse, R10, R2 ;  /* 0x0000000a08027224 */ /* 0x040fe400078e0202 */
[--C-:B------:R-:W-:Y:S01]  /*13aa0*/  @!P6 IMAD.IADD R3, R3, 0x1, -R8.reuse ;  /* 0x000000010303e824 */ /* 0x100fe200078e0a08 */
[----:B------:R-:W-:Y:S01]  /*13ab0*/  ISETP.GT.U32.AND P6, PT, R8, R4, PT ;  /* 0x000000040800720c */ /* 0x000fe20003fc4070 */
[----:B------:R-:W-:Y:S01]  /*13ac0*/  @!P4 IMAD.MOV R17, RZ, RZ, -R17 ;  /* 0x000000ffff11c224 */ /* 0x000fe200078e0a11 */
[----:B------:R-:W-:Y:S01]  /*13ad0*/  IABS R11, R5 ;  /* 0x00000005000b7213 */ /* 0x000fe20000000000 */
[----:B------:R-:W-:Y:S01]  /*13ae0*/  @!P2 IMAD.IADD R12, R12, 0x1, -R8 ;  /* 0x000000010c0ca824 */ /* 0x000fe200078e0a08 */
[----:B------:R-:W-:Y:S01]  /*13af0*/  ISETP.GT.U32.AND P2, PT, R8, R2, PT ;  /* 0x000000020800720c */ /* 0x000fe20003f44070 */
[----:B------:R-:W-:Y:S01]  /*13b00*/  VIADD R6, R0, 0x179 ;  /* 0x0000017900067836 */ /* 0x000fe20000000000 */
[----:B------:R-:W-:Y:S01]  /*13b10*/  ISETP.GT.U32.AND P4, PT, R8, R3, PT ;  /* 0x000000030800720c */ /* 0x000fe20003f84070 */
[----:B------:R-:W-:Y:S01]  /*13b20*/  IMAD.HI.U32 R14, R9, R11, RZ ;  /* 0x0000000b090e7227 */ /* 0x000fe200078e00ff */
[----:B------:R0:W-:Y:S02]  /*13b30*/  STL [R1+0xa9c], R17 ;  /* 0x000a9c1101007387 */ /* 0x0001e40000100800 */
[----:B------:R-:W-:Y:S01]  /*13b40*/  IABS R15, R6 ;  /* 0x00000006000f7213 */ /* 0x000fe20000000000 */
[----:B------:R-:W-:-:S02]  /*13b50*/  VIADD R13, R0, 0x178 ;  /* 0x00000178000d7836 */ /* 0x000fc40000000000 */
[--C-:B------:R-:W-:Y:S02]  /*13b60*/  @!P6 IMAD.IADD R4, R4, 0x1, -R8.reuse ;  /* 0x000000010404e824 */ /* 0x100fe400078e0a08 */
[----:B------:R-:W-:Y:S01]  /*13b70*/  VIADD R7, R0, 0x17a ;  /* 0x0000017a00077836 */ /* 0x000fe20000000000 */
[----:B------:R-:W-:Y:S01]  /*13b80*/  IABS R16, R13 ;  /* 0x0000000d00107213 */ /* 0x000fe20000000000 */
[----:B------:R-:W-:Y:S01]  /*13b90*/  @!P2 IMAD.IADD R2, R2, 0x1, -R8 ;  /* 0x000000010202a824 */ /* 0x000fe200078e0a08 */
[C---:B------:R-:W-:Y:S01]  /*13ba0*/  ISETP.GT.U32.AND P6, PT, R8.reuse, R4, PT ;  /* 0x000000040800720c */ /* 0x040fe20003fc4070 */
[----:B0-----:R-:W-:Y:S01]  /*13bb0*/  IMAD.MOV.U32 R17, RZ, RZ, R12 ;  /* 0x000000ffff117224 */ /* 0x001fe200078e000c */
[----:B------:R-:W-:Y:S01]  /*13bc0*/  IABS R10, R7 ;  /* 0x00000007000a7213 */ /* 0x000fe20000000000 */
[----:B------:R-:W-:Y:S01]  /*13bd0*/  IMAD.MOV R12, RZ, RZ, -R14 ;  /* 0x000000ffff0c7224 */ /* 0x000fe200078e0a0e */
[C---:B------:R-:W-:Y:S01]  /*13be0*/  ISETP.GT.U32.AND P2, PT, R8.reuse, R2, PT ;  /* 0x000000020800720c */ /* 0x040fe20003f44070 */
[----:B------:R-:W-:Y:S01]  /*13bf0*/  @!P0 IMAD.MOV R17, RZ, RZ, -R17 ;  /* 0x000000ffff118224 */ /* 0x000fe200078e0a11 */
[----:B------:R-:W-:Y:S01]  /*13c00*/  ISETP.GE.AND P0, PT, R5, RZ, PT ;  /* 0x000000ff0500720c */ /* 0x000fe20003f06270 */
[----:B------:R-:W-:-:S02]  /*13c10*/  IMAD R5, R8, R12, R11 ;  /* 0x0000000c08057224 */ /* 0x000fc400078e020b */
[----:B------:R-:W-:Y:S01]  /*13c20*/  @!P4 IMAD.IADD R3, R3, 0x1, -R8 ;  /* 0x000000010303c824 */ /* 0x000fe200078e0a08 */
[----:B------:R0:W-:Y:S01]  /*13c30*/  STL [R1+0xaac], R17 ;  /* 0x000aac1101007387 */ /* 0x0001e20000100800 */
[----:B------:R-:W-:Y:S01]  /*13c40*/  IMAD.MOV.U32 R14, RZ, RZ, R15 ;  /* 0x000000ffff0e7224 */ /* 0x000fe200078e000f */
[----:B------:R-:W-:Y:S01]  /*13c50*/  ISETP.GT.U32.AND P4, PT, R8, R5, PT ;  /* 0x000000050800720c */ /* 0x000fe20003f84070 */
[----:B------:R-:W-:-:S04]  /*13c60*/  IMAD.HI.U32 R15, R9, R16, RZ ;  /* 0x00000010090f7227 */ /* 0x000fc800078e00ff */
[----:B------:R-:W-:-:S04]  /*13c70*/  IMAD.HI.U32 R12, R9, R14, RZ ;  /* 0x0000000e090c7227 */ /* 0x000fc800078e00ff */
[----:B------:R-:W-:-:S04]  /*13c80*/  IMAD.HI.U32 R11, R9, R10, RZ ;  /* 0x0000000a090b7227 */ /* 0x000fc800078e00ff */
[----:B------:R-:W-:Y:S02]  /*13c90*/  IMAD.MOV R15, RZ, RZ, -R15 ;  /* 0x000000ffff0f7224 */ /* 0x000fe400078e0a0f */
[----:B------:R-:W-:Y:S02]  /*13ca0*/  IMAD.MOV R12, RZ, RZ, -R12 ;  /* 0x000000ffff0c7224 */ /* 0x000fe400078e0a0c */
[----:B------:R-:W-:Y:S02]  /*13cb0*/  IMAD.MOV R11, RZ, RZ, -R11 ;  /* 0x000000ffff0b7224 */ /* 0x000fe400078e0a0b */
[C---:B------:R-:W-:Y:S02]  /*13cc0*/  IMAD R16, R8.reuse, R15, R16 ;  /* 0x0000000f08107224 */ /* 0x040fe400078e0210 */
[----:B------:R-:W-:Y:S02]  /*13cd0*/  IMAD R14, R8, R12, R14 ;  /* 0x0000000c080e7224 */ /* 0x000fe400078e020e */
[----:B0-----:R-:W-:-:S02]  /*13ce0*/  IMAD.MOV.U32 R17, RZ, RZ, R3 ;  /* 0x000000ffff117224 */ /* 0x001fc400078e0003 */
[--C-:B------:R-:W-:Y:S01]  /*13cf0*/  @!P6 IMAD.IADD R4, R4, 0x1, -R8.reuse ;  /* 0x000000010404e824 */ /* 0x100fe200078e0a08 */
[C---:B------:R-:W-:Y:S01]  /*13d00*/  ISETP.GT.U32.AND P6, PT, R8.reuse, R14, PT ;  /* 0x0000000e0800720c */ /* 0x040fe20003fc4070 */
[----:B------:R-:W-:Y:S02]  /*13d10*/  @!P4 IMAD.IADD R5, R5, 0x1, -R8 ;  /* 0x000000010505c824 */ /* 0x000fe400078e0a08 */
[----:B------:R-:W-:Y:S02]  /*13d20*/  IMAD R3, R8, R11, R10 ;  /* 0x0000000b08037224 */ /* 0x000fe400078e020a */
[----:B------:R-:W-:Y:S01]  /*13d30*/  @!P2 IMAD.IADD R2, R2, 0x1, -R8 ;  /* 0x000000010202a824 */ /* 0x000fe200078e0a08 */
[C---:B------:R-:W-:Y:S01]  /*13d40*/  ISETP.GT.U32.AND P4, PT, R8.reuse, R5, PT ;  /* 0x000000050800720c */ /* 0x040fe20003f84070 */
[----:B------:R-:W-:Y:S01]  /*13d50*/  @!P1 IMAD.MOV R17, RZ, RZ, -R17 ;  /* 0x000000ffff119224 */ /* 0x000fe200078e0a11 */
[----:B------:R-:W-:Y:S01]  /*13d60*/  ISETP.GT.U32.AND P1, PT, R8, R16, PT ;  /* 0x000000100800720c */ /* 0x000fe20003f24070 */
[----:B------:R-:W-:Y:S01]  /*13d70*/  IMAD.MOV.U32 R11, RZ, RZ, R4 ;  /* 0x000000ffff0b7224 */ /* 0x000fe200078e0004 */
[----:B------:R-:W-:Y:S01]  /*13d80*/  ISETP.GE.AND P2, PT, R13, RZ, PT ;  /* 0x000000ff0d00720c */ /* 0x000fe20003f46270 */
[----:B------:R-:W-:Y:S01]  /*13d90*/  @!P3 IMAD.MOV R2, RZ, RZ, -R2 ;  /* 0x000000ffff02b224 */ /* 0x000fe200078e0a02 */
[----:B------:R-:W-:Y:S01]  /*13da0*/  ISETP.GE.AND P3, PT, R6, RZ, PT ;  /* 0x000000ff0600720c */ /* 0x000fe20003f66270 */
[----:B------:R-:W-:Y:S01]  /*13db0*/  @!P5 IMAD.MOV R11, RZ, RZ, -R11 ;  /* 0x000000ffff0bd224 */ /* 0x000fe200078e0a0b */
[----:B------:R-:W-:Y:S01]  /*13dc0*/  ISETP.GT.U32.AND P5, PT, R8, R3, PT ;  /* 0x000000030800720c */ /* 0x000fe20003fa4070 */
[C---:B------:R-:W-:Y:S01]  /*13dd0*/  VIADD R6, R0.reuse, 0x17c ;  /* 0x0000017c00067836 */ /* 0x040fe20000000000 */
[----:B------:R-:W-:Y:S01]  /*13de0*/  STL [R1+0xabc], R17 ;  /* 0x000abc1101007387 */ /* 0x000fe20000100800 */
[----:B------:R-:W-:-:S02]  /*13df0*/  VIADD R12, R0, 0x17b ;  /* 0x0000017b000c7836 */ /* 0x000fc40000000000 */
[--C-:B------:R-:W-:Y:S01]  /*13e00*/  @!P6 IMAD.IADD R14, R14, 0x1, -R8.reuse ;  /* 0x000000010e0ee824 */ /* 0x100fe200078e0a08 */
[----:B------:R-:W-:Y:S01]  /*13e10*/  IABS R4, R6 ;  /* 0x0000000600047213 */ /* 0x000fe20000000000 */
[--C-:B------:R-:W-:Y:S01]  /*13e20*/  @!P1 IMAD.IADD R16, R16, 0x1, -R8.reuse ;  /* 0x0000000110109824 */ /* 0x100fe200078e0a08 */
[----:B------:R-:W-:Y:S01]  /*13e30*/  IABS R10, R12 ;  /* 0x0000000c000a7213 */ /* 0x000fe20000000000 */
[----:B------:R-:W-:Y:S01]  /*13e40*/  @!P4 IMAD.IADD R5, R5, 0x1, -R8 ;  /* 0x000000010505c824 */ /* 0x000fe200078e0a08 */
[----:B------:R-:W-:Y:S01]  /*13e50*/  ISETP.GE.AND P1, PT, R12, RZ, PT ;  /* 0x000000ff0c00720c */ /* 0x000fe20003f26270 */
[----:B------:R-:W-:Y:S01]  /*13e60*/  IMAD.MOV.U32 R12, RZ, RZ, R4 ;  /* 0x000000ffff0c7224 */ /* 0x000fe200078e0004 */
[----:B------:R0:W-:Y:S01]  /*13e70*/  STL [R1+0xacc], R2 ;  /* 0x000acc0201007387 */ /* 0x0001e20000100800 */
[----:B------:R-:W-:Y:S01]  /*13e80*/  @!P5 IMAD.IADD R3, R3, 0x1, -R8 ;  /* 0x000000010303d824 */ /* 0x000fe200078e0a08 */
[----:B------:R-:W-:Y:S01]  /*13e90*/  ISETP.GT.U32.AND P5, PT, R8, R14, PT ;  /* 0x0000000e0800720c */ /* 0x000fe20003fa4070 */
[----:B------:R-:W-:Y:S01]  /*13ea0*/  VIADD R4, R0, 0x17d ;  /* 0x0000017d00047836 */ /* 0x000fe20000000000 */
[----:B------:R1:W-:Y:S01]  /*13eb0*/  STL [R1+0xadc], R11 ;  /* 0x000adc0b01007387 */ /* 0x0003e20000100800 */
[----:B------:R-:W-:Y:S01]  /*13ec0*/  ISETP.GT.U32.AND P6, PT, R8, R16, PT ;  /* 0x000000100800720c */ /* 0x000fe20003fc4070 */
[C---:B------:R-:W-:Y:S01]  /*13ed0*/  VIADD R24, R0.reuse, 0x1e8 ;  /* 0x000001e800187836 */ /* 0x040fe20000000000 */
[----:B------:R-:W-:Y:S01]  /*13ee0*/  ISETP.GE.AND P4, PT, R7, RZ, PT ;  /* 0x000000ff0700720c */ /* 0x000fe20003f86270 */
[----:B------:R-:W-:Y:S01]  /*13ef0*/  VIADD R7, R0, 0x17f ;  /* 0x0000017f00077836 */ /* 0x000fe20000000000 */
[----:B------:R-:W-:Y:S01]  /*13f00*/  IABS R13, R4 ;  /* 0x00000004000d7213 */ /* 0x000fe20000000000 */
[----:B0-----:R-:W-:-:S04]  /*13f10*/  IMAD.HI.U32 R2, R9, R10, RZ ;  /* 0x0000000a09027227 */ /* 0x001fc800078e00ff */
[----:B-1----:R-:W-:Y:S02]  /*13f20*/  IMAD.MOV.U32 R11, RZ, RZ, R5 ;  /* 0x000000ffff0b7224 */ /* 0x002fe400078e0005 */
[----:B------:R-:W-:-:S04]  /*13f30*/  IMAD.HI.U32 R5, R9, R12, RZ ;  /* 0x0000000c09057227 */ /* 0x000fc800078e00ff */
[----:B------:R-:W-:Y:S02]  /*13f40*/  IMAD.MOV R5, RZ, RZ, -R5 ;  /* 0x000000ffff057224 */ /* 0x000fe400078e0a05 */
[----:B------:R-:W-:Y:S02]  /*13f50*/  IMAD.MOV R2, RZ, RZ, -R2 ;  /* 0x000000ffff027224 */ /* 0x000fe400078e0a02 */
[C---:B------:R-:W-:Y:S02]  /*13f60*/  IMAD R12, R8.reuse, R5, R12 ;  /* 0x00000005080c7224 */ /* 0x040fe400078e020c */
[----:B------:R-:W-:Y:S01]  /*13f70*/  @!P0 IMAD.MOV R11, RZ, RZ, -R11 ;  /* 0x000000ffff0b8224 */ /* 0x000fe200078e0a0b */
[C---:B------:R-:W-:Y:S01]  /*13f80*/  ISETP.GT.U32.AND P0, PT, R8.reuse, R3, PT ;  /* 0x000000030800720c */ /* 0x040fe20003f04070 */
[----:B------:R-:W-:Y:S02]  /*13f90*/  IMAD R10, R8, R2, R10 ;  /* 0x00000002080a7224 */ /* 0x000fe400078e020a */
[--C-:B------:R-:W-:Y:S01]  /*13fa0*/  @!P5 IMAD.IADD R14, R14, 0x1, -R8.reuse ;  /* 0x000000010e0ed824 */ /* 0x100fe200078e0a08 */
[----:B------:R-:W-:Y:S01]  /*13fb0*/  ISETP.GT.U32.AND P5, PT, R8, R12, PT ;  /* 0x0000000c0800720c */ /* 0x000fe20003fa4070 */
[----:B------:R-:W-:Y:S01]  /*13fc0*/  @!P6 IMAD.IADD R16, R16, 0x1, -R8 ;  /* 0x000000011010e824 */ /* 0x000fe200078e0a08 */
[----:B------:R-:W-:Y:S01]  /*13fd0*/  ISETP.GT.U32.AND P6, PT, R8, R10, PT ;  /* 0x0000000a0800720c */ /* 0x000fe20003fc4070 */
[----:B------:R-:W-:Y:S01]  /*13fe0*/  VIADD R2, R0, 0x17e ;  /* 0x0000017e00027836 */ /* 0x000fe20000000000 */
[----:B------:R0:W-:Y:S01]  /*13ff0*/  STL [R1+0xaec], R11 ;  /* 0x000aec0b01007387 */ /* 0x0001e20000100800 */
[----:B------:R-:W-:-:S02]  /*14000*/  IMAD.MOV.U32 R17, RZ, RZ, R16 ;  /* 0x000000ffff117224 */ /* 0x000fc400078e0010 */
[----:B------:R-:W-:Y:S01]  /*14010*/  IMAD.HI.U32 R15, R9, R13, RZ ;  /* 0x0000000d090f7227 */ /* 0x000fe200078e00ff */
[----:B------:R-:W-:-:S03]  /*14020*/  IABS R5, R2 ;  /* 0x0000000200057213 */ /* 0x000fc60000000000 */
[--C-:B------:R-:W-:Y:S01]  /*14030*/  @!P0 IMAD.IADD R3, R3, 0x1, -R8.reuse ;  /* 0x0000000103038824 */ /* 0x100fe200078e0a08 */
[----:B------:R-:W-:Y:S01]  /*14040*/  ISETP.GE.AND P0, PT, R6, RZ, PT ;  /* 0x000000ff0600720c */ /* 0x000fe20003f06270 */
[--C-:B------:R-:W-:Y:S01]  /*14050*/  @!P5 IMAD.IADD R12, R12, 0x1, -R8.reuse ;  /* 0x000000010c0cd824 */ /* 0x100fe200078e0a08 */
[----:B0-----:R-:W-:Y:S01]  /*14060*/  IABS R11, R7 ;  /* 0x00000007000b7213 */ /* 0x001fe20000000000 */
[----:B------:R-:W-:Y:S01]  /*14070*/  @!P6 IMAD.IADD R10, R10, 0x1, -R8 ;  /* 0x000000010a0ae824 */ /* 0x000fe200078e0a08 */
[----:B------:R-:W-:Y:S01]  /*14080*/  ISETP.GE.AND P6, PT, R4, RZ, PT ;  /* 0x000000ff0400720c */ /* 0x000fe20003fc6270 */
[----:B------:R-:W-:Y:S01]  /*14090*/  @!P2 IMAD.MOV R17, RZ, RZ, -R17 ;  /* 0x000000ffff11a224 */ /* 0x000fe200078e0a11 */
[C---:B------:R-:W-:Y:S01]  /*140a0*/  ISETP.GT.U32.AND P5, PT, R8.reuse, R12, PT ;  /* 0x0000000c0800720c */ /* 0x040fe20003fa4070 */
[----:B------:R-:W-:Y:S01]  /*140b0*/  IMAD.MOV.U32 R6, RZ, RZ, R11 ;  /* 0x000000ffff067224 */ /* 0x000fe200078e000b */
[----:B------:R-:W-:Y:S01]  /*140c0*/  ISETP.GT.U32.AND P2, PT, R8, R10, PT ;  /* 0x0000000a0800720c */ /* 0x000fe20003f44070 */
[C---:B------:R-:W-:Y:S01]  /*140d0*/  IMAD.HI.U32 R11, R9.reuse, R5, RZ ;  /* 0x00000005090b7227 */ /* 0x040fe200078e00ff */
[----:B------:R-:W-:Y:S03]  /*140e0*/  STL [R1+0x16c], R17 ;  /* 0x00016c1101007387 */ /* 0x000fe60000100800 */
[----:B------:R-:W-:-:S04]  /*140f0*/  IMAD.HI.U32 R4, R9, R6, RZ ;  /* 0x0000000609047227 */ /* 0x000fc800078e00ff */
[----:B------:R-:W-:Y:S02]  /*14100*/  IMAD.MOV R11, RZ, RZ, -R11 ;  /* 0x000000ffff0b7224 */ /* 0x000fe400078e0a0b */
[----:B------:R-:W-:Y:S02]  /*14110*/  IMAD.MOV R4, RZ, RZ, -R4 ;  /* 0x000000ffff047224 */ /* 0x000fe400078e0a04 */
[C---:B------:R-:W-:Y:S02]  /*14120*/  IMAD R5, R8.reuse, R11, R5 ;  /* 0x0000000b08057224 */ /* 0x040fe400078e0205 */
[----:B------:R-:W-:Y:S02]  /*14130*/  IMAD.MOV R15, RZ, RZ, -R15 ;  /* 0x000000ffff0f7224 */ /* 0x000fe400078e0a0f */
[C---:B------:R-:W-:Y:S02]  /*14140*/  IMAD R6, R8.reuse, R4, R6 ;  /* 0x0000000408067224 */ /* 0x040fe400078e0206 */
[----:B------:R-:W-:Y:S01]  /*14150*/  @!P4 IMAD.MOV R3, RZ, RZ, -R3 ;  /* 0x000000ffff03c224 */ /* 0x000fe200078e0a03 */
[C---:B------:R-:W-:Y:S01]  /*14160*/  ISETP.GT.U32.AND P4, PT, R8.reuse, R5, PT ;  /* 0x000000050800720c */ /* 0x040fe20003f84070 */
[----:B------:R-:W-:-:S02]  /*14170*/  IMAD R13, R8, R15, R13 ;  /* 0x0000000f080d7224 */ /* 0x000fc400078e020d */
[----:B------:R-:W-:Y:S01]  /*14180*/  @!P5 IMAD.IADD R12, R12, 0x1, -R8 ;  /* 0x000000010c0cd824 */ /* 0x000fe200078e0a08 */
[C---:B------:R-:W-:Y:S01]  /*14190*/  ISETP.GT.U32.AND P5, PT, R8.reuse, R6, PT ;  /* 0x000000060800720c */ /* 0x040fe20003fa4070 */
[----:B------:R-:W-:Y:S01]  /*141a0*/  @!P3 IMAD.MOV R14, RZ, RZ, -R14 ;  /* 0x000000ffff0eb224 */ /* 0x000fe200078e0a0e */
[----:B------:R-:W-:Y:S01]  /*141b0*/  ISETP.GT.U32.AND P3, PT, R8, R13, PT ;  /* 0x0000000d0800720c */ /* 0x000fe20003f64070 */
[--C-:B------:R-:W-:Y:S01]  /*141c0*/  @!P2 IMAD.IADD R10, R10, 0x1, -R8.reuse ;  /* 0x000000010a0aa824 */ /* 0x100fe200078e0a08 */
[----:B------:R-:W-:Y:S01]  /*141d0*/  ISETP.GE.AND P2, PT, R2, RZ, PT ;  /* 0x000000ff0200720c */ /* 0x000fe20003f46270 */
[C---:B------:R-:W-:Y:S01]  /*141e0*/  VIADD R2, R0.reuse, 0x181 ;  /* 0x0000018100027836 */ /* 0x040fe20000000000 */
[----:B------:R0:W-:Y:S01]  /*141f0*/  STL [R1+0x184], R14 ;  /* 0x0001840e01007387 */ /* 0x0001e20000100800 */
[----:B------:R-:W-:Y:S02]  /*14200*/  VIADD R15, R0, 0x180 ;  /* 0x00000180000f7836 */ /* 0x000fe40000000000 */
[----:B------:R-:W-:Y:S01]  /*14210*/  @!P4 IMAD.IADD R5, R5, 0x1, -R8 ;  /* 0x000000010505c824 */ /* 0x000fe200078e0a08 */
[----:B------:R1:W-:Y:S01]  /*14220*/  STL [R1+0xafc], R3 ;  /* 0x000afc0301007387 */ /* 0x0003e20000100800 */
[----:B------:R-:W-:Y:S01]  /*14230*/  @!P0 IMAD.MOV R12, RZ, RZ, -R12 ;  /* 0x000000ffff0c8224 */ /* 0x000fe200078e0a0c */
[----:B------:R-:W-:Y:S01]  /*14240*/  IABS R4, R15 ;  /* 0x0000000f00047213 */ /* 0x000fe20000000000 */
[--C-:B------:R-:W-:Y:S01]  /*14250*/  @!P5 IMAD.IADD R6, R6, 0x1, -R8.reuse ;  /* 0x000000010606d824 */ /* 0x100fe200078e0a08 */
[----:B------:R-:W-:Y:S01]  /*14260*/  ISETP.GT.U32.AND P5, PT, R8, R5, PT ;  /* 0x000000050800720c */ /* 0x000fe20003fa4070 */
[----:B------:R-:W-:Y:S01]  /*14270*/  @!P3 IMAD.IADD R13, R13, 0x1, -R8 ;  /* 0x000000010d0db824 */ /* 0x000fe200078e0a08 */
[----:B------:R-:W-:Y:S01]  /*14280*/  ISETP.GE.AND P3, PT, R7, RZ, PT ;  /* 0x000000ff0700720c */ /* 0x000fe20003f66270 */
[----:B0-----:R-:W-:-:S02]  /*14290*/  IMAD.MOV.U32 R14, RZ, RZ, R10 ;  /* 0x000000ffff0e7224 */ /* 0x001fc400078e000a */
[C---:B------:R-:W-:Y:S01]  /*142a0*/  IMAD.HI.U32 R11, R9.reuse, R4, RZ ;  /* 0x00000004090b7227 */ /* 0x040fe200078e00ff */
[----:B-1----:R-:W-:Y:S02]  /*142b0*/  IABS R3, R2 ;  /* 0x0000000200037213 */ /* 0x002fe40000000000 */
[----:B------:R-:W-:Y:S01]  /*142c0*/  ISETP.GT.U32.AND P4, PT, R8, R13, PT ;  /* 0x0000000d0800720c */ /* 0x000fe20003f84070 */
[----:B------:R-:W-:Y:S02]  /*142d0*/  IMAD.MOV R11, RZ, RZ, -R11 ;  /* 0x000000ffff0b7224 */ /* 0x000fe400078e0a0b */
[----:B------:R-:W-:-:S04]  /*142e0*/  IMAD.HI.U32 R10, R9, R3, RZ ;  /* 0x00000003090a7227 */ /* 0x000fc800078e00ff */
[----:B------:R-:W-:Y:S02]  /*142f0*/  IMAD.MOV R10, RZ, RZ, -R10 ;  /* 0x000000ffff0a7224 */ /* 0x000fe400078e0a0a */
[----:B------:R-:W-:Y:S02]  /*14300*/  @!P5 IMAD.IADD R5, R5, 0x1, -R8 ;  /* 0x000000010505d824 */ /* 0x000fe400078e0a08 */
[C---:B------:R-:W-:Y:S02]  /*14310*/  IMAD R3, R8.reuse, R10, R3 ;  /* 0x0000000a08037224 */ /* 0x040fe400078e0203 */
[----:B------:R-:W-:Y:S01]  /*14320*/  @!P1 IMAD.MOV R14, RZ, RZ, -R14 ;  /* 0x000000ffff0e9224 */ /* 0x000fe200078e0a0e */
[C---:B------:R-:W-:Y:S01]  /*14330*/  ISETP.GT.U32.AND P1, PT, R8.reuse, R6, PT ;  /* 0x000000060800720c */ /* 0x040fe20003f24070 */
[C---:B------:R-:W-:Y:S01]  /*14340*/  IMAD R4, R8.reuse, R11, R4 ;  /* 0x0000000b08047224 */ /* 0x040fe200078e0204 */
[----:B------:R-:W-:Y:S01]  /*14350*/  ISETP.GT.U32.AND P5, PT, R8, R3, PT ;  /* 0x000000030800720c */ /* 0x000fe20003fa4070 */
[----:B------:R-:W-:Y:S01]  /*14360*/  VIADD R7, R0, 0x182 ;  /* 0x0000018200077836 */ /* 0x000fe20000000000 */
[----:B------:R0:W-:Y:S01]  /*14370*/  STL [R1+0xb0c], R14 ;  /* 0x000b0c0e01007387 */ /* 0x0001e20000100800 */
[----:B------:R-:W-:Y:S01]  /*14380*/  @!P4 IMAD.IADD R13, R13, 0x1, -R8 ;  /* 0x000000010d0dc824 */ /* 0x000fe200078e0a08 */
[----:B------:R-:W-:Y:S01]  /*14390*/  ISETP.GT.U32.AND P4, PT, R8, R4, PT ;  /* 0x000000040800720c */ /* 0x000fe20003f84070 */
[----:B------:R-:W-:Y:S01]  /*143a0*/  VIADD R10, R0, 0x184 ;  /* 0x00000184000a7836 */ /* 0x000fe20000000000 */
[----:B------:R-:W-:Y:S01]  /*143b0*/  IABS R17, R7 ;  /* 0x0000000700117213 */ /* 0x000fe20000000000 */
[----:B------:R1:W-:Y:S01]  /*143c0*/  STL [R1+0xb1c], R12 ;  /* 0x000b1c0c01007387 */ /* 0x0003e20000100800 */
[----:B------:R-:W-:Y:S01]  /*143d0*/  @!P2 IMAD.MOV R5, RZ, RZ, -R5 ;  /* 0x000000ffff05a224 */ /* 0x000fe200078e0a05 */
[----:B------:R-:W-:-:S02]  /*143e0*/  ISETP.GE.AND P2, PT, R7, RZ, PT ;  /* 0x000000ff0700720c */ /* 0x000fc40003f46270 */
[----:B------:R-:W-:-:S04]  /*143f0*/  IMAD.HI.U32 R18, R9, R17, RZ ;  /* 0x0000001109127227 */ /* 0x000fc800078e00ff */
[----:B0-----:R-:W-:Y:S02]  /*14400*/  VIADD R14, R0, 0x183 ;  /* 0x00000183000e7836 */ /* 0x001fe40000000000 */
[----:B------:R-:W-:Y:S02]  /*14410*/  @!P5 IMAD.IADD R3, R3, 0x1, -R8 ;  /* 0x000000010303d824 */ /* 0x000fe400078e0a08 */
[----:B-1----:R-:W-:Y:S01]  /*14420*/  IMAD.MOV.U32 R12, RZ, RZ, R13 ;  /* 0x000000ffff0c7224 */ /* 0x002fe200078e000d */
[----:B------:R-:W-:Y:S01]  /*14430*/  IABS R11, R14 ;  /* 0x0000000e000b7213 */ /* 0x000fe20000000000 */
[----:B------:R-:W-:Y:S01]  /*14440*/  IMAD.MOV R18, RZ, RZ, -R18 ;  /* 0x000000ffff127224 */ /* 0x000fe200078e0a12 */
[----:B------:R-:W-:Y:S01]  /*14450*/  ISETP.GT.U32.AND P5, PT, R8, R3, PT ;  /* 0x000000030800720c */ /* 0x000fe20003fa4070 */
[----:B------:R-:W-:Y:S02]  /*14460*/  @!P6 IMAD.MOV R12, RZ, RZ, -R12 ;  /* 0x000000ffff0ce224 */ /* 0x000fe400078e0a0c */
[----:B------:R-:W-:-:S03]  /*14470*/  IMAD.HI.U32 R16, R9, R11, RZ ;  /* 0x0000000b09107227 */ /* 0x000fc600078e00ff */
[----:B------:R0:W-:Y:S01]  /*14480*/  STL [R1+0xb2c], R12 ;  /* 0x000b2c0c01007387 */ /* 0x0001e20000100800 */
[----:B------:R-:W-:Y:S01]  /*14490*/  @!P4 IMAD.IADD R4, R4, 0x1, -R8 ;  /* 0x000000010404c824 */ /* 0x000fe200078e0a08 */
[----:B------:R-:W-:Y:S01]  /*144a0*/  ISETP.GE.AND P4, PT, R2, RZ, PT ;  /* 0x000000ff0200720c */ /* 0x000fe20003f86270 */
[C---:B------:R-:W-:Y:S01]  /*144b0*/  IMAD R2, R8.reuse, R18, R17 ;  /* 0x0000001208027224 */ /* 0x040fe200078e0211 */
[----:B------:R1:W-:Y:S01]  /*144c0*/  STL [R1+0xb3c], R5 ;  /* 0x000b3c0501007387 */ /* 0x0003e20000100800 */
[----:B------:R-:W-:Y:S01]  /*144d0*/  IMAD.MOV R16, RZ, RZ, -R16 ;  /* 0x000000ffff107224 */ /* 0x000fe200078e0a10 */
[----:B------:R-:W-:Y:S01]  /*144e0*/  ISETP.GT.U32.AND P0, PT, R8, R4, PT ;  /* 0x000000040800720c */ /* 0x000fe20003f04070 */
[--C-:B------:R-:W-:Y:S01]  /*144f0*/  @!P1 IMAD.IADD R6, R6, 0x1, -R8.reuse ;  /* 0x0000000106069824 */ /* 0x100fe200078e0a08 */
[----:B------:R-:W-:Y:S01]  /*14500*/  ISETP.GE.AND P1, PT, R15, RZ, PT ;  /* 0x000000ff0f00720c */ /* 0x000fe20003f26270 */
[----:B------:R-:W-:Y:S01]  /*14510*/  @!P5 IMAD.IADD R3, R3, 0x1, -R8 ;  /* 0x000000010303d824 */ /* 0x000fe200078e0a08 */
[----:B------:R-:W-:Y:S01]  /*14520*/  IABS R15, R10 ;  /* 0x0000000a000f7213 */ /* 0x000fe20000000000 */
[----:B------:R-:W-:Y:S01]  /*14530*/  @!P3 IMAD.MOV R6, RZ, RZ, -R6 ;  /* 0x000000ffff06b224 */ /* 0x000fe200078e0a06 */
[----:B------:R-:W-:Y:S01]  /*14540*/  ISETP.GT.U32.AND P6, PT, R8, R2, PT ;  /* 0x000000020800720c */ /* 0x000fe20003fc4070 */
[----:B0-----:R-:W-:Y:S01]  /*14550*/  IMAD.MOV.U32 R12, RZ, RZ, R3 ;  /* 0x000000ffff0c7224 */ /* 0x001fe200078e0003 */
[----:B------:R-:W-:Y:S01]  /*14560*/  ISETP.GE.AND P3, PT, R14, RZ, PT ;  /* 0x000000ff0e00720c */ /* 0x000fe20003f66270 */
[----:B-1----:R-:W-:Y:S01]  /*14570*/  IMAD R5, R8, R16, R11 ;  /* 0x0000001008057224 */ /* 0x002fe200078e020b */
[----:B------:R0:W-:Y:S01]  /*14580*/  STL [R1+0xb4c], R6 ;  /* 0x000b4c0601007387 */ /* 0x0001e20000100800 */
[----:B------:R-:W-:-:S03]  /*14590*/  IMAD.HI.U32 R7, R9, R15, RZ ;  /* 0x0000000f09077227 */ /* 0x000fc600078e00ff */
[C---:B------:R-:W-:Y:S01]  /*145a0*/  ISETP.GT.U32.AND P5, PT, R8.reuse, R5, PT ;  /* 0x000000050800720c */ /* 0x040fe20003fa4070 */
[----:B------:R-:W-:Y:S02]  /*145b0*/  IMAD.MOV R7, RZ, RZ, -R7 ;  /* 0x000000ffff077224 */ /* 0x000fe400078e0a07 */
[----:B------:R-:W-:Y:S02]  /*145c0*/  @!P4 IMAD.MOV R12, RZ, RZ, -R12 ;  /* 0x000000ffff0cc224 */ /* 0x000fe400078e0a0c */
[----:B------:R-:W-:Y:S02]  /*145d0*/  IMAD R15, R8, R7, R15 ;  /* 0x00000007080f7224 */ /* 0x000fe400078e020f */
[----:B0-----:R-:W-:Y:S02]  /*145e0*/  VIADD R6, R0, 0x185 ;  /* 0x0000018500067836 */ /* 0x001fe40000000000 */
[--C-:B------:R-:W-:Y:S01]  /*145f0*/  @!P6 IMAD.IADD R2, R2, 0x1, -R8.reuse ;  /* 0x000000010202e824 */ /* 0x100fe200078e0a08 */
[----:B------:R-:W-:Y:S01]  /*14600*/  ISETP.GT.U32.AND P4, PT, R8, R15, PT ;  /* 0x0000000f0800720c */ /* 0x000fe20003f84070 */
[--C-:B------:R-:W-:Y:S01]  /*14610*/  @!P0 IMAD.IADD R4, R4, 0x1, -R8.reuse ;  /* 0x0000000104048824 */ /* 0x100fe200078e0a08 */
[----:B------:R-:W-:Y:S01]  /*14620*/  IABS R11, R6 ;  /* 0x00000006000b7213 */ /* 0x000fe20000000000 */
[----:B------:R-:W-:Y:S01]  /*14630*/  @!P5 IMAD.IADD R5, R5, 0x1, -R8 ;  /* 0x000000010505d824 */ /* 0x000fe200078e0a08 */
[----:B------:R-:W-:Y:S01]  /*14640*/  ISETP.GT.U32.AND P6, PT, R8, R2, PT ;  /* 0x000000020800720c */ /* 0x000fe20003fc4070 */
[----:B------:R-:W-:Y:S01]  /*14650*/  IMAD.MOV.U32 R13, RZ, RZ, R4 ;  /* 0x000000ffff0d7224 */ /* 0x000fe200078e0004 */
[----:B------:R-:W-:Y:S01]  /*14660*/  ISETP.GE.AND P0, PT, R10, RZ, PT ;  /* 0x000000ff0a00720c */ /* 0x000fe20003f06270 */
[----:B------:R-:W-:Y:S01]  /*14670*/  IMAD.HI.U32 R7, R9, R11, RZ ;  /* 0x0000000b09077227 */ /* 0x000fe200078e00ff */
[----:B------:R-:W-:-:S03]  /*14680*/  ISETP.GT.U32.AND P5, PT, R8, R5, PT ;  /* 0x000000050800720c */ /* 0x000fc60003fa4070 */
[----:B------:R-:W-:Y:S02]  /*14690*/  IMAD.MOV R7, RZ, RZ, -R7 ;  /* 0x000000ffff077224 */ /* 0x000fe400078e0a07 */
[----:B------:R-:W-:Y:S01]  /*146a0*/  @!P1 IMAD.MOV R13, RZ, RZ, -R13 ;  /* 0x000000ffff0d9224 */ /* 0x000fe200078e0a0d */
[----:B------:R-:W-:Y:S01]  /*146b0*/  ISETP.GE.AND P1, PT, R6, RZ, PT ;  /* 0x000000ff0600720c */ /* 0x000fe20003f26270 */
[--C-:B------:R-:W-:Y:S02]  /*146c0*/  @!P4 IMAD.IADD R15, R15, 0x1, -R8.reuse ;  /* 0x000000010f0fc824 */ /* 0x100fe400078e0a08 */
[----:B------:R-:W-:Y:S01]  /*146d0*/  @!P6 IMAD.IADD R2, R2, 0x1, -R8 ;  /* 0x000000010202e824 */ /* 0x000fe200078e0a08 */
[----:B------:R0:W-:Y:S01]  /*146e0*/  STL [R1+0x170], R13 ;  /* 0x0001700d01007387 */ /* 0x0001e20000100800 */
[C---:B------:R-:W-:Y:S01]  /*146f0*/  IMAD R11, R8.reuse, R7, R11 ;  /* 0x00000007080b7224 */ /* 0x040fe200078e020b */
[----:B------:R-:W-:Y:S01]  /*14700*/  ISETP.GT.U32.AND P4, PT, R8, R15, PT ;  /* 0x0000000f0800720c */ /* 0x000fe20003f84070 */
[C---:B------:R-:W-:Y:S01]  /*14710*/  VIADD R4, R0.reuse, 0x186 ;  /* 0x0000018600047836 */ /* 0x040fe20000000000 */
[----:B------:R1:W-:Y:S01]  /*14720*/  STL [R1+0x174], R12 ;  /* 0x0001740c01007387 */ /* 0x0003e20000100800 */
[----:B------:R-:W-:-:S02]  /*14730*/  VIADD R10, R0, 0x187 ;  /* 0x00000187000a7836 */ /* 0x000fc40000000000 */
[----:B------:R-:W-:Y:S01]  /*14740*/  @!P5 IMAD.IADD R5, R5, 0x1, -R8 ;  /* 0x000000010505d824 */ /* 0x000fe200078e0a08 */
[----:B------:R-:W-:Y:S01]  /*14750*/  ISETP.GT.U32.AND P5, PT, R8, R11, PT ;  /* 0x0000000b0800720c */ /* 0x000fe20003fa4070 */
[----:B------:R-:W-:Y:S01]  /*14760*/  VIADD R17, R0, 0x195 ;  /* 0x0000019500117836 */ /* 0x000fe20000000000 */
[----:B------:R-:W-:Y:S01]  /*14770*/  IABS R3, R4 ;  /* 0x0000000400037213 */ /* 0x000fe20000000000 */
[----:B0-----:R-:W-:Y:S01]  /*14780*/  IMAD.MOV.U32 R13, RZ, RZ, R2 ;  /* 0x000000ffff0d7224 */ /* 0x001fe200078e0002 */
[----:B------:R-:W-:Y:S02]  /*14790*/  IABS R6, R10 ;  /* 0x0000000a00067213 */ /* 0x000fe40000000000 */
[----:B------:R-:W-:Y:S01]  /*147a0*/  ISETP.GE.AND P6, PT, R4, RZ, PT ;  /* 0x000000ff0400720c */ /* 0x000fe20003fc6270 */
[----:B------:R-:W-:Y:S01]  /*147b0*/  @!P2 IMAD.MOV R13, RZ, RZ, -R13 ;  /* 0x000000ffff0da224 */ /* 0x000fe200078e0a0d */
[----:B------:R-:W-:Y:S01]  /*147c0*/  ISETP.GE.AND P2, PT, R10, RZ, PT ;  /* 0x000000ff0a00720c */ /* 0x000fe20003f46270 */
[----:B------:R-:W-:-:S02]  /*147d0*/  VIADD R4, R0, 0x188 ;  /* 0x0000018800047836 */ /* 0x000fc40000000000 */
[C---:B-1----:R-:W-:Y:S01]  /*147e0*/  IMAD.HI.U32 R12, R9.reuse, R3, RZ ;  /* 0x00000003090c7227 */ /* 0x042fe200078e00ff */
[----:B------:R0:W-:Y:S02]  /*147f0*/  STL [R1+0xb5c], R13 ;  /* 0x000b5c0d01007387 */ /* 0x0001e40000100800 */
[----:B------:R-:W-:Y:S01]  /*14800*/  IABS R7, R4 ;  /* 0x0000000400077213 */ /* 0x000fe20000000000 */
[----:B------:R-:W-:-:S04]  /*14810*/  IMAD.HI.U32 R2, R9, R6, RZ ;  /* 0x0000000609027227 */ /* 0x000fc800078e00ff */
[----:B------:R-:W-:Y:S02]  /*14820*/  IMAD.MOV R12, RZ, RZ, -R12 ;  /* 0x000000ffff0c7224 */ /* 0x000fe400078e0a0c */
[----:B------:R-:W-:Y:S02]  /*14830*/  @!P4 IMAD.IADD R15, R15, 0x1, -R8 ;  /* 0x000000010f0fc824 */ /* 0x000fe400078e0a08 */
[----:B0-----:R-:W-:Y:S02]  /*14840*/  IMAD.MOV.U32 R13, RZ, RZ, R5 ;  /* 0x000000ffff0d7224 */ /* 0x001fe400078e0005 */
[----:B------:R-:W-:Y:S02]  /*14850*/  IMAD.MOV R5, RZ, RZ, -R2 ;  /* 0x000000ffff057224 */ /* 0x000fe400078e0a02 */
[----:B------:R-:W-:Y:S01]  /*14860*/  @!P3 IMAD.MOV R13, RZ, RZ, -R13 ;  /* 0x000000ffff0db224 */ /* 0x000fe200078e0a0d */
[----:B------:R-:W-:Y:S01]  /*14870*/  ISETP.GE.AND P3, PT, R4, RZ, PT ;  /* 0x000000ff0400720c */ /* 0x000fe20003f66270 */
[----:B------:R-:W-:-:S02]  /*14880*/  @!P5 IMAD.IADD R11, R11, 0x1, -R8 ;  /* 0x000000010b0bd824 */ /* 0x000fc400078e0a08 */
[C---:B------:R-:W-:Y:S01]  /*14890*/  IMAD R3, R8.reuse, R12, R3 ;  /* 0x0000000c08037224 */ /* 0x040fe200078e0203 */
[----:B------:R0:W-:Y:S01]  /*148a0*/  STL [R1+0xb6c], R13 ;  /* 0x000b6c0d01007387 */ /* 0x0001e20000100800 */
[----:B------:R-:W-:Y:S01]  /*148b0*/  IMAD.MOV.U32 R2, RZ, RZ, R7 ;  /* 0x000000ffff027224 */ /* 0x000fe200078e0007 */
[C---:B------:R-:W-:Y:S01]  /*148c0*/  ISETP.GT.U32.AND P5, PT, R8.reuse, R11, PT ;  /* 0x0000000b0800720c */ /* 0x040fe20003fa4070 */
[C---:B------:R-:W-:Y:S01]  /*148d0*/  IMAD R4, R8.reuse, R5, R6 ;  /* 0x0000000508047224 */ /* 0x040fe200078e0206 */
[----:B------:R-:W-:Y:S01]  /*148e0*/  ISETP.GT.U32.AND P4, PT, R8, R3, PT ;  /* 0x000000030800720c */ /* 0x000fe20003f84070 */
[----:B------:R-:W-:Y:S02]  /*148f0*/  IMAD.MOV.U32 R10, RZ, RZ, R15 ;  /* 0x000000ffff0a7224 */ /* 0x000fe400078e000f */
[----:B------:R-:W-:-:S04]  /*14900*/  IMAD.HI.U32 R5, R9, R2, RZ ;  /* 0x0000000209057227 */ /* 0x000fc800078e00ff */
[----:B------:R-:W-:Y:S01]  /*14910*/  @!P0 IMAD.MOV R10, RZ, RZ, -R10 ;  /* 0x000000ffff0a8224 */ /* 0x000fe200078e0a0a */
[C---:B------:R-:W-:Y:S01]  /*14920*/  ISETP.GT.U32.AND P0, PT, R8.reuse, R4, PT ;  /* 0x000000040800720c */ /* 0x040fe20003f04070 */
[----:B------:R-:W-:Y:S02]  /*14930*/  IMAD.MOV R5, RZ, RZ, -R5 ;  /* 0x000000ffff057224 */ /* 0x000fe400078e0a05 */
[----:B------:R-:W-:Y:S01]  /*14940*/  @!P5 IMAD.IADD R11, R11, 0x1, -R8 ;  /* 0x000000010b0bd824 */ /* 0x000fe200078e0a08 */
[----:B------:R1:W-:Y:S01]  /*14950*/  STL [R1+0xb7c], R10 ;  /* 0x000b7c0a01007387 */ /* 0x0003e20000100800 */
[----:B------:R-:W-:Y:S02]  /*14960*/  IMAD R2, R8, R5, R2 ;  /* 0x0000000508027224 */ /* 0x000fe400078e0202 */
[--C-:B------:R-:W-:Y:S02]  /*14970*/  @!P4 IMAD.IADD R3, R3, 0x1, -R8.reuse ;  /* 0x000000010303c824 */ /* 0x100fe400078e0a08 */
[----:B0-----:R-:W-:Y:S01]  /*14980*/  VIADD R13, R0, 0x189 ;  /* 0x00000189000d7836 */ /* 0x001fe20000000000 */
[----:B------:R-:W-:Y:S01]  /*14990*/  ISETP.GT.U32.AND P5, PT, R8, R2, PT ;  /* 0x000000020800720c */ /* 0x000fe20003fa4070 */
[----:B------:R-:W-:Y:S01]  /*149a0*/  VIADD R7, R0, 0x18a ;  /* 0x0000018a00077836 */ /* 0x000fe20000000000 */
[----:B------:R-:W-:Y:S01]  /*149b0*/  ISETP.GT.U32.AND P4, PT, R8, R3, PT ;  /* 0x000000030800720c */ /* 0x000fe20003f84070 */
[----:B------:R-:W-:Y:S01]  /*149c0*/  @!P0 IMAD.IADD R4, R4, 0x1, -R8 ;  /* 0x0000000104048824 */ /* 0x000fe200078e0a08 */
[----:B------:R-:W-:Y:S01]  /*149d0*/  IABS R15, R13 ;  /* 0x0000000d000f7213 */ /* 0x000fe20000000000 */
[----:B------:R-:W-:Y:S01]  /*149e0*/  VIADD R6, R0, 0x18b ;  /* 0x0000018b00067836 */ /* 0x000fe20000000000 */
[----:B-1----:R-:W-:Y:S01]  /*149f0*/  IABS R10, R7 ;  /* 0x00000007000a7213 */ /* 0x002fe20000000000 */
[----:B------:R-:W-:Y:S01]  /*14a00*/  IMAD.MOV.U32 R14, RZ, RZ, R11 ;  /* 0x000000ffff0e7224 */ /* 0x000fe200078e000b */
[----:B------:R-:W-:Y:S01]  /*14a10*/  ISETP.GT.U32.AND P0, PT, R8, R4, PT ;  /* 0x000000040800720c */ /* 0x000fe20003f04070 */
[----:B------:R-:W-:Y:S01]  /*14a20*/  IMAD.HI.U32 R12, R9, R15, RZ ;  /* 0x0000000f090c7227 */ /* 0x000fe200078e00ff */
[----:B------:R-:W-:-:S03]  /*14a30*/  IABS R5, R6 ;  /* 0x0000000600057213 */ /* 0x000fc60000000000 */
[----:B------:R-:W-:Y:S02]  /*14a40*/  @!P5 IMAD.IADD R2, R2, 0x1, -R8 ;  /* 0x000000010202d824 */ /* 0x000fe400078e0a08 */
[----:B------:R-:W-:-:S03]  /*14a50*/  IMAD.HI.U32 R11, R9, R10, RZ ;  /* 0x0000000a090b7227 */ /* 0x000fc600078e00ff */
[----:B------:R-:W-:Y:S01]  /*14a60*/  ISETP.GT.U32.AND P5, PT, R8, R2, PT ;  /* 0x000000020800720c */ /* 0x000fe20003fa4070 */
[----:B------:R-:W-:Y:S01]  /*14a70*/  @!P1 IMAD.MOV R14, RZ, RZ, -R14 ;  /* 0x000000ffff0e9224 */ /* 0x000fe200078e0a0e */
[----:B------:R-:W-:Y:S01]  /*14a80*/  ISETP.GE.AND P1, PT, R13, RZ, PT ;  /* 0x000000ff0d00720c */ /* 0x000fe20003f26270 */
[----:B------:R-:W-:Y:S01]  /*14a90*/  @!P4 IMAD.IADD R3, R3, 0x1, -R8 ;  /* 0x000000010303c824 */ /* 0x000fe200078e0a08 */
[----:B------:R-:W-:Y:S01]  /*14aa0*/  ISETP.GE.AND P4, PT, R7, RZ, PT ;  /* 0x000000ff0700720c */ /* 0x000fe20003f86270 */
[----:B------:R-:W-:Y:S01]  /*14ab0*/  IMAD.HI.U32 R13, R9, R5, RZ ;  /* 0x00000005090d7227 */ /* 0x000fe200078e00ff */
[----:B------:R0:W-:Y:S03]  /*14ac0*/  STL [R1+0xb8c], R14 ;  /* 0x000b8c0e01007387 */ /* 0x0001e60000100800 */
[----:B------:R-:W-:Y:S02]  /*14ad0*/  IMAD.MOV R12, RZ, RZ, -R12 ;  /* 0x000000ffff0c7224 */ /* 0x000fe400078e0a0c */
[----:B------:R-:W-:-:S02]  /*14ae0*/  IMAD.MOV R11, RZ, RZ, -R11 ;  /* 0x000000ffff0b7224 */ /* 0x000fc400078e0a0b */
[----:B------:R-:W-:Y:S02]  /*14af0*/  @!P0 IMAD.IADD R4, R4, 0x1, -R8 ;  /* 0x0000000104048824 */ /* 0x000fe400078e0a08 */
[----:B------:R-:W-:Y:S02]  /*14b00*/  IMAD.MOV.U32 R16, RZ, RZ, R3 ;  /* 0x000000ffff107224 */ /* 0x000fe400078e0003 */
[----:B------:R-:W-:Y:S02]  /*14b10*/  IMAD.MOV R7, RZ, RZ, -R13 ;  /* 0x000000ffff077224 */ /* 0x000fe400078e0a0d */
[C---:B------:R-:W-:Y:S02]  /*14b20*/  IMAD R15, R8.reuse, R12, R15 ;  /* 0x0000000c080f7224 */ /* 0x040fe400078e020f */
[C---:B------:R-:W-:Y:S02]  /*14b30*/  IMAD R10, R8.reuse, R11, R10 ;  /* 0x0000000b080a7224 */ /* 0x040fe400078e020a */
[----:B0-----:R-:W-:Y:S01]  /*14b40*/  IMAD.MOV.U32 R14, RZ, RZ, R4 ;  /* 0x000000ffff0e7224 */ /* 0x001fe200078e0004 */
[C---:B------:R-:W-:Y:S01]  /*14b50*/  ISETP.GT.U32.AND P0, PT, R8.reuse, R15, PT ;  /* 0x0000000f0800720c */ /* 0x040fe20003f04070 */
[----:B------:R-:W-:Y:S01]  /*14b60*/  @!P6 IMAD.MOV R16, RZ, RZ, -R16 ;  /* 0x000000ffff10e224 */ /* 0x000fe200078e0a10 */
[C---:B------:R-:W-:Y:S01]  /*14b70*/  ISETP.GT.U32.AND P6, PT, R8.reuse, R10, PT ;  /* 0x0000000a0800720c */ /* 0x040fe20003fc4070 */
[----:B------:R-:W-:-:S02]  /*14b80*/  IMAD R5, R8, R7, R5 ;  /* 0x0000000708057224 */ /* 0x000fc400078e0205 */
[----:B------:R-:W-:Y:S01]  /*14b90*/  @!P2 IMAD.MOV R14, RZ, RZ, -R14 ;  /* 0x000000ffff0ea224 */ /* 0x000fe200078e0a0e */
[----:B------:R-:W-:Y:S01]  /*14ba0*/  STL [R1+0x604], R16 ;  /* 0x0006041001007387 */ /* 0x000fe20000100800 */
[----:B------:R-:W-:Y:S01]  /*14bb0*/  @!P5 IMAD.IADD R2, R2, 0x1, -R8 ;  /* 0x000000010202d824 */ /* 0x000fe200078e0a08 */
[----:B------:R-:W-:Y:S01]  /*14bc0*/  ISETP.GT.U32.AND P5, PT, R8, R5, PT ;  /* 0x000000050800720c */ /* 0x000fe20003fa4070 */
[----:B------:R-:W-:Y:S01]  /*14bd0*/  VIADD R4, R0, 0x18c ;  /* 0x0000018c00047836 */ /* 0x000fe20000000000 */
[----:B------:R0:W-:Y:S01]  /*14be0*/  STL [R1+0xbac], R14 ;  /* 0x000bac0e01007387 */ /* 0x0001e20000100800 */
[----:B------:R-:W-:Y:S01]  /*14bf0*/  ISETP.GE.AND P2, PT, R6, RZ, PT ;  /* 0x000000ff0600720c */ /* 0x000fe20003f46270 */
[----:B------:R-:W-:Y:S02]  /*14c00*/  IMAD.MOV.U32 R11, RZ, RZ, R2 ;  /* 0x000000ffff0b7224 */ /* 0x000fe400078e0002 */
[--C-:B------:R-:W-:Y:S01]  /*14c10*/  @!P0 IMAD.IADD R15, R15, 0x1, -R8.reuse ;  /* 0x000000010f0f8824 */ /* 0x100fe200078e0a08 */
[----:B------:R-:W-:Y:S01]  /*14c20*/  IABS R3, R4 ;  /* 0x0000000400037213 */ /* 0x000fe20000000000 */
[----:B------:R-:W-:Y:S01]  /*14c30*/  @!P6 IMAD.IADD R10, R10, 0x1, -R8 ;  /* 0x000000010a0ae824 */ /* 0x000fe200078e0a08 */
[----:B------:R-:W-:Y:S01]  /*14c40*/  ISETP.GE.AND P0, PT, R4, RZ, PT ;  /* 0x000000ff0400720c */ /* 0x000fe20003f06270 */
[----:B------:R-:W-:Y:S01]  /*14c50*/  VIADD R12, R0, 0x18e ;  /* 0x0000018e000c7836 */ /* 0x000fe20000000000 */
[----:B------:R-:W-:Y:S01]  /*14c60*/  ISETP.GT.U32.AND P6, PT, R8, R15, PT ;  /* 0x0000000f0800720c */ /* 0x000fe20003fc4070 */
[----:B0-----:R-:W-:-:S02]  /*14c70*/  VIADD R14, R0, 0x18d ;  /* 0x0000018d000e7836 */ /* 0x001fc40000000000 */
[----:B------:R-:W-:Y:S01]  /*14c80*/  @!P5 IMAD.IADD R5, R5, 0x1, -R8 ;  /* 0x000000010505d824 */ /* 0x000fe200078e0a08 */
[C---:B------:R-:W-:Y:S01]  /*14c90*/  ISETP.GT.U32.AND P5, PT, R8.reuse, R10, PT ;  /* 0x0000000a0800720c */ /* 0x040fe20003fa4070 */
[----:B------:R-:W-:Y:S01]  /*14ca0*/  IMAD.HI.U32 R7, R9, R3, RZ ;  /* 0x0000000309077227 */ /* 0x000fe200078e00ff */
[----:B------:R-:W-:Y:S02]  /*14cb0*/  IABS R6, R14 ;  /* 0x0000000e00067213 */ /* 0x000fe40000000000 */
[----:B------:R-:W-:Y:S01]  /*14cc0*/  IABS R2, R12 ;  /* 0x0000000c00027213 */ /* 0x000fe20000000000 */
[----:B------:R-:W-:Y:S02]  /*14cd0*/  IMAD.MOV R7, RZ, RZ, -R7 ;  /* 0x000000ffff077224 */ /* 0x000fe400078e0a07 */
[----:B------:R-:W-:Y:S02]  /*14ce0*/  IMAD.MOV.U32 R4, RZ, RZ, R6 ;  /* 0x000000ffff047224 */ /* 0x000fe400078e0006 */
[----:B------:R-:W-:-:S02]  /*14cf0*/  IMAD R3, R8, R7, R3 ;  /* 0x0000000708037224 */ /* 0x000fc400078e0203 */
[----:B------:R-:W-:-:S04]  /*14d00*/  IMAD.HI.U32 R6, R9, R4, RZ ;  /* 0x0000000409067227 */ /* 0x000fc800078e00ff */
[----:B------:R-:W-:Y:S02]  /*14d10*/  IMAD.MOV R6, RZ, RZ, -R6 ;  /* 0x000000ffff067224 */ /* 0x000fe400078e0a06 */
[----:B------:R-:W-:Y:S01]  /*14d20*/  @!P6 IMAD.IADD R15, R15, 0x1, -R8 ;  /* 0x000000010f0fe824 */ /* 0x000fe200078e0a08 */
[C---:B------:R-:W-:Y:S01]  /*14d30*/  ISETP.GT.U32.AND P6, PT, R8.reuse, R3, PT ;  /* 0x000000030800720c */ /* 0x040fe20003fc4070 */
[----:B------:R-:W-:Y:S02]  /*14d40*/  IMAD R4, R8, R6, R4 ;  /* 0x0000000608047224 */ /* 0x000fe400078e0204 */
[----:B------:R-:W-:Y:S02]  /*14d50*/  @!P5 IMAD.IADD R10, R10, 0x1, -R8 ;  /* 0x000000010a0ad824 */ /* 0x000fe400078e0a08 */
[----:B------:R-:W-:Y:S01]  /*14d60*/  @!P3 IMAD.MOV R11, RZ, RZ, -R11 ;  /* 0x000000ffff0bb224 */ /* 0x000fe200078e0a0b */
[----:B------:R-:W-:Y:S01]  /*14d70*/  ISETP.GT.U32.AND P5, PT, R8, R4, PT ;  /* 0x000000040800720c */ /* 0x000fe20003fa4070 */
[----:B------:R-:W-:Y:S01]  /*14d80*/  VIADD R7, R0, 0x18f ;  /* 0x0000018f00077836 */ /* 0x000fe20000000000 */
[----:B------:R-:W-:Y:S01]  /*14d90*/  ISETP.GT.U32.AND P3, PT, R8, R5, PT ;  /* 0x000000050800720c */ /* 0x000fe20003f64070 */
[----:B------:R-:W-:Y:S01]  /*14da0*/  IMAD.MOV.U32 R16, RZ, RZ, R15 ;  /* 0x000000ffff107224 */ /* 0x000fe200078e000f */
[----:B------:R0:W-:Y:S01]  /*14db0*/  STL [R1+0x178], R11 ;  /* 0x0001780b01007387 */ /* 0x0001e20000100800 */
[----:B------:R-:W-:-:S04]  /*14dc0*/  IMAD.HI.U32 R13, R9, R2, RZ ;  /* 0x00000002090d7227 */ /* 0x000fc800078e00ff */
[----:B------:R-:W-:Y:S01]  /*14dd0*/  @!P6 IMAD.IADD R3, R3, 0x1, -R8 ;  /* 0x000000010303e824 */ /* 0x000fe200078e0a08 */
[----:B------:R-:W-:Y:S01]  /*14de0*/  ISETP.GE.AND P6, PT, R12, RZ, PT ;  /* 0x000000ff0c00720c */ /* 0x000fe20003fc6270 */
[----:B------:R-:W-:Y:S02]  /*14df0*/  @!P1 IMAD.MOV R16, RZ, RZ, -R16 ;  /* 0x000000ffff109224 */ /* 0x000fe400078e0a10 */
[----:B------:R-:W-:Y:S01]  /*14e00*/  @!P5 IMAD.IADD R4, R4, 0x1, -R8 ;  /* 0x000000010404d824 */ /* 0x000fe200078e0a08 */
[----:B0-----:R-:W-:Y:S01]  /*14e10*/  IABS R11, R7 ;  /* 0x00000007000b7213 */ /* 0x001fe20000000000 */
[----:B------:R-:W-:Y:S01]  /*14e20*/  IMAD.MOV R13, RZ, RZ, -R13 ;  /* 0x000000ffff0d7224 */ /* 0x000fe200078e0a0d */
[C---:B------:R-:W-:Y:S01]  /*14e30*/  ISETP.GT.U32.AND P1, PT, R8.reuse, R3, PT ;  /* 0x000000030800720c */ /* 0x040fe20003f24070 */
[----:B------:R-:W-:Y:S01]  /*14e40*/  @!P4 IMAD.MOV R10, RZ, RZ, -R10 ;  /* 0x000000ffff0ac224 */ /* 0x000fe200078e0a0a */
[C---:B------:R-:W-:Y:S01]  /*14e50*/  ISETP.GT.U32.AND P5, PT, R8.reuse, R4, PT ;  /* 0x000000040800720c */ /* 0x040fe20003fa4070 */
[----:B------:R-:W-:Y:S01]  /*14e60*/  IMAD.HI.U32 R12, R9, R11, RZ ;  /* 0x0000000b090c7227 */ /* 0x000fe200078e00ff */
[----:B------:R-:W-:Y:S03]  /*14e70*/  STL [R1+0x17c], R16 ;  /* 0x00017c1001007387 */ /* 0x000fe60000100800 */
[----:B------:R-:W-:Y:S01]  /*14e80*/  IMAD R2, R8, R13, R2 ;  /* 0x0000000d08027224 */ /* 0x000fe200078e0202 */
[----:B------:R0:W-:Y:S01]  /*14e90*/  STL [R1+0x5ec], R10 ;  /* 0x0005ec0a01007387 */ /* 0x0001e20000100800 */
[----:B------:R-:W-:-:S02]  /*14ea0*/  IMAD.MOV R12, RZ, RZ, -R12 ;  /* 0x000000ffff0c7224 */ /* 0x000fc400078e0a0c */
[----:B------:R-:W-:Y:S01]  /*14eb0*/  VIADD R6, R0, 0x190 ;  /* 0x0000019000067836 */ /* 0x000fe20000000000 */
[C---:B------:R-:W-:Y:S01]  /*14ec0*/  ISETP.GT.U32.AND P4, PT, R8.reuse, R2, PT ;  /* 0x000000020800720c */ /* 0x040fe20003f84070 */
[----:B------:R-:W-:Y:S02]  /*14ed0*/  IMAD R11, R8, R12, R11 ;  /* 0x0000000c080b7224 */ /* 0x000fe400078e020b */
[--C-:B------:R-:W-:Y:S01]  /*14ee0*/  @!P1 IMAD.IADD R3, R3, 0x1, -R8.reuse ;  /* 0x0000000103039824 */ /* 0x100fe200078e0a08 */
[----:B------:R-:W-:Y:S01]  /*14ef0*/  ISETP.GE.AND P1, PT, R6, RZ, PT ;  /* 0x000000ff0600720c */ /* 0x000fe20003f26270 */
[--C-:B------:R-:W-:Y:S01]  /*14f00*/  @!P5 IMAD.IADD R4, R4, 0x1, -R8.reuse ;  /* 0x000000010404d824 */ /* 0x100fe200078e0a08 */
[----:B------:R-:W-:Y:S01]  /*14f10*/  ISETP.GT.U32.AND P5, PT, R8, R11, PT ;  /* 0x0000000b0800720c */ /* 0x000fe20003fa4070 */
[----:B------:R-:W-:Y:S01]  /*14f20*/  @!P3 IMAD.IADD R5, R5, 0x1, -R8 ;  /* 0x000000010505b824 */ /* 0x000fe200078e0a08 */
[----:B------:R-:W-:Y:S01]  /*14f30*/  ISETP.GE.AND P3, PT, R14, RZ, PT ;  /* 0x000000ff0e00720c */ /* 0x000fe20003f66270 */
[----:B0-----:R-:W-:Y:S01]  /*14f40*/  IMAD.MOV.U32 R10, RZ, RZ, R3 ;  /* 0x000000ffff0a7224 */ /* 0x001fe200078e0003 */
[----:B------:R-:W-:Y:S01]  /*14f50*/  IABS R14, R6 ;  /* 0x00000006000e7213 */ /* 0x000fe20000000000 */
[----:B------:R-:W-:Y:S01]  /*14f60*/  @!P2 IMAD.MOV R5, RZ, RZ, -R5 ;  /* 0x000000ffff05a224 */ /* 0x000fe200078e0a05 */
[----:B------:R-:W-:Y:S01]  /*14f70*/  ISETP.GE.AND P2, PT, R7, RZ, PT ;  /* 0x000000ff0700720c */ /* 0x000fe20003f46270 */
[----:B------:R-:W-:-:S02]  /*14f80*/  @!P0 IMAD.MOV R10, RZ, RZ, -R10 ;  /* 0x000000ffff0a8224 */ /* 0x000fc400078e0a0a */
[----:B------:R-:W-:Y:S01]  /*14f90*/  IMAD.HI.U32 R13, R9, R14, RZ ;  /* 0x0000000e090d7227 */ /* 0x000fe200078e00ff */
[----:B------:R-:W-:Y:S03]  /*14fa0*/  STL [R1+0x5fc], R5 ;  /* 0x0005fc0501007387 */ /* 0x000fe60000100800 */
[----:B------:R-:W-:Y:S01]  /*14fb0*/  VIADD R7, R0, 0x191 ;  /* 0x0000019100077836 */ /* 0x000fe20000000000 */
[----:B------:R0:W-:Y:S01]  /*14fc0*/  STL [R1+0x5f0], R10 ;  /* 0x0005f00a01007387 */ /* 0x0001e20000100800 */
[--C-:B------:R-:W-:Y:S02]  /*14fd0*/  @!P4 IMAD.IADD R2, R2, 0x1, -R8.reuse ;  /* 0x000000010202c824 */ /* 0x100fe400078e0a08 */
[----:B------:R-:W-:Y:S01]  /*14fe0*/  IMAD.MOV R13, RZ, RZ, -R13 ;  /* 0x000000ffff0d7224 */ /* 0x000fe200078e0a0d */
[----:B------:R-:W-:Y:S01]  /*14ff0*/  IABS R21, R7 ;  /* 0x0000000700157213 */ /* 0x000fe20000000000 */
[----:B------:R-:W-:Y:S01]  /*15000*/  VIADD R6, R0, 0x192 ;  /* 0x0000019200067836 */ /* 0x000fe20000000000 */
[C---:B------:R-:W-:Y:S01]  /*15010*/  ISETP.GT.U32.AND P0, PT, R8.reuse, R2, PT ;  /* 0x000000020800720c */ /* 0x040fe20003f04070 */
[----:B------:R-:W-:Y:S01]  /*15020*/  @!P5 IMAD.IADD R11, R11, 0x1, -R8 ;  /* 0x000000010b0bd824 */ /* 0x000fe200078e0a08 */
[----:B------:R-:W-:Y:S01]  /*15030*/  ISETP.GE.AND P5, PT, R7, RZ, PT ;  /* 0x000000ff0700720c */ /* 0x000fe20003fa6270 */
[----:B------:R-:W-:Y:S01]  /*15040*/  IMAD R14, R8, R13, R14 ;  /* 0x0000000d080e7224 */ /* 0x000fe200078e020e */
[----:B------:R-:W-:Y:S01]  /*15050*/  IABS R13, R6 ;  /* 0x00000006000d7213 */ /* 0x000fe20000000000 */
[----:B0-----:R-:W-:-:S02]  /*15060*/  IMAD.MOV.U32 R10, RZ, RZ, R4 ;  /* 0x000000ffff0a7224 */ /* 0x001fc400078e0004 */
[----:B------:R-:W-:Y:S01]  /*15070*/  IMAD.HI.U32 R4, R9, R21, RZ ;  /* 0x0000001509047227 */ /* 0x000fe200078e00ff */
[----:B------:R-:W-:-:S03]  /*15080*/  ISETP.GT.U32.AND P4, PT, R8, R14, PT ;  /* 0x0000000e0800720c */ /* 0x000fc60003f84070 */
[----:B------:R-:W-:Y:S01]  /*15090*/  @!P3 IMAD.MOV R10, RZ, RZ, -R10 ;  /* 0x000000ffff0ab224 */ /* 0x000fe200078e0a0a */
[----:B------:R-:W-:Y:S01]  /*150a0*/  ISETP.GT.U32.AND P3, PT, R8, R11, PT ;  /* 0x0000000b0800720c */ /* 0x000fe20003f64070 */
[----:B------:R-:W-:-:S03]  /*150b0*/  IMAD.HI.U32 R3, R9, R13, RZ ;  /* 0x0000000d09037227 */ /* 0x000fc600078e00ff */
[----:B------:R0:W-:Y:S01]  /*150c0*/  STL [R1+0x5f8], R10 ;  /* 0x0005f80a01007387 */ /* 0x0001e20000100800 */
[----:B------:R-:W-:Y:S02]  /*150d0*/  IMAD.MOV R4, RZ, RZ, -R4 ;  /* 0x000000ffff047224 */ /* 0x000fe400078e0a04 */
[----:B------:R-:W-:Y:S02]  /*150e0*/  IMAD.MOV R3, RZ, RZ, -R3 ;  /* 0x000000ffff037224 */ /* 0x000fe400078e0a03 */
[--C-:B------:R-:W-:Y:S01]  /*150f0*/  @!P0 IMAD.IADD R2, R2, 0x1, -R8.reuse ;  /* 0x0000000102028824 */ /* 0x100fe200078e0a08 */
[----:B------:R-:W-:Y:S01]  /*15100*/  ISETP.GE.AND P0, PT, R6, RZ, PT ;  /* 0x000000ff0600720c */ /* 0x000fe20003f06270 */
[C---:B------:R-:W-:Y:S02]  /*15110*/  IMAD R21, R8.reuse, R4, R21 ;  /* 0x0000000408157224 */ /* 0x040fe400078e0215 */
[C---:B------:R-:W-:Y:S02]  /*15120*/  IMAD R13, R8.reuse, R3, R13 ;  /* 0x00000003080d7224 */ /* 0x040fe400078e020d */
[----:B------:R-:W-:Y:S01]  /*15130*/  @!P3 IMAD.IADD R11, R11, 0x1, -R8 ;  /* 0x000000010b0bb824 */ /* 0x000fe200078e0a08 */
[----:B------:R-:W-:Y:S01]  /*15140*/  ISETP.GT.U32.AND P3, PT, R8, R21, PT ;  /* 0x000000150800720c */ /* 0x000fe20003f64070 */
[----:B------:R-:W-:-:S02]  /*15150*/  IMAD.MOV.U32 R15, RZ, RZ, R2 ;  /* 0x000000ffff0f7224 */ /* 0x000fc400078e0002 */
[----:B------:R-:W-:Y:S02]  /*15160*/  VIADD R5, R0, 0x193 ;  /* 0x0000019300057836 */ /* 0x000fe40000000000 */
[----:B------:R-:W-:Y:S01]  /*15170*/  @!P6 IMAD.MOV R15, RZ, RZ, -R15 ;  /* 0x000000ffff0fe224 */ /* 0x000fe200078e0a0f */
[----:B------:R-:W-:Y:S01]  /*15180*/  ISETP.GT.U32.AND P6, PT, R8, R13, PT ;  /* 0x0000000d0800720c */ /* 0x000fe20003fc4070 */
[----:B------:R-:W-:Y:S01]  /*15190*/  VIADD R4, R0, 0x194 ;  /* 0x0000019400047836 */ /* 0x000fe20000000000 */
[----:B------:R-:W-:Y:S01]  /*151a0*/  IABS R7, R5 ;  /* 0x0000000500077213 */ /* 0x000fe20000000000 */
[----:B------:R-:W-:Y:S01]  /*151b0*/  IMAD.MOV.U32 R12, RZ, RZ, R11 ;  /* 0x000000ffff0c7224 */ /* 0x000fe200078e000b */
[----:B------:R-:W-:Y:S01]  /*151c0*/  STL [R1+0x498], R15 ;  /* 0x0004980f01007387 */ /* 0x000fe20000100800 */
[--C-:B------:R-:W-:Y:S01]  /*151d0*/  @!P4 IMAD.IADD R14, R14, 0x1, -R8.reuse ;  /* 0x000000010e0ec824 */ /* 0x100fe200078e0a08 */
[----:B0-----:R-:W-:Y:S01]  /*151e0*/  IABS R10, R4 ;  /* 0x00000004000a7213 */ /* 0x001fe20000000000 */
[----:B------:R-:W-:-:S02]  /*151f0*/  @!P3 IMAD.IADD R21, R21, 0x1, -R8 ;  /* 0x000000011515b824 */ /* 0x000fc400078e0a08 */
[----:B------:R-:W-:Y:S01]  /*15200*/  IMAD.HI.U32 R3, R9, R7, RZ ;  /* 0x0000000709037227 */ /* 0x000fe200078e00ff */
[C---:B------:R-:W-:Y:S02]  /*15210*/  ISETP.GT.U32.AND P4, PT, R8.reuse, R14, PT ;  /* 0x0000000e0800720c */ /* 0x040fe40003f84070 */
[C---:B------:R-:W-:Y:S01]  /*15220*/  ISETP.GT.U32.AND P3, PT, R8.reuse, R21, PT ;  /* 0x000000150800720c */ /* 0x040fe20003f64070 */
[----:B------:R-:W-:Y:S02]  /*15230*/  @!P6 IMAD.IADD R13, R13, 0x1, -R8 ;  /* 0x000000010d0de824 */ /* 0x000fe400078e0a08 */
[----:B------:R-:W-:Y:S01]  /*15240*/  @!P2 IMAD.MOV R12, RZ, RZ, -R12 ;  /* 0x000000ffff0ca224 */ /* 0x000fe200078e0a0c */
[----:B------:R-:W-:Y:S01]  /*15250*/  ISETP.GE.AND P2, PT, R5, RZ, PT ;  /* 0x000000ff0500720c */ /* 0x000fe20003f46270 */
[----:B------:R-:W-:Y:S01]  /*15260*/  IMAD.MOV R3, RZ, RZ, -R3 ;  /* 0x000000ffff037224 */ /* 0x000fe200078e0a03 */
[----:B------:R-:W-:Y:S01]  /*15270*/  ISETP.GT.U32.AND P6, PT, R8, R13, PT ;  /* 0x0000000d0800720c */ /* 0x000fe20003fc4070 */
[----:B------:R-:W-:Y:S01]  /*15280*/  IMAD.HI.U32 R2, R9, R10, RZ ;  /* 0x0000000a09027227 */ /* 0x000fe200078e00ff */
[----:B------:R0:W-:Y:S01]  /*15290*/  STL [R1+0x5f4], R12 ;  /* 0x0005f40c01007387 */ /* 0x0001e20000100800 */
[----:B------:R-:W-:-:S02]  /*152a0*/  IABS R5, R17 ;  /* 0x0000001100057213 */ /* 0x000fc40000000000 */
[C---:B------:R-:W-:Y:S02]  /*152b0*/  IMAD R7, R8.reuse, R3, R7 ;  /* 0x0000000308077224 */ /* 0x040fe400078e0207 */
[----:B------:R-:W-:Y:S02]  /*152c0*/  IMAD.MOV R2, RZ, RZ, -R2 ;  /* 0x000000ffff027224 */ /* 0x000fe400078e0a02 */
[----:B------:R-:W-:Y:S01]  /*152d0*/  @!P3 IMAD.IADD R21, R21, 0x1, -R8 ;  /* 0x000000011515b824 */ /* 0x000fe200078e0a08 */
[C---:B------:R-:W-:Y:S01]  /*152e0*/  ISETP.GT.U32.AND P3, PT, R8.reuse, R7, PT ;  /* 0x000000070800720c */ /* 0x040fe20003f64070 */
[----:B------:R-:W-:Y:S02]  /*152f0*/  IMAD R10, R8, R2, R10 ;  /* 0x00000002080a7224 */ /* 0x000fe400078e020a */
[----:B0-----:R-:W-:Y:S02]  /*15300*/  VIADD R12, R0, 0x196 ;  /* 0x00000196000c7836 */ /* 0x001fe40000000000 */
[----:B------:R-:W-:-:S03]  /*15310*/  IMAD.HI.U32 R11, R9, R5, RZ ;  /* 0x00000005090b7227 */ /* 0x000fc600078e00ff */
[----:B------:R-:W-:Y:S01]  /*15320*/  IABS R3, R12 ;  /* 0x0000000c00037213 */ /* 0x000fe20000000000 */
[----:B------:R-:W-:Y:S01]  /*15330*/  @!P6 IMAD.IADD R13, R13, 0x1, -R8 ;  /* 0x000000010d0de824 */ /* 0x000fe200078e0a08 */
[----:B------:R-:W-:Y:S01]  /*15340*/  ISETP.GT.U32.AND P6, PT, R8, R10, PT ;  /* 0x0000000a0800720c */ /* 0x000fe20003fc4070 */
[----:B------:R-:W-:Y:S02]  /*15350*/  IMAD.MOV R11, RZ, RZ, -R11 ;  /* 0x000000ffff0b7224 */ /* 0x000fe400078e0a0b */
[----:B------:R-:W-:-:S04]  /*15360*/  IMAD.HI.U32 R6, R9, R3, RZ ;  /* 0x0000000309067227 */ /* 0x000fc800078e00ff */
[----:B------:R-:W-:Y:S02]  /*15370*/  IMAD.MOV R6, RZ, RZ, -R6 ;  /* 0x000000ffff067224 */ /* 0x000fe400078e0a06 */
[----:B------:R-:W-:Y:S02]  /*15380*/  IMAD R5, R8, R11, R5 ;  /* 0x0000000b08057224 */ /* 0x000fe400078e0205 */
[--C-:B------:R-:W-:Y:S01]  /*15390*/  @!P4 IMAD.IADD R14, R14, 0x1, -R8.reuse ;  /* 0x000000010e0ec824 */ /* 0x100fe200078e0a08 */
[----:B------:R-:W-:Y:S01]  /*153a0*/  ISETP.GE.AND P4, PT, R4, RZ, PT ;  /* 0x000000ff0400720c */ /* 0x000fe20003f86270 */
[C---:B------:R-:W-:Y:S02]  /*153b0*/  IMAD R3, R8.reuse, R6, R3 ;  /* 0x0000000608037224 */ /* 0x040fe400078e0203 */
[----:B------:R-:W-:Y:S01]  /*153c0*/  @!P3 IMAD.IADD R7, R7, 0x1, -R8 ;  /* 0x000000010707b824 */ /* 0x000fe200078e0a08 */
[----:B------:R-:W-:Y:S01]  /*153d0*/  ISETP.GT.U32.AND P3, PT, R8, R5, PT ;  /* 0x000000050800720c */ /* 0x000fe20003f64070 */
[----:B------:R-:W-:-:S02]  /*153e0*/  VIADD R4, R0, 0x198 ;  /* 0x0000019800047836 */ /* 0x000fc40000000000 */
[----:B------:R-:W-:Y:S01]  /*153f0*/  @!P6 IMAD.IADD R10, R10, 0x1, -R8 ;  /* 0x000000010a0ae824 */ /* 0x000fe200078e0a08 */
[----:B------:R-:W-:Y:S01]  /*15400*/  ISETP.GT.U32.AND P6, PT, R8, R3, PT ;  /* 0x000000030800720c */ /* 0x000fe20003fc4070 */
[C---:B------:R-:W-:Y:S01]  /*15410*/  VIADD R6, R0.reuse, 0x199 ;  /* 0x0000019900067836 */ /* 0x040fe20000000000 */
[----:B------:R-:W-:Y:S01]  /*15420*/  IABS R15, R4 ;  /* 0x00000004000f7213 */ /* 0x000fe20000000000 */
[----:B------:R-:W-:Y:S02]  /*15430*/  VIADD R16, R0, 0x197 ;  /* 0x0000019700107836 */ /* 0x000fe40000000000 */
[----:B------:R-:W-:Y:S01]  /*15440*/  IMAD.MOV.U32 R23, RZ, RZ, R14 ;  /* 0x000000ffff177224 */ /* 0x000fe200078e000e */
[----:B------:R-:W-:Y:S01]  /*15450*/  IABS R18, R6 ;  /* 0x0000000600127213 */ /* 0x000fe20000000000 */
[----:B------:R-:W-:Y:S01]  /*15460*/  IMAD.HI.U32 R19, R9, R15, RZ ;  /* 0x0000000f09137227 */ /* 0x000fe200078e00ff */
[----:B------:R-:W-:-:S03]  /*15470*/  IABS R2, R16 ;  /* 0x0000001000027213 */ /* 0x000fc60000000000 */
[--C-:B------:R-:W-:Y:S01]  /*15480*/  @!P3 IMAD.IADD R5, R5, 0x1, -R8.reuse ;  /* 0x000000010505b824 */ /* 0x100fe200078e0a08 */
[C---:B------:R-:W-:Y:S01]  /*15490*/  ISETP.GT.U32.AND P3, PT, R8.reuse, R7, PT ;  /* 0x000000070800720c */ /* 0x040fe20003f64070 */
[----:B------:R-:W-:Y:S02]  /*154a0*/  IMAD.MOV R19, RZ, RZ, -R19 ;  /* 0x000000ffff137224 */ /* 0x000fe400078e0a13 */
[----:B------:R-:W-:Y:S01]  /*154b0*/  @!P6 IMAD.IADD R3, R3, 0x1, -R8 ;  /* 0x000000010303e824 */ /* 0x000fe200078e0a08 */
[C---:B------:R-:W-:Y:S01]  /*154c0*/  ISETP.GT.U32.AND P6, PT, R8.reuse, R5, PT ;  /* 0x000000050800720c */ /* 0x040fe20003fc4070 */
[----:B------:R-:W-:Y:S02]  /*154d0*/  IMAD R15, R8, R19, R15 ;  /* 0x00000013080f7224 */ /* 0x000fe400078e020f */
[----:B------:R-:W-:-:S04]  /*154e0*/  IMAD.HI.U32 R19, R9, R18, RZ ;  /* 0x0000001209137227 */ /* 0x000fc800078e00ff */
[----:B------:R-:W-:Y:S01]  /*154f0*/  @!P1 IMAD.MOV R23, RZ, RZ, -R23 ;  /* 0x000000ffff179224 */ /* 0x000fe200078e0a17 */
[C---:B------:R-:W-:Y:S01]  /*15500*/  ISETP.GT.U32.AND P1, PT, R8.reuse, R10, PT ;  /* 0x0000000a0800720c */ /* 0x040fe20003f24070 */
[----:B------:R-:W-:Y:S01]  /*15510*/  @!P5 IMAD.MOV R21, RZ, RZ, -R21 ;  /* 0x000000ffff15d224 */ /* 0x000fe200078e0a15 */
[----:B------:R-:W-:Y:S01]  /*15520*/  ISETP.GT.U32.AND P5, PT, R8, R3, PT ;  /* 0x000000030800720c */ /* 0x000fe20003fa4070 */
[----:B------:R-:W-:Y:S01]  /*15530*/  IMAD.MOV R19, RZ, RZ, -R19 ;  /* 0x000000ffff137224 */ /* 0x000fe200078e0a13 */
[----:B------:R-:W-:Y:S01]  /*15540*/  STL [R1+0x124], R23 ;  /* 0x0001241701007387 */ /* 0x000fe20000100800 */
[----:B------:R-:W-:-:S03]  /*15550*/  IMAD.HI.U32 R22, R9, R2, RZ ;  /* 0x0000000209167227 */ /* 0x000fc600078e00ff */
[----:B------:R0:W-:Y:S01]  /*15560*/  STL [R1+0x160], R21 ;  /* 0x0001601501007387 */ /* 0x0001e20000100800 */
[----:B------:R-:W-:Y:S02]  /*15570*/  IMAD.MOV R22, RZ, RZ, -R22 ;  /* 0x000000ffff167224 */ /* 0x000fe400078e0a16 */
[----:B------:R-:W-:Y:S02]  /*15580*/  VIADD R11, R0, 0x19a ;  /* 0x0000019a000b7836 */ /* 0x000fe40000000000 */
[----:B------:R-:W-:Y:S02]  /*15590*/  @!P6 IMAD.IADD R5, R5, 0x1, -R8 ;  /* 0x000000010505e824 */ /* 0x000fe400078e0a08 */
[----:B------:R-:W-:Y:S01]  /*155a0*/  IMAD R2, R8, R22, R2 ;  /* 0x0000001608027224 */ /* 0x000fe200078e0202 */
[----:B------:R-:W-:Y:S01]  /*155b0*/  IABS R14, R11 ;  /* 0x0000000b000e7213 */ /* 0x000fe20000000000 */
[----:B------:R-:W-:Y:S01]  /*155c0*/  @!P1 IMAD.IADD R10, R10, 0x1, -R8 ;  /* 0x000000010a0a9824 */ /* 0x000fe200078e0a08 */
[----:B------:R-:W-:Y:S01]  /*155d0*/  ISETP.GE.AND P1, PT, R17, RZ, PT ;  /* 0x000000ff1100720c */ /* 0x000fe20003f26270 */
[----:B0-----:R-:W-:-:S02]  /*155e0*/  IMAD.MOV.U32 R21, RZ, RZ, R13 ;  /* 0x000000ffff157224 */ /* 0x001fc400078e000d */
[C---:B------:R-:W-:Y:S02]  /*155f0*/  IMAD R13, R8.reuse, R19, R18 ;  /* 0x00000013080d7224 */ /* 0x040fe400078e0212 */
[----:B------:R-:W-:Y:S01]  /*15600*/  @!P0 IMAD.MOV R21, RZ, RZ, -R21 ;  /* 0x000000ffff158224 */ /* 0x000fe200078e0a15 */
[C---:B------:R-:W-:Y:S01]  /*15610*/  ISETP.GT.U32.AND P0, PT, R8.reuse, R2, PT ;  /* 0x000000020800720c */ /* 0x040fe20003f04070 */
[--C-:B------:R-:W-:Y:S01]  /*15620*/  @!P3 IMAD.IADD R7, R7, 0x1, -R8.reuse ;  /* 0x000000010707b824 */ /* 0x100fe200078e0a08 */
[C---:B------:R-:W-:Y:S01]  /*15630*/  ISETP.GT.U32.AND P6, PT, R8.reuse, R13, PT ;  /* 0x0000000d0800720c */ /* 0x040fe20003fc4070 */
[----:B------:R-:W-:Y:S01]  /*15640*/  @!P5 IMAD.IADD R3, R3, 0x1, -R8 ;  /* 0x000000010303d824 */ /* 0x000fe200078e0a08 */
[----:B------:R-:W-:Y:S01]  /*15650*/  ISETP.GT.U32.AND P3, PT, R8, R15, PT ;  /* 0x0000000f0800720c */ /* 0x000fe20003f64070 */
[----:B------:R-:W-:Y:S01]  /*15660*/  IMAD.MOV.U32 R18, RZ, RZ, R14 ;  /* 0x000000ffff127224 */ /* 0x000fe200078e000e */
[----:B------:R-:W-:Y:S01]  /*15670*/  ISETP.GE.AND P5, PT, R12, RZ, PT ;  /* 0x000000ff0c00720c */ /* 0x000fe20003fa6270 */
[----:B------:R-:W-:Y:S01]  /*15680*/  VIADD R14, R0, 0x19b ;  /* 0x0000019b000e7836 */ /* 0x000fe20000000000 */
[----:B------:R0:W-:Y:S01]  /*15690*/  STL [R1+0x470], R21 ;  /* 0x0004701501007387 */ /* 0x0001e20000100800 */
[----:B------:R-:W-:-:S03]  /*156a0*/  IMAD.HI.U32 R17, R9, R18, RZ ;  /* 0x0000001209117227 */ /* 0x000fc600078e00ff */
[----:B------:R-:W-:Y:S01]  /*156b0*/  IABS R12, R14 ;  /* 0x0000000e000c7213 */ /* 0x000fe20000000000 */
[----:B------:R-:W-:Y:S02]  /*156c0*/  IMAD.MOV.U32 R19, RZ, RZ, R10 ;  /* 0x000000ffff137224 */ /* 0x000fe400078e000a */
[--C-:B------:R-:W-:Y:S02]  /*156d0*/  @!P6 IMAD.IADD R13, R13, 0x1, -R8.reuse ;  /* 0x000000010d0de824 */ /* 0x100fe400078e0a08 */
[----:B------:R-:W-:Y:S02]  /*156e0*/  IMAD.MOV.U32 R10, RZ, RZ, R5 ;  /* 0x000000ffff0a7224 */ /* 0x000fe400078e0005 */
[----:B0-----:R-:W-:Y:S01]  /*156f0*/  IMAD.MOV.U32 R21, RZ, RZ, R7 ;  /* 0x000000ffff157224 */ /* 0x001fe200078e0007 */
[----:B------:R-:W-:Y:S01]  /*15700*/  ISETP.GT.U32.AND P6, PT, R8, R13, PT ;  /* 0x0000000d0800720c */ /* 0x000fe20003fc4070 */
[----:B------:R-:W-:Y:S02]  /*15710*/  IMAD.MOV.U32 R5, RZ, RZ, R3 ;  /* 0x000000ffff057224 */ /* 0x000fe400078e0003 */
[----:B------:R-:W-:Y:S01]  /*15720*/  @!P0 IMAD.IADD R2, R2, 0x1, -R8 ;  /* 0x0000000102028824 */ /* 0x000fe200078e0a08 */
[----:B------:R-:W-:Y:S01]  /*15730*/  ISETP.GE.AND P0, PT, R16, RZ, PT ;  /* 0x000000ff1000720c */ /* 0x000fe20003f06270 */
[----:B------:R-:W-:-:S02]  /*15740*/  @!P2 IMAD.MOV R21, RZ, RZ, -R21 ;  /* 0x000000ffff15a224 */ /* 0x000fc400078e0a15 */
[----:B------:R-:W-:Y:S01]  /*15750*/  IMAD.MOV R17, RZ, RZ, -R17 ;  /* 0x000000ffff117224 */ /* 0x000fe200078e0a11 */
[----:B------:R-:W-:Y:S01]  /*15760*/  ISETP.GT.U32.AND P2, PT, R8, R2, PT ;  /* 0x000000020800720c */ /* 0x000fe20003f44070 */
[----:B------:R-:W-:Y:S01]  /*15770*/  IMAD.HI.U32 R7, R9, R12, RZ ;  /* 0x0000000c09077227 */ /* 0x000fe200078e00ff */
[----:B------:R-:W-:Y:S03]  /*15780*/  STL [R1+0x464], R21 ;  /* 0x0004641501007387 */ /* 0x000fe60000100800 */
[----:B------:R-:W-:Y:S02]  /*15790*/  @!P4 IMAD.MOV R19, RZ, RZ, -R19 ;  /* 0x000000ffff13c224 */ /* 0x000fe400078e0a13 */
        /* <DEDUP_REMOVED lines=39> */
[--C-:B------:R-:W-:Y:S01]  /*15a10*/  @!P4 IMAD.IADD R15, R15, 0x1, -R8.reuse ;  /* 0x000000010f0fc824 */ /* 0x100fe200078e0a08 */
[----:B------:R-:W-:Y:S01]  /*15a20*/  ISETP.GE.AND P4, PT, R14, RZ, PT ;  /* 0x000000ff0e00720c */ /* 0x000fe20003f86270 */
[C---:B------:R-:W-:Y:S01]  /*15a30*/  VIADD R12, R0.reuse, 0x19f ;  /* 0x0000019f000c7836 */ /* 0x040fe20000000000 */
[----:B------:R-:W-:Y:S01]  /*15a40*/  IABS R14, R6 ;  /* 0x00000006000e7213 */ /* 0x000fe20000000000 */
[----:B0-----:R-:W-:Y:S02]  /*15a50*/  VIADD R10, R0, 0x1a0 ;  /* 0x000001a0000a7836 */ /* 0x001fe40000000000 */
[----:B------:R-:W-:Y:S01]  /*15a60*/  @!P3 IMAD.MOV R15, RZ, RZ, -R15 ;  /* 0x000000ffff0fb224 */ /* 0x000fe200078e0a0f */
[----:B------:R-:W-:Y:S01]  /*15a70*/  IABS R16, R12 ;  /* 0x0000000c00107213 */ /* 0x000fe20000000000 */
[--C-:B------:R-:W-:Y:S01]  /*15a80*/  @!P6 IMAD.IADD R5, R5, 0x1, -R8.reuse ;  /* 0x000000010505e824 */ /* 0x100fe200078e0a08 */
[----:B------:R-:W-:Y:S01]  /*15a90*/  ISETP.GT.U32.AND P6, PT, R8, R11, PT ;  /* 0x0000000b0800720c */ /* 0x000fe20003fc4070 */
[----:B------:R-:W-:Y:S01]  /*15aa0*/  IMAD.HI.U32 R21, R9, R14, RZ ;  /* 0x0000000e09157227 */ /* 0x000fe200078e00ff */
[----:B------:R-:W-:Y:S01]  /*15ab0*/  IABS R17, R10 ;  /* 0x0000000a00117213 */ /* 0x000fe20000000000 */
[----:B------:R-:W-:Y:S02]  /*15ac0*/  STL [R1+0x134], R15 ;  /* 0x0001340f01007387 */ /* 0x000fe40000100800 */
[----:B------:R-:W-:Y:S01]  /*15ad0*/  @!P0 IMAD.IADD R3, R3, 0x1, -R8 ;  /* 0x0000000103038824 */ /* 0x000fe200078e0a08 */
[----:B------:R-:W-:Y:S01]  /*15ae0*/  ISETP.GE.AND P0, PT, R2, RZ, PT ;  /* 0x000000ff0200720c */ /* 0x000fe20003f06270 */
[----:B------:R-:W-:Y:S01]  /*15af0*/  IMAD.HI.U32 R18, R9, R16, RZ ;  /* 0x0000001009127227 */ /* 0x000fe200078e00ff */
[----:B------:R0:W-:Y:S03]  /*15b00*/  STL [R1+0x138], R13 ;  /* 0x0001380d01007387 */ /* 0x0001e60000100800 */
[----:B------:R-:W-:-:S02]  /*15b10*/  IMAD.MOV R21, RZ, RZ, -R21 ;  /* 0x000000ffff157224 */ /* 0x000fc400078e0a15 */
        /* <DEDUP_REMOVED lines=9> */
[----:B0-----:R-:W-:Y:S02]  /*15bb0*/  IMAD.MOV.U32 R13, RZ, RZ, R4 ;  /* 0x000000ffff0d7224 */ /* 0x001fe400078e0004 */
[----:B------:R-:W-:-:S02]  /*15bc0*/  IMAD R17, R8, R19, R17 ;  /* 0x0000001308117224 */ /* 0x000fc400078e0211 */
[----:B------:R-:W-:Y:S01]  /*15bd0*/  @!P2 IMAD.MOV R13, RZ, RZ, -R13 ;  /* 0x000000ffff0da224 */ /* 0x000fe200078e0a0d */
[C---:B------:R-:W-:Y:S01]  /*15be0*/  ISETP.GT.U32.AND P2, PT, R8.reuse, R16, PT ;  /* 0x000000100800720c */ /* 0x040fe20003f44070 */
[--C-:B------:R-:W-:Y:S01]  /*15bf0*/  @!P6 IMAD.IADD R3, R3, 0x1, -R8.reuse ;  /* 0x000000010303e824 */ /* 0x100fe200078e0a08 */
[----:B------:R-:W-:Y:S01]  /*15c00*/  ISETP.GT.U32.AND P6, PT, R8, R17, PT ;  /* 0x000000110800720c */ /* 0x000fe20003fc4070 */
[----:B------:R-:W-:Y:S01]  /*15c10*/  @!P4 IMAD.MOV R5, RZ, RZ, -R5 ;  /* 0x000000ffff05c224 */ /* 0x000fe200078e0a05 */
[----:B------:R0:W-:Y:S01]  /*15c20*/  STL [R1+0xe34], R13 ;  /* 0x000e340d01007387 */ /* 0x0001e20000100800 */
[----:B------:R-:W-:Y:S01]  /*15c30*/  VIADD R7, R0, 0x1a1 ;  /* 0x000001a100077836 */ /* 0x000fe20000000000 */
[----:B------:R-:W-:Y:S01]  /*15c40*/  ISETP.GE.AND P4, PT, R6, RZ, PT ;  /* 0x000000ff0600720c */ /* 0x000fe20003f86270 */
[--C-:B------:R-:W-:Y:S01]  /*15c50*/  @!P3 IMAD.IADD R2, R2, 0x1, -R8.reuse ;  /* 0x000000010202b824 */ /* 0x100fe200078e0a08 */
[----:B------:R1:W-:Y:S01]  /*15c60*/  STL [R1+0xe38], R5 ;  /* 0x000e380501007387 */ /* 0x0003e20000100800 */
[----:B------:R-:W-:Y:S01]  /*15c70*/  @!P1 IMAD.IADD R11, R11, 0x1, -R8 ;  /* 0x000000010b0b9824 */ /* 0x000fe200078e0a08 */
[----:B------:R-:W-:-:S02]  /*15c80*/  IABS R14, R7 ;  /* 0x00000007000e7213 */ /* 0x000fc40000000000 */
[----:B------:R-:W-:Y:S01]  /*15c90*/  ISETP.GE.AND P1, PT, R12, RZ, PT ;  /* 0x000000ff0c00720c */ /* 0x000fe20003f26270 */
[--C-:B------:R-:W-:Y:S01]  /*15ca0*/  @!P2 IMAD.IADD R16, R16, 0x1, -R8.reuse ;  /* 0x000000011010a824 */ /* 0x100fe200078e0a08 */
[----:B------:R-:W-:Y:S01]  /*15cb0*/  ISETP.GT.U32.AND P2, PT, R8, R2, PT ;  /* 0x000000020800720c */ /* 0x000fe20003f44070 */
[----:B0-----:R-:W-:Y:S01]  /*15cc0*/  IMAD.MOV.U32 R13, RZ, RZ, R3 ;  /* 0x000000ffff0d7224 */ /* 0x001fe200078e0003 */
[----:B------:R-:W-:Y:S01]  /*15cd0*/  ISETP.GE.AND P3, PT, R10, RZ, PT ;  /* 0x000000ff0a00720c */ /* 0x000fe20003f66270 */
[----:B------:R-:W-:Y:S02]  /*15ce0*/  @!P6 IMAD.IADD R17, R17, 0x1, -R8 ;  /* 0x000000011111e824 */ /* 0x000fe400078e0a08 */
[----:B-1----:R-:W-:Y:S02]  /*15cf0*/  VIADD R5, R0, 0x1a2 ;  /* 0x000001a200057836 */ /* 0x002fe40000000000 */
[----:B------:R-:W-:Y:S01]  /*15d00*/  IMAD.HI.U32 R4, R9, R14, RZ ;  /* 0x0000000e09047227 */ /* 0x000fe200078e00ff */
[----:B------:R-:W-:-:S02]  /*15d10*/  ISETP.GT.U32.AND P6, PT, R8, R17, PT ;  /* 0x000000110800720c */ /* 0x000fc40003fc4070 */
[----:B------:R-:W-:Y:S01]  /*15d20*/  IABS R12, R5 ;  /* 0x00000005000c7213 */ /* 0x000fe20000000000 */
[----:B------:R-:W-:Y:S01]  /*15d30*/  @!P5 IMAD.MOV R13, RZ, RZ, -R13 ;  /* 0x000000ffff0dd224 */ /* 0x000fe200078e0a0d */
[C---:B------:R-:W-:Y:S01]  /*15d40*/  ISETP.GT.U32.AND P5, PT, R8.reuse, R16, PT ;  /* 0x000000100800720c */ /* 0x040fe20003fa4070 */
[----:B------:R-:W-:Y:S02]  /*15d50*/  IMAD.MOV R4, RZ, RZ, -R4 ;  /* 0x000000ffff047224 */ /* 0x000fe400078e0a04 */
[----:B------:R-:W-:Y:S01]  /*15d60*/  IMAD.HI.U32 R3, R9, R12, RZ ;  /* 0x0000000c09037227 */ /* 0x000fe200078e00ff */
[----:B------:R0:W-:Y:S03]  /*15d70*/  STL [R1+0x1108], R13 ;  /* 0x0011080d01007387 */ /* 0x0001e60000100800 */
[----:B------:R-:W-:Y:S02]  /*15d80*/  IMAD R6, R8, R4, R14 ;  /* 0x0000000408067224 */ /* 0x000fe400078e020e */
[----:B------:R-:W-:-:S02]  /*15d90*/  VIADD R10, R0, 0x1a3 ;  /* 0x000001a3000a7836 */ /* 0x000fc40000000000 */
[--C-:B------:R-:W-:Y:S01]  /*15da0*/  @!P2 IMAD.IADD R2, R2, 0x1, -R8.reuse ;  /* 0x000000010202a824 */ /* 0x100fe200078e0a08 */
[----:B------:R-:W-:Y:S01]  /*15db0*/  ISETP.GE.AND P2, PT, R7, RZ, PT ;  /* 0x000000ff0700720c */ /* 0x000fe20003f46270 */
[----:B------:R-:W-:Y:S01]  /*15dc0*/  @!P6 IMAD.IADD R17, R17, 0x1, -R8 ;  /* 0x000000011111e824 */ /* 0x000fe200078e0a08 */
[----:B------:R-:W-:Y:S01]  /*15dd0*/  IABS R4, R10 ;  /* 0x0000000a00047213 */ /* 0x000fe20000000000 */
[----:B0-----:R-:W-:Y:S02]  /*15de0*/  IMAD.MOV.U32 R13, RZ, RZ, R11 ;  /* 0x000000ffff0d7224 */ /* 0x001fe400078e000b */
[----:B------:R-:W-:Y:S02]  /*15df0*/  IMAD.MOV R11, RZ, RZ, -R3 ;  /* 0x000000ffff0b7224 */ /* 0x000fe400078e0a03 */
[----:B------:R-:W-:Y:S01]  /*15e00*/  @!P0 IMAD.MOV R13, RZ, RZ, -R13 ;  /* 0x000000ffff0d8224 */ /* 0x000fe200078e0a0d */
[C---:B------:R-:W-:Y:S01]  /*15e10*/  ISETP.GT.U32.AND P0, PT, R8.reuse, R6, PT ;  /* 0x000000060800720c */ /* 0x040fe20003f04070 */
[----:B------:R-:W-:-:S02]  /*15e20*/  IMAD R7, R8, R11, R12 ;  /* 0x0000000b08077224 */ /* 0x000fc400078e020c */
[----:B------:R-:W-:Y:S01]  /*15e30*/  IMAD.MOV.U32 R3, RZ, RZ, R4 ;  /* 0x000000ffff037224 */ /* 0x000fe200078e0004 */
[----:B------:R0:W-:Y:S01]  /*15e40*/  STL [R1+0x110c], R13 ;  /* 0x00110c0d01007387 */ /* 0x0001e20000100800 */
[----:B------:R-:W-:Y:S01]  /*15e50*/  @!P5 IMAD.IADD R16, R16, 0x1, -R8 ;  /* 0x000000011010d824 */ /* 0x000fe200078e0a08 */
[----:B------:R-:W-:Y:S01]  /*15e60*/  ISETP.GT.U32.AND P6, PT, R8, R7, PT ;  /* 0x000000070800720c */ /* 0x000fe20003fc4070 */
[----:B------:R-:W-:Y:S01]  /*15e70*/  IMAD.HI.U32 R12, R9, R3, RZ ;  /* 0x00000003090c7227 */ /* 0x000fe200078e00ff */
[----:B------:R-:W-:-:S03]  /*15e80*/  ISETP.GE.AND P5, PT, R5, RZ, PT ;  /* 0x000000ff0500720c */ /* 0x000fc60003fa6270 */
[----:B------:R-:W-:Y:S02]  /*15e90*/  IMAD.MOV R12, RZ, RZ, -R12 ;  /* 0x000000ffff0c7224 */ /* 0x000fe400078e0a0c */
[----:B------:R-:W-:Y:S01]  /*15ea0*/  @!P0 IMAD.IADD R6, R6, 0x1, -R8 ;  /* 0x0000000106068824 */ /* 0x000fe200078e0a08 */
[----:B------:R-:W-:Y:S01]  /*15eb0*/  ISETP.GE.AND P0, PT, R10, RZ, PT ;  /* 0x000000ff0a00720c */ /* 0x000fe20003f06270 */
[C---:B------:R-:W-:Y:S02]  /*15ec0*/  IMAD R3, R8.reuse, R12, R3 ;  /* 0x0000000c08037224 */ /* 0x040fe400078e0203 */
[----:B------:R-:W-:Y:S02]  /*15ed0*/  IMAD.MOV.U32 R15, RZ, RZ, R16 ;  /* 0x000000ffff0f7224 */ /* 0x000fe400078e0010 */
[----:B------:R-:W-:Y:S01]  /*15ee0*/  @!P6 IMAD.IADD R7, R7, 0x1, -R8 ;  /* 0x000000010707e824 */ /* 0x000fe200078e0a08 */
[----:B------:R-:W-:Y:S01]  /*15ef0*/  ISETP.GT.U32.AND P6, PT, R8, R6, PT ;  /* 0x000000060800720c */ /* 0x000fe20003fc4070 */
[----:B------:R-:W-:-:S02]  /*15f00*/  VIADD R4, R0, 0x1a4 ;  /* 0x000001a400047836 */ /* 0x000fc40000000000 */
[----:B------:R-:W-:Y:S01]  /*15f10*/  @!P1 IMAD.MOV R15, RZ, RZ, -R15 ;  /* 0x000000ffff0f9224 */ /* 0x000fe200078e0a0f */
[----:B------:R-:W-:Y:S01]  /*15f20*/  ISETP.GT.U32.AND P1, PT, R8, R3, PT ;  /* 0x000000030800720c */ /* 0x000fe20003f24070 */
[----:B------:R-:W-:Y:S01]  /*15f30*/  IMAD.MOV.U32 R18, RZ, RZ, R2 ;  /* 0x000000ffff127224 */ /* 0x000fe200078e0002 */
[----:B------:R-:W-:Y:S01]  /*15f40*/  IABS R5, R4 ;  /* 0x0000000400057213 */ /* 0x000fe20000000000 */
[----:B------:R-:W-:Y:S02]  /*15f50*/  VIADD R11, R0, 0x1a5 ;  /* 0x000001a5000b7836 */ /* 0x000fe40000000000 */
[----:B------:R-:W-:Y:S01]  /*15f60*/  @!P4 IMAD.MOV R18, RZ, RZ, -R18 ;  /* 0x000000ffff12c224 */ /* 0x000fe200078e0a12 */
[----:B------:R-:W-:Y:S01]  /*15f70*/  ISETP.GT.U32.AND P4, PT, R8, R7, PT ;  /* 0x000000070800720c */ /* 0x000fe20003f84070 */
[----:B0-----:R-:W-:Y:S01]  /*15f80*/  IMAD.HI.U32 R13, R9, R5, RZ ;  /* 0x00000005090d7227 */ /* 0x001fe200078e00ff */
[----:B------:R-:W-:Y:S02]  /*15f90*/  IABS R14, R11 ;  /* 0x0000000b000e7213 */ /* 0x000fe40000000000 */
[----:B------:R-:W-:Y:S01]  /*15fa0*/  STL [R1+0x10ec], R18 ;  /* 0x0010ec1201007387 */ /* 0x000fe20000100800 */
[----:B------:R-:W-:-:S02]  /*15fb0*/  VIADD R10, R0, 0x1a6 ;  /* 0x000001a6000a7836 */ /* 0x000fc40000000000 */
[--C-:B------:R-:W-:Y:S01]  /*15fc0*/  @!P6 IMAD.IADD R6, R6, 0x1, -R8.reuse ;  /* 0x000000010606e824 */ /* 0x100fe200078e0a08 */
[----:B------:R0:W-:Y:S01]  /*15fd0*/  STL [R1+0x1100], R15 ;  /* 0x0011000f01007387 */ /* 0x0001e20000100800 */
[----:B------:R-:W-:Y:S01]  /*15fe0*/  IMAD.MOV R13, RZ, RZ, -R13 ;  /* 0x000000ffff0d7224 */ /* 0x000fe200078e0a0d */
[----:B------:R-:W-:Y:S01]  /*15ff0*/  IABS R12, R10 ;  /* 0x0000000a000c7213 */ /* 0x000fe20000000000 */
[----:B------:R-:W-:Y:S01]  /*16000*/  @!P1 IMAD.IADD R3, R3, 0x1, -R8 ;  /* 0x0000000103039824 */ /* 0x000fe200078e0a08 */
[----:B------:R-:W-:Y:S01]  /*16010*/  ISETP.GE.AND P1, PT, R10, RZ, PT ;  /* 0x000000ff0a00720c */ /* 0x000fe20003f26270 */
[----:B------:R-:W-:Y:S02]  /*16020*/  IMAD.MOV.U32 R16, RZ, RZ, R6 ;  /* 0x000000ffff107224 */ /* 0x000fe400078e0006 */
[----:B------:R-:W-:Y:S02]  /*16030*/  IMAD.MOV.U32 R2, RZ, RZ, R14 ;  /* 0x000000ffff027224 */ /* 0x000fe400078e000e */
[----:B------:R-:W-:-:S02]  /*16040*/  IMAD R5, R8, R13, R5 ;  /* 0x0000000d08057224 */ /* 0x000fc400078e0205 */
[----:B0-----:R-:W-:Y:S02]  /*16050*/  IMAD.MOV.U32 R15, RZ, RZ, R17 ;  /* 0x000000ffff0f7224 */ /* 0x001fe400078e0011 */
[----:B------:R-:W-:Y:S01]  /*16060*/  @!P2 IMAD.MOV R16, RZ, RZ, -R16 ;  /* 0x000000ffff10a224 */ /* 0x000fe200078e0a10 */
[----:B------:R-:W-:Y:S01]  /*16070*/  ISETP.GT.U32.AND P2, PT, R8, R3, PT ;  /* 0x000000030800720c */ /* 0x000fe20003f44070 */
[----:B------:R-:W-:Y:S01]  /*16080*/  @!P3 IMAD.MOV R15, RZ, RZ, -R15 ;  /* 0x000000ffff0fb224 */ /* 0x000fe200078e0a0f */
[----:B------:R-:W-:Y:S01]  /*16090*/  ISETP.GE.AND P3, PT, R4, RZ, PT ;  /* 0x000000ff0400720c */ /* 0x000fe20003f66270 */
[C---:B------:R-:W-:Y:S01]  /*160a0*/  IMAD.HI.U32 R13, R9.reuse, R2, RZ ;  /* 0x00000002090d7227 */ /* 0x040fe200078e00ff */
[----:B------:R-:W-:Y:S02]  /*160b0*/  ISETP.GT.U32.AND P6, PT, R8, R5, PT ;  /* 0x000000050800720c */ /* 0x000fe40003fc4070 */
[----:B------:R0:W-:Y:S01]  /*160c0*/  STL [R1+0x144], R15 ;  /* 0x0001440f01007387 */ /* 0x0001e20000100800 */
[----:B------:R-:W-:-:S03]  /*160d0*/  IMAD.HI.U32 R4, R9, R12, RZ ;  /* 0x0000000c09047227 */ /* 0x000fc600078e00ff */
[----:B------:R1:W-:Y:S01]  /*160e0*/  STL [R1+0x148], R16 ;  /* 0x0001481001007387 */ /* 0x0003e20000100800 */
[----:B------:R-:W-:Y:S01]  /*160f0*/  @!P4 IMAD.IADD R7, R7, 0x1, -R8 ;  /* 0x000000010707c824 */ /* 0x000fe200078e0a08 */
[----:B------:R-:W-:Y:S01]  /*16100*/  ISETP.GE.AND P4, PT, R11, RZ, PT ;  /* 0x000000ff0b00720c */ /* 0x000fe20003f86270 */
[----:B------:R-:W-:Y:S02]  /*16110*/  IMAD.MOV R13, RZ, RZ, -R13 ;  /* 0x000000ffff0d7224 */ /* 0x000fe400078e0a0d */
[----:B------:R-:W-:Y:S02]  /*16120*/  IMAD.MOV R11, RZ, RZ, -R4 ;  /* 0x000000ffff0b7224 */ /* 0x000fe400078e0a04 */
[C---:B------:R-:W-:Y:S02]  /*16130*/  IMAD R4, R8.reuse, R13, R2 ;  /* 0x0000000d08047224 */ /* 0x040fe400078e0202 */
[----:B------:R-:W-:Y:S02]  /*16140*/  IMAD R2, R8, R11, R12 ;  /* 0x0000000b08027224 */ /* 0x000fe400078e020c */
[----:B0-----:R-:W-:-:S02]  /*16150*/  VIADD R15, R0, 0x1a7 ;  /* 0x000001a7000f7836 */ /* 0x001fc40000000000 */
[--C-:B------:R-:W-:Y:S01]  /*16160*/  @!P2 IMAD.IADD R3, R3, 0x1, -R8.reuse ;  /* 0x000000010303a824 */ /* 0x100fe200078e0a08 */
[----:B------:R-:W-:Y:S01]  /*16170*/  ISETP.GT.U32.AND P2, PT, R8, R2, PT ;  /* 0x000000020800720c */ /* 0x000fe20003f44070 */
[----:B------:R-:W-:Y:S01]  /*16180*/  @!P6 IMAD.IADD R5, R5, 0x1, -R8 ;  /* 0x000000010505e824 */ /* 0x000fe200078e0a08 */
[----:B------:R-:W-:Y:S01]  /*16190*/  IABS R14, R15 ;  /* 0x0000000f000e7213 */ /* 0x000fe20000000000 */
        /* <DEDUP_REMOVED lines=69> */
[----:B------:R-:W-:Y:S02]  /*165f0*/  @!P0 IMAD.IADD R7, R7, 0x1, -R8 ;  /* 0x0000000107078824 */ /* 0x000fe400078e0a08 */
[----:B------:R-:W-:Y:S01]  /*16600*/  @!P6 IMAD.MOV R14, RZ, RZ, -R14 ;  /* 0x000000ffff0ee224 */ /* 0x000fe200078e0a0e */
[C---:B------:R-:W-:Y:S01]  /*16610*/  ISETP.GT.U32.AND P6, PT, R8.reuse, R2, PT ;  /* 0x000000020800720c */ /* 0x040fe20003fc4070 */
[----:B------:R-:W-:Y:S01]  /*16620*/  IMAD.MOV R13, RZ, RZ, -R13 ;  /* 0x000000ffff0d7224 */ /* 0x000fe200078e0a0d */
[----:B------:R-:W-:Y:S01]  /*16630*/  ISETP.GT.U32.AND P0, PT, R8, R7, PT ;  /* 0x000000070800720c */ /* 0x000fe20003f04070 */
[----:B------:R-:W-:Y:S01]  /*16640*/  IMAD.MOV.U32 R6, RZ, RZ, R12 ;  /* 0x000000ffff067224 */ /* 0x000fe200078e000c */
[----:B------:R0:W-:Y:S01]  /*16650*/  STL [R1+0x10e0], R14 ;  /* 0x0010e00e01007387 */ /* 0x0001e20000100800 */
[----:B------:R-:W-:Y:S01]  /*16660*/  @!P2 IMAD.IADD R15, R15, 0x1, -R8 ;  /* 0x000000010f0fa824 */ /* 0x000fe200078e0a08 */
[----:B------:R-:W-:Y:S01]  /*16670*/  ISETP.GE.AND P2, PT, R4, RZ, PT ;  /* 0x000000ff0400720c */ /* 0x000fe20003f46270 */
[----:B------:R-:W-:-:S02]  /*16680*/  IMAD R4, R8, R13, R11 ;  /* 0x0000000d08047224 */ /* 0x000fc400078e020b */
[----:B------:R-:W-:-:S04]  /*16690*/  IMAD.HI.U32 R12, R9, R6, RZ ;  /* 0x00000006090c7227 */ /* 0x000fc800078e00ff */
[----:B------:R-:W-:Y:S01]  /*166a0*/  @!P1 IMAD.IADD R3, R3, 0x1, -R8 ;  /* 0x0000000103039824 */ /* 0x000fe200078e0a08 */
[----:B------:R-:W-:Y:S01]  /*166b0*/  ISETP.GT.U32.AND P1, PT, R8, R4, PT ;  /* 0x000000040800720c */ /* 0x000fe20003f24070 */
[----:B------:R-:W-:Y:S02]  /*166c0*/  IMAD.MOV R11, RZ, RZ, -R12 ;  /* 0x000000ffff0b7224 */ /* 0x000fe400078e0a0c */
[----:B------:R-:W-:Y:S02]  /*166d0*/  @!P6 IMAD.IADD R2, R2, 0x1, -R8 ;  /* 0x000000010202e824 */ /* 0x000fe400078e0a08 */
[----:B------:R-:W-:Y:S02]  /*166e0*/  IMAD R11, R8, R11, R6 ;  /* 0x0000000b080b7224 */ /* 0x000fe400078e0206 */
[----:B------:R-:W-:Y:S01]  /*166f0*/  @!P0 IMAD.IADD R7, R7, 0x1, -R8 ;  /* 0x0000000107078824 */ /* 0x000fe200078e0a08 */
[----:B------:R-:W-:Y:S01]  /*16700*/  ISETP.GE.AND P0, PT, R5, RZ, PT ;  /* 0x000000ff0500720c */ /* 0x000fe20003f06270 */
[----:B------:R-:W-:Y:S01]  /*16710*/  VIADD R5, R0, 0x1ae ;  /* 0x000001ae00057836 */ /* 0x000fe20000000000 */
[C---:B------:R-:W-:Y:S01]  /*16720*/  ISETP.GT.U32.AND P6, PT, R8.reuse, R2, PT ;  /* 0x000000020800720c */ /* 0x040fe20003fc4070 */
[----:B------:R-:W-:Y:S01]  /*16730*/  @!P5 IMAD.MOV R3, RZ, RZ, -R3 ;  /* 0x000000ffff03d224 */ /* 0x000fe200078e0a03 */
[----:B------:R-:W-:Y:S01]  /*16740*/  ISETP.GT.U32.AND P5, PT, R8, R11, PT ;  /* 0x0000000b0800720c */ /* 0x000fe20003fa4070 */
[----:B0-----:R-:W-:Y:S01]  /*16750*/  IMAD.MOV.U32 R14, RZ, RZ, R7 ;  /* 0x000000ffff0e7224 */ /* 0x001fe200078e0007 */
[----:B------:R-:W-:Y:S01]  /*16760*/  IABS R13, R5 ;  /* 0x00000005000d7213 */ /* 0x000fe20000000000 */
[----:B------:R-:W-:-:S02]  /*16770*/  IMAD.MOV.U32 R7, RZ, RZ, R15 ;  /* 0x000000ffff077224 */ /* 0x000fc400078e000f */
[----:B------:R-:W-:Y:S02]  /*16780*/  @!P1 IMAD.IADD R4, R4, 0x1, -R8 ;  /* 0x0000000104049824 */ /* 0x000fe400078e0a08 */
[----:B------:R-:W-:Y:S01]  /*16790*/  @!P3 IMAD.MOV R14, RZ, RZ, -R14 ;  /* 0x000000ffff0eb224 */ /* 0x000fe200078e0a0e */
[----:B------:R-:W-:Y:S01]  /*167a0*/  ISETP.GE.AND P3, PT, R10, RZ, PT ;  /* 0x000000ff0a00720c */ /* 0x000fe20003f66270 */
[----:B------:R-:W-:Y:S01]  /*167b0*/  @!P4 IMAD.MOV R7, RZ, RZ, -R7 ;  /* 0x000000ffff07c224 */ /* 0x000fe200078e0a07 */
[----:B------:R-:W-:Y:S01]  /*167c0*/  ISETP.GT.U32.AND P1, PT, R8, R4, PT ;  /* 0x000000040800720c */ /* 0x000fe20003f24070 */
[----:B------:R-:W-:Y:S01]  /*167d0*/  IMAD.MOV.U32 R12, RZ, RZ, R13 ;  /* 0x000000ffff0c7224 */ /* 0x000fe200078e000d */
[----:B------:R-:W-:Y:S01]  /*167e0*/  STL [R1+0x14c], R14 ;  /* 0x00014c0e01007387 */ /* 0x000fe20000100800 */
[--C-:B------:R-:W-:Y:S01]  /*167f0*/  @!P6 IMAD.IADD R2, R2, 0x1, -R8.reuse ;  /* 0x000000010202e824 */ /* 0x100fe200078e0a08 */
[----:B------:R-:W-:Y:S01]  /*16800*/  ISETP.GE.AND P4, PT, R5, RZ, PT ;  /* 0x000000ff0500720c */ /* 0x000fe20003f86270 */
[----:B------:R-:W-:Y:S01]  /*16810*/  @!P5 IMAD.IADD R11, R11, 0x1, -R8 ;  /* 0x000000010b0bd824 */ /* 0x000fe200078e0a08 */
[----:B------:R0:W-:Y:S01]  /*16820*/  STL [R1+0x154], R7 ;  /* 0x0001540701007387 */ /* 0x0001e20000100800 */
[----:B------:R-:W-:-:S02]  /*16830*/  IMAD.MOV.U32 R13, RZ, RZ, R2 ;  /* 0x000000ffff0d7224 */ /* 0x000fc400078e0002 */
[----:B------:R-:W-:Y:S01]  /*16840*/  VIADD R5, R0, 0x1b0 ;  /* 0x000001b000057836 */ /* 0x000fe20000000000 */
[----:B------:R-:W-:Y:S01]  /*16850*/  ISETP.GT.U32.AND P5, PT, R8, R11, PT ;  /* 0x0000000b0800720c */ /* 0x000fe20003fa4070 */
[----:B------:R-:W-:Y:S01]  /*16860*/  @!P0 IMAD.MOV R13, RZ, RZ, -R13 ;  /* 0x000000ffff0d8224 */ /* 0x000fe200078e0a0d */
[----:B------:R-:W-:Y:S01]  /*16870*/  STL [R1+0x10c4], R3 ;  /* 0x0010c40301007387 */ /* 0x000fe20000100800 */
[----:B------:R-:W-:Y:S01]  /*16880*/  @!P1 IMAD.IADD R4, R4, 0x1, -R8 ;  /* 0x0000000104049824 */ /* 0x000fe200078e0a08 */
[----:B------:R-:W-:Y:S01]  /*16890*/  ISETP.GE.AND P1, PT, R5, RZ, PT ;  /* 0x000000ff0500720c */ /* 0x000fe20003f26270 */
[----:B------:R-:W-:Y:S01]  /*168a0*/  VIADD R6, R0, 0x1af ;  /* 0x000001af00067836 */ /* 0x000fe20000000000 */
[----:B------:R1:W-:Y:S01]  /*168b0*/  STL [R1+0x10b4], R13 ;  /* 0x0010b40d01007387 */ /* 0x0003e20000100800 */
[----:B0-----:R-:W-:-:S03]  /*168c0*/  IMAD.HI.U32 R7, R9, R12, RZ ;  /* 0x0000000c09077227 */ /* 0x001fc600078e00ff */
[----:B------:R-:W-:Y:S01]  /*168d0*/  ISETP.GE.AND P6, PT, R6, RZ, PT ;  /* 0x000000ff0600720c */ /* 0x000fe20003fc6270 */
[----:B------:R-:W-:Y:S01]  /*168e0*/  IMAD.MOV R7, RZ, RZ, -R7 ;  /* 0x000000ffff077224 */ /* 0x000fe200078e0a07 */
[----:B------:R-:W-:Y:S01]  /*168f0*/  IABS R6, R6 ;  /* 0x0000000600067213 */ /* 0x000fe20000000000 */
[----:B------:R-:W-:Y:S02]  /*16900*/  @!P5 IMAD.IADD R11, R11, 0x1, -R8 ;  /* 0x000000010b0bd824 */ /* 0x000fe400078e0a08 */
[----:B------:R-:W-:Y:S01]  /*16910*/  IMAD R12, R8, R7, R12 ;  /* 0x00000007080c7224 */ /* 0x000fe200078e020c */
[----:B------:R-:W-:Y:S01]  /*16920*/  IABS R7, R5 ;  /* 0x0000000500077213 */ /* 0x000fe20000000000 */
[----:B-1----:R-:W-:Y:S02]  /*16930*/  IMAD.MOV.U32 R13, RZ, RZ, R4 ;  /* 0x000000ffff0d7224 */ /* 0x002fe400078e0004 */
[----:B------:R-:W-:Y:S01]  /*16940*/  VIADD R3, R0, 0x1b1 ;  /* 0x000001b100037836 */ /* 0x000fe20000000000 */
[----:B------:R-:W-:Y:S01]  /*16950*/  ISETP.GT.U32.AND P0, PT, R8, R12, PT ;  /* 0x0000000c0800720c */ /* 0x000fe20003f04070 */
[----:B------:R-:W-:-:S03]  /*16960*/  IMAD.HI.U32 R4, R9, R7, RZ ;  /* 0x0000000709047227 */ /* 0x000fc600078e00ff */
[----:B------:R-:W-:Y:S01]  /*16970*/  IABS R10, R3 ;  /* 0x00000003000a7213 */ /* 0x000fe20000000000 */
[----:B------:R-:W-:Y:S01]  /*16980*/  @!P2 IMAD.MOV R13, RZ, RZ, -R13 ;  /* 0x000000ffff0da224 */ /* 0x000fe200078e0a0d */
[----:B------:R-:W-:Y:S01]  /*16990*/  ISETP.GE.AND P2, PT, R3, RZ, PT ;  /* 0x000000ff0300720c */ /* 0x000fe20003f46270 */
[----:B------:R-:W-:Y:S02]  /*169a0*/  IMAD.MOV R4, RZ, RZ, -R4 ;  /* 0x000000ffff047224 */ /* 0x000fe400078e0a04 */
[----:B------:R-:W-:Y:S01]  /*169b0*/  IMAD.HI.U32 R2, R9, R6, RZ ;  /* 0x0000000609027227 */ /* 0x000fe200078e00ff */
[----:B------:R0:W-:Y:S03]  /*169c0*/  STL [R1+0x10f0], R13 ;  /* 0x0010f00d01007387 */ /* 0x0001e60000100800 */
[----:B------:R-:W-:Y:S02]  /*169d0*/  IMAD R7, R8, R4, R7 ;  /* 0x0000000408077224 */ /* 0x000fe400078e0207 */
[----:B------:R-:W-:-:S02]  /*169e0*/  @!P0 IMAD.IADD R12, R12, 0x1, -R8 ;  /* 0x000000010c0c8824 */ /* 0x000fc400078e0a08 */
[----:B------:R-:W-:Y:S02]  /*169f0*/  IMAD.MOV R2, RZ, RZ, -R2 ;  /* 0x000000ffff027224 */ /* 0x000fe400078e0a02 */
[----:B------:R-:W-:Y:S01]  /*16a00*/  VIADD R5, R0, 0x1b2 ;  /* 0x000001b200057836 */ /* 0x000fe20000000000 */
[C---:B------:R-:W-:Y:S01]  /*16a10*/  ISETP.GT.U32.AND P0, PT, R8.reuse, R12, PT ;  /* 0x0000000c0800720c */ /* 0x040fe20003f04070 */
[----:B0-----:R-:W-:Y:S02]  /*16a20*/  IMAD.MOV.U32 R13, RZ, RZ, R11 ;  /* 0x000000ffff0d7224 */ /* 0x001fe400078e000b */
[C---:B------:R-:W-:Y:S01]  /*16a30*/  IMAD R6, R8.reuse, R2, R6 ;  /* 0x0000000208067224 */ /* 0x040fe200078e0206 */
[----:B------:R-:W-:Y:S01]  /*16a40*/  IABS R11, R5 ;  /* 0x00000005000b7213 */ /* 0x000fe20000000000 */
[----:B------:R-:W-:Y:S01]  /*16a50*/  @!P3 IMAD.MOV R13, RZ, RZ, -R13 ;  /* 0x000000ffff0db224 */ /* 0x000fe200078e0a0d */
[C---:B------:R-:W-:Y:S01]  /*16a60*/  ISETP.GT.U32.AND P3, PT, R8.reuse, R7, PT ;  /* 0x000000070800720c */ /* 0x040fe20003f64070 */
[----:B------:R-:W-:Y:S01]  /*16a70*/  IMAD.HI.U32 R2, R9, R10, RZ ;  /* 0x0000000a09027227 */ /* 0x000fe200078e00ff */
[----:B------:R-:W-:-:S02]  /*16a80*/  ISETP.GT.U32.AND P5, PT, R8, R6, PT ;  /* 0x000000060800720c */ /* 0x000fc40003fa4070 */
[----:B------:R0:W-:Y:S01]  /*16a90*/  STL [R1+0x10fc], R13 ;  /* 0x0010fc0d01007387 */ /* 0x0001e20000100800 */
[----:B------:R-:W-:Y:S02]  /*16aa0*/  IMAD.MOV R2, RZ, RZ, -R2 ;  /* 0x000000ffff027224 */ /* 0x000fe400078e0a02 */
[----:B------:R-:W-:Y:S02]  /*16ab0*/  @!P0 IMAD.IADD R12, R12, 0x1, -R8 ;  /* 0x000000010c0c8824 */ /* 0x000fe400078e0a08 */
[----:B------:R-:W-:Y:S02]  /*16ac0*/  IMAD R10, R8, R2, R10 ;  /* 0x00000002080a7224 */ /* 0x000fe400078e020a */
[----:B------:R-:W-:Y:S02]  /*16ad0*/  VIADD R2, R0, 0x1b3 ;  /* 0x000001b300027836 */ /* 0x000fe40000000000 */
[----:B------:R-:W-:Y:S01]  /*16ae0*/  @!P3 IMAD.IADD R7, R7, 0x1, -R8 ;  /* 0x000000010707b824 */ /* 0x000fe200078e0a08 */
[----:B------:R-:W-:Y:S01]  /*16af0*/  ISETP.GT.U32.AND P0, PT, R8, R10, PT ;  /* 0x0000000a0800720c */ /* 0x000fe20003f04070 */
[----:B------:R-:W-:Y:S01]  /*16b00*/  IMAD.MOV.U32 R15, RZ, RZ, R12 ;  /* 0x000000ffff0f7224 */ /* 0x000fe200078e000c */
[----:B------:R-:W-:Y:S01]  /*16b10*/  IABS R3, R2 ;  /* 0x0000000200037213 */ /* 0x000fe20000000000 */
[----:B------:R-:W-:Y:S01]  /*16b20*/  @!P5 IMAD.IADD R6, R6, 0x1, -R8 ;  /* 0x000000010606d824 */ /* 0x000fe200078e0a08 */
[C---:B------:R-:W-:Y:S01]  /*16b30*/  ISETP.GT.U32.AND P3, PT, R8.reuse, R7, PT ;  /* 0x000000070800720c */ /* 0x040fe20003f64070 */
[----:B------:R-:W-:Y:S01]  /*16b40*/  @!P4 IMAD.MOV R15, RZ, RZ, -R15 ;  /* 0x000000ffff0fc224 */ /* 0x000fe200078e0a0f */
[----:B------:R-:W-:Y:S01]  /*16b50*/  ISETP.GE.AND P4, PT, R5, RZ, PT ;  /* 0x000000ff0500720c */ /* 0x000fe20003f86270 */
[----:B0-----:R-:W-:Y:S01]  /*16b60*/  IMAD.HI.U32 R13, R9, R3, RZ ;  /* 0x00000003090d7227 */ /* 0x001fe200078e00ff */
[----:B------:R-:W-:-:S02]  /*16b70*/  ISETP.GT.U32.AND P5, PT, R8, R6, PT ;  /* 0x000000060800720c */ /* 0x000fc40003fa4070 */
[----:B------:R0:W-:Y:S01]  /*16b80*/  STL [R1+0x10e8], R15 ;  /* 0x0010e80f01007387 */ /* 0x0001e20000100800 */
[----:B------:R-:W-:Y:S02]  /*16b90*/  IMAD.MOV R13, RZ, RZ, -R13 ;  /* 0x000000ffff0d7224 */ /* 0x000fe400078e0a0d */
[--C-:B------:R-:W-:Y:S02]  /*16ba0*/  @!P0 IMAD.IADD R10, R10, 0x1, -R8.reuse ;  /* 0x000000010a0a8824 */ /* 0x100fe400078e0a08 */
[C---:B------:R-:W-:Y:S02]  /*16bb0*/  IMAD R3, R8.reuse, R13, R3 ;  /* 0x0000000d08037224 */ /* 0x040fe400078e0203 */
[----:B------:R-:W-:Y:S01]  /*16bc0*/  @!P3 IMAD.IADD R7, R7, 0x1, -R8 ;  /* 0x000000010707b824 */ /* 0x000fe200078e0a08 */
[----:B------:R-:W-:Y:S01]  /*16bd0*/  ISETP.GT.U32.AND P0, PT, R8, R10, PT ;  /* 0x0000000a0800720c */ /* 0x000fe20003f04070 */
[----:B------:R-:W-:-:S04]  /*16be0*/  IMAD.HI.U32 R12, R9, R11, RZ ;  /* 0x0000000b090c7227 */ /* 0x000fc800078e00ff */
[----:B0-----:R-:W-:Y:S02]  /*16bf0*/  IMAD.MOV.U32 R15, RZ, RZ, R7 ;  /* 0x000000ffff0f7224 */ /* 0x001fe400078e0007 */
[----:B------:R-:W-:Y:S02]  /*16c00*/  VIADD R13, R0, 0x1b5 ;  /* 0x000001b5000d7836 */ /* 0x000fe40000000000 */
[----:B------:R-:W-:Y:S01]  /*16c10*/  @!P1 IMAD.MOV R15, RZ, RZ, -R15 ;  /* 0x000000ffff0f9224 */ /* 0x000fe200078e0a0f */
[----:B------:R-:W-:Y:S01]  /*16c20*/  ISETP.GT.U32.AND P1, PT, R8, R3, PT ;  /* 0x000000030800720c */ /* 0x000fe20003f24070 */
[----:B------:R-:W-:Y:S02]  /*16c30*/  IMAD.MOV R12, RZ, RZ, -R12 ;  /* 0x000000ffff0c7224 */ /* 0x000fe400078e0a0c */
[--C-:B------:R-:W-:Y:S01]  /*16c40*/  @!P5 IMAD.IADD R6, R6, 0x1, -R8.reuse ;  /* 0x000000010606d824 */ /* 0x100fe200078e0a08 */
[----:B------:R-:W-:Y:S01]  /*16c50*/  ISETP.GE.AND P5, PT, R2, RZ, PT ;  /* 0x000000ff0200720c */ /* 0x000fe20003fa6270 */
[----:B------:R-:W-:Y:S01]  /*16c60*/  @!P0 IMAD.IADD R10, R10, 0x1, -R8 ;  /* 0x000000010a0a8824 */ /* 0x000fe200078e0a08 */
[----:B------:R-:W-:Y:S01]  /*16c70*/  ISETP.GE.AND P0, PT, R13, RZ, PT ;  /* 0x000000ff0d00720c */ /* 0x000fe20003f06270 */
[----:B------:R-:W-:Y:S01]  /*16c80*/  IMAD R2, R8, R12, R11 ;  /* 0x0000000c08027224 */ /* 0x000fe200078e020b */
[----:B------:R-:W-:Y:S01]  /*16c90*/  IABS R13, R13 ;  /* 0x0000000d000d7213 */ /* 0x000fe20000000000 */
[----:B------:R-:W-:-:S02]  /*16ca0*/  VIADD R4, R0, 0x1b4 ;  /* 0x000001b400047836 */ /* 0x000fc40000000000 */
[----:B------:R-:W-:Y:S01]  /*16cb0*/  IMAD.MOV.U32 R16, RZ, RZ, R6 ;  /* 0x000000ffff107224 */ /* 0x000fe200078e0006 */
[----:B------:R-:W-:Y:S01]  /*16cc0*/  ISETP.GT.U32.AND P3, PT, R8, R2, PT ;  /* 0x000000020800720c */ /* 0x000fe20003f64070 */
[----:B------:R-:W-:Y:S01]  /*16cd0*/  @!P1 IMAD.IADD R3, R3, 0x1, -R8 ;  /* 0x0000000103039824 */ /* 0x000fe200078e0a08 */
[----:B------:R-:W-:Y:S01]  /*16ce0*/  IABS R14, R4 ;  /* 0x00000004000e7213 */ /* 0x000fe20000000000 */
[----:B------:R-:W-:-:S03]  /*16cf0*/  IMAD.HI.U32 R12, R9, R13, RZ ;  /* 0x0000000d090c7227 */ /* 0x000fc600078e00ff */
[C---:B------:R-:W-:Y:S01]  /*16d00*/  ISETP.GT.U32.AND P1, PT, R8.reuse, R3, PT ;  /* 0x000000030800720c */ /* 0x040fe20003f24070 */
[----:B------:R-:W-:Y:S02]  /*16d10*/  IMAD.MOV R12, RZ, RZ, -R12 ;  /* 0x000000ffff0c7224 */ /* 0x000fe400078e0a0c */
[----:B------:R-:W-:Y:S02]  /*16d20*/  IMAD.MOV.U32 R5, RZ, RZ, R14 ;  /* 0x000000ffff057224 */ /* 0x000fe400078e000e */
[----:B------:R-:W-:Y:S02]  /*16d30*/  IMAD R12, R8, R12, R13 ;  /* 0x0000000c080c7224 */ /* 0x000fe400078e020d */
[----:B------:R-:W-:Y:S02]  /*16d40*/  @!P3 IMAD.IADD R2, R2, 0x1, -R8 ;  /* 0x000000010202b824 */ /* 0x000fe400078e0a08 */
[----:B------:R-:W-:-:S03]  /*16d50*/  IMAD.HI.U32 R11, R9, R5, RZ ;  /* 0x00000005090b7227 */ /* 0x000fc600078e00ff */
[C---:B------:R-:W-:Y:S01]  /*16d60*/  ISETP.GT.U32.AND P3, PT, R8.reuse, R2, PT ;  /* 0x000000020800720c */ /* 0x040fe20003f64070 */
[----:B------:R-:W-:Y:S01]  /*16d70*/  @!P1 IMAD.IADD R3, R3, 0x1, -R8 ;  /* 0x0000000103039824 */ /* 0x000fe200078e0a08 */
[----:B------:R-:W-:Y:S01]  /*16d80*/  ISETP.GT.U32.AND P1, PT, R8, R12, PT ;  /* 0x0000000c0800720c */ /* 0x000fe20003f24070 */
[----:B------:R-:W-:Y:S01]  /*16d90*/  @!P6 IMAD.MOV R16, RZ, RZ, -R16 ;  /* 0x000000ffff10e224 */ /* 0x000fe200078e0a10 */
[----:B------:R-:W-:Y:S01]  /*16da0*/  ISETP.GE.AND P6, PT, R4, RZ, PT ;  /* 0x000000ff0400720c */ /* 0x000fe20003fc6270 */
[----:B------:R-:W-:Y:S02]  /*16db0*/  IMAD.MOV R11, RZ, RZ, -R11 ;  /* 0x000000ffff0b7224 */ /* 0x000fe400078e0a0b */
[----:B------:R-:W-:Y:S01]  /*16dc0*/  VIADD R4, R0, 0x1b6 ;  /* 0x000001b600047836 */ /* 0x000fe20000000000 */
[----:B------:R0:W-:Y:S01]  /*16dd0*/  STL [R1+0x10dc], R16 ;  /* 0x0010dc1001007387 */ /* 0x0001e20000100800 */
[----:B------:R-:W-:Y:S02]  /*16de0*/  IMAD R5, R8, R11, R5 ;  /* 0x0000000b08057224 */ /* 0x000fe400078e0205 */
[----:B------:R-:W-:Y:S01]  /*16df0*/  VIADD R11, R0, 0x1b8 ;  /* 0x000001b8000b7836 */ /* 0x000fe20000000000 */
[----:B------:R-:W-:Y:S01]  /*16e00*/  IABS R6, R4 ;  /* 0x0000000400067213 */ /* 0x000fe20000000000 */
[--C-:B------:R-:W-:Y:S01]  /*16e10*/  @!P3 IMAD.IADD R2, R2, 0x1, -R8.reuse ;  /* 0x000000010202b824 */ /* 0x100fe200078e0a08 */
[----:B------:R-:W-:Y:S01]  /*16e20*/  ISETP.GE.AND P3, PT, R4, RZ, PT ;  /* 0x000000ff0400720c */ /* 0x000fe20003f66270 */
[----:B------:R-:W-:Y:S01]  /*16e30*/  @!P1 IMAD.IADD R12, R12, 0x1, -R8 ;  /* 0x000000010c0c9824 */ /* 0x000fe200078e0a08 */
[----:B------:R1:W-:Y:S01]  /*16e40*/  STL [R1+0x158], R15 ;  /* 0x0001580f01007387 */ /* 0x0003e20000100800 */
[----:B------:R-:W-:-:S02]  /*16e50*/  VIADD R7, R0, 0x1b7 ;  /* 0x000001b700077836 */ /* 0x000fc40000000000 */
[----:B0-----:R-:W-:Y:S01]  /*16e60*/  IMAD.MOV.U32 R16, RZ, RZ, R10 ;  /* 0x000000ffff107224 */ /* 0x001fe200078e000a */
[----:B------:R-:W-:Y:S01]  /*16e70*/  IABS R10, R11 ;  /* 0x0000000b000a7213 */ /* 0x000fe20000000000 */
[----:B------:R-:W-:Y:S01]  /*16e80*/  IMAD.MOV.U32 R17, RZ, RZ, R2 ;  /* 0x000000ffff117224 */ /* 0x000fe200078e0002 */
[C---:B------:R-:W-:Y:S01]  /*16e90*/  ISETP.GT.U32.AND P1, PT, R8.reuse, R12, PT ;  /* 0x0000000c0800720c */ /* 0x040fe20003f24070 */
[----:B------:R-:W-:Y:S01]  /*16ea0*/  @!P2 IMAD.MOV R16, RZ, RZ, -R16 ;  /* 0x000000ffff10a224 */ /* 0x000fe200078e0a10 */
[----:B------:R-:W-:Y:S01]  /*16eb0*/  ISETP.GT.U32.AND P2, PT, R8, R5, PT ;  /* 0x000000050800720c */ /* 0x000fe20003f44070 */
[C---:B------:R-:W-:Y:S01]  /*16ec0*/  IMAD.HI.U32 R4, R9.reuse, R10, RZ ;  /* 0x0000000a09047227 */ /* 0x040fe200078e00ff */
[----:B------:R-:W-:Y:S02]  /*16ed0*/  IABS R14, R7 ;  /* 0x00000007000e7213 */ /* 0x000fe40000000000 */
[----:B------:R0:W-:Y:S01]  /*16ee0*/  STL [R1+0x15c], R16 ;  /* 0x00015c1001007387 */ /* 0x0001e20000100800 */
[----:B-1----:R-:W-:-:S04]  /*16ef0*/  IMAD.HI.U32 R15, R9, R6, RZ ;  /* 0x00000006090f7227 */ /* 0x002fc800078e00ff */
[----:B------:R-:W-:-:S04]  /*16f00*/  IMAD.HI.U32 R13, R9, R14, RZ ;  /* 0x0000000e090d7227 */ /* 0x000fc800078e00ff */
[----:B------:R-:W-:Y:S02]  /*16f10*/  @!P2 IMAD.IADD R5, R5, 0x1, -R8 ;  /* 0x000000010505a824 */ /* 0x000fe400078e0a08 */
[----:B0-----:R-:W-:Y:S02]  /*16f20*/  IMAD.MOV.U32 R16, RZ, RZ, R3 ;  /* 0x000000ffff107224 */ /* 0x001fe400078e0003 */
[----:B------:R-:W-:Y:S01]  /*16f30*/  IMAD.MOV R3, RZ, RZ, -R4 ;  /* 0x000000ffff037224 */ /* 0x000fe200078e0a04 */
[----:B------:R-:W-:Y:S01]  /*16f40*/  ISETP.GT.U32.AND P2, PT, R8, R5, PT ;  /* 0x000000050800720c */ /* 0x000fe20003f44070 */
[----:B------:R-:W-:Y:S02]  /*16f50*/  @!P1 IMAD.IADD R12, R12, 0x1, -R8 ;  /* 0x000000010c0c9824 */ /* 0x000fe400078e0a08 */
[----:B------:R-:W-:Y:S02]  /*16f60*/  IMAD R3, R8, R3, R10 ;  /* 0x0000000308037224 */ /* 0x000fe400078e020a */
[----:B------:R-:W-:-:S02]  /*16f70*/  IMAD.MOV R15, RZ, RZ, -R15 ;  /* 0x000000ffff0f7224 */ /* 0x000fc400078e0a0f */
[----:B------:R-:W-:Y:S01]  /*16f80*/  IMAD.MOV R13, RZ, RZ, -R13 ;  /* 0x000000ffff0d7224 */ /* 0x000fe200078e0a0d */
[C---:B------:R-:W-:Y:S01]  /*16f90*/  ISETP.GT.U32.AND P1, PT, R8.reuse, R3, PT ;  /* 0x000000030800720c */ /* 0x040fe20003f24070 */
[C---:B------:R-:W-:Y:S02]  /*16fa0*/  IMAD R6, R8.reuse, R15, R6 ;  /* 0x0000000f08067224 */ /* 0x040fe400078e0206 */
[C---:B------:R-:W-:Y:S02]  /*16fb0*/  IMAD R4, R8.reuse, R13, R14 ;  /* 0x0000000d08047224 */ /* 0x040fe400078e020e */
[----:B------:R-:W-:Y:S01]  /*16fc0*/  @!P4 IMAD.MOV R17, RZ, RZ, -R17 ;  /* 0x000000ffff11c224 */ /* 0x000fe200078e0a11 */
[----:B------:R-:W-:Y:S01]  /*16fd0*/  ISETP.GT.U32.AND P4, PT, R8, R6, PT ;  /* 0x000000060800720c */ /* 0x000fe20003f84070 */
[----:B------:R-:W-:Y:S02]  /*16fe0*/  VIADD R2, R0, 0x1b9 ;  /* 0x000001b900027836 */ /* 0x000fe40000000000 */
[----:B------:R-:W-:Y:S01]  /*16ff0*/  @!P2 IMAD.IADD R5, R5, 0x1, -R8 ;  /* 0x000000010505a824 */ /* 0x000fe200078e0a08 */
[----:B------:R-:W-:Y:S01]  /*17000*/  ISETP.GT.U32.AND P2, PT, R8, R4, PT ;  /* 0x000000040800720c */ /* 0x000fe20003f44070 */
[----:B------:R-:W-:Y:S01]  /*17010*/  @!P5 IMAD.MOV R16, RZ, RZ, -R16 ;  /* 0x000000ffff10d224 */ /* 0x000fe200078e0a10 */
[----:B------:R-:W-:Y:S01]  /*17020*/  ISETP.GE.AND P5, PT, R7, RZ, PT ;  /* 0x000000ff0700720c */ /* 0x000fe20003fa6270 */
[--C-:B------:R-:W-:Y:S01]  /*17030*/  @!P1 IMAD.IADD R3, R3, 0x1, -R8.reuse ;  /* 0x0000000103039824 */ /* 0x100fe200078e0a08 */
[----:B------:R-:W-:Y:S01]  /*17040*/  IABS R13, R2 ;  /* 0x00000002000d7213 */ /* 0x000fe20000000000 */
[----:B------:R-:W-:Y:S01]  /*17050*/  VIADD R7, R0, 0x1ba ;  /* 0x000001ba00077836 */ /* 0x000fe20000000000 */
[----:B------:R-:W-:Y:S01]  /*17060*/  STL [R1+0x10b0], R17 ;  /* 0x0010b01101007387 */ /* 0x000fe20000100800 */
[----:B------:R-:W-:Y:S01]  /*17070*/  IMAD.MOV.U32 R15, RZ, RZ, R5 ;  /* 0x000000ffff0f7224 */ /* 0x000fe200078e0005 */
[----:B------:R-:W-:Y:S01]  /*17080*/  ISETP.GT.U32.AND P1, PT, R8, R3, PT ;  /* 0x000000030800720c */ /* 0x000fe20003f24070 */
[----:B------:R-:W-:Y:S01]  /*17090*/  IMAD.MOV.U32 R5, RZ, RZ, R13 ;  /* 0x000000ffff057224 */ /* 0x000fe200078e000d */
[----:B------:R-:W-:Y:S01]  /*170a0*/  IABS R10, R7 ;  /* 0x00000007000a7213 */ /* 0x000fe20000000000 */
[----:B------:R-:W-:Y:S01]  /*170b0*/  @!P6 IMAD.MOV R15, RZ, RZ, -R15 ;  /* 0x000000ffff0fe224 */ /* 0x000fe200078e0a0f */
[----:B------:R-:W-:Y:S01]  /*170c0*/  ISETP.GE.AND P6, PT, R11, RZ, PT ;  /* 0x000000ff0b00720c */ /* 0x000fe20003fc6270 */
[----:B------:R-:W-:Y:S01]  /*170d0*/  @!P4 IMAD.IADD R6, R6, 0x1, -R8 ;  /* 0x000000010606c824 */ /* 0x000fe200078e0a08 */
[----:B------:R0:W-:Y:S01]  /*170e0*/  STL [R1+0x10d0], R16 ;  /* 0x0010d01001007387 */ /* 0x0001e20000100800 */
[----:B------:R-:W-:-:S03]  /*170f0*/  IMAD.HI.U32 R13, R9, R5, RZ ;  /* 0x00000005090d7227 */ /* 0x000fc600078e00ff */
[----:B------:R-:W-:Y:S01]  /*17100*/  ISETP.GT.U32.AND P4, PT, R8, R6, PT ;  /* 0x000000060800720c */ /* 0x000fe20003f84070 */
[----:B------:R-:W-:Y:S01]  /*17110*/  IMAD.HI.U32 R11, R9, R10, RZ ;  /* 0x0000000a090b7227 */ /* 0x000fe200078e00ff */
[----:B------:R1:W-:Y:S03]  /*17120*/  STL [R1+0x10c0], R15 ;  /* 0x0010c00f01007387 */ /* 0x0003e60000100800 */
[----:B------:R-:W-:Y:S02]  /*17130*/  @!P2 IMAD.IADD R4, R4, 0x1, -R8 ;  /* 0x000000010404a824 */ /* 0x000fe400078e0a08 */
[----:B------:R-:W-:Y:S02]  /*17140*/  IMAD.MOV.U32 R14, RZ, RZ, R12 ;  /* 0x000000ffff0e7224 */ /* 0x000fe400078e000c */
[----:B------:R-:W-:Y:S01]  /*17150*/  IMAD.MOV R13, RZ, RZ, -R13 ;  /* 0x000000ffff0d7224 */ /* 0x000fe200078e0a0d */
[----:B------:R-:W-:Y:S01]  /*17160*/  ISETP.GT.U32.AND P2, PT, R8, R4, PT ;  /* 0x000000040800720c */ /* 0x000fe20003f44070 */
[----:B------:R-:W-:-:S02]  /*17170*/  IMAD.MOV R11, RZ, RZ, -R11 ;  /* 0x000000ffff0b7224 */ /* 0x000fc400078e0a0b */
[----:B------:R-:W-:Y:S02]  /*17180*/  @!P1 IMAD.IADD R3, R3, 0x1, -R8 ;  /* 0x0000000103039824 */ /* 0x000fe400078e0a08 */
[----:B------:R-:W-:Y:S01]  /*17190*/  @!P0 IMAD.MOV R14, RZ, RZ, -R14 ;  /* 0x000000ffff0e8224 */ /* 0x000fe200078e0a0e */
[----:B------:R-:W-:Y:S01]  /*171a0*/  ISETP.GE.AND P0, PT, R2, RZ, PT ;  /* 0x000000ff0200720c */ /* 0x000fe20003f06270 */
[C---:B------:R-:W-:Y:S02]  /*171b0*/  IMAD R12, R8.reuse, R13, R5 ;  /* 0x0000000d080c7224 */ /* 0x040fe400078e0205 */
[----:B------:R-:W-:Y:S01]  /*171c0*/  IMAD R2, R8, R11, R10 ;  /* 0x0000000b08027224 */ /* 0x000fe200078e020a */
[----:B------:R2:W-:Y:S01]  /*171d0*/  STL [R1+0x10d8], R14 ;  /* 0x0010d80e01007387 */ /* 0x0005e20000100800 */
[----:B------:R-:W-:Y:S02]  /*171e0*/  IMAD.MOV.U32 R13, RZ, RZ, R3 ;  /* 0x000000ffff0d7224 */ /* 0x000fe400078e0003 */
[--C-:B------:R-:W-:Y:S01]  /*171f0*/  @!P4 IMAD.IADD R6, R6, 0x1, -R8.reuse ;  /* 0x000000010606c824 */ /* 0x100fe200078e0a08 */
[----:B------:R-:W-:Y:S01]  /*17200*/  ISETP.GE.AND P4, PT, R7, RZ, PT ;  /* 0x000000ff0700720c */ /* 0x000fe20003f86270 */
[----:B------:R-:W-:Y:S01]  /*17210*/  @!P6 IMAD.MOV R13, RZ, RZ, -R13 ;  /* 0x000000ffff0de224 */ /* 0x000fe200078e0a0d */
[----:B------:R-:W-:Y:S01]  /*17220*/  ISETP.GT.U32.AND P6, PT, R8, R2, PT ;  /* 0x000000020800720c */ /* 0x000fe20003fc4070 */
[----:B------:R-:W-:Y:S01]  /*17230*/  @!P2 IMAD.IADD R4, R4, 0x1, -R8 ;  /* 0x000000010404a824 */ /* 0x000fe200078e0a08 */
[----:B------:R-:W-:Y:S01]  /*17240*/  ISETP.GT.U32.AND P2, PT, R8, R12, PT ;  /* 0x0000000c0800720c */ /* 0x000fe20003f44070 */
[----:B------:R-:W-:-:S02]  /*17250*/  VIADD R10, R0, 0x1bb ;  /* 0x000001bb000a7836 */ /* 0x000fc40000000000 */
[----:B0-----:R-:W-:Y:S02]  /*17260*/  IMAD.MOV.U32 R16, RZ, RZ, R6 ;  /* 0x000000ffff107224 */ /* 0x001fe400078e0006 */
[----:B------:R-:W-:Y:S01]  /*17270*/  VIADD R11, R0, 0x1bc ;  /* 0x000001bc000b7836 */ /* 0x000fe20000000000 */
[----:B------:R-:W-:Y:S01]  /*17280*/  IABS R17, R10 ;  /* 0x0000000a00117213 */ /* 0x000fe20000000000 */
[----:B------:R-:W-:Y:S01]  /*17290*/  @!P3 IMAD.MOV R16, RZ, RZ, -R16 ;  /* 0x000000ffff10b224 */ /* 0x000fe200078e0a10 */
[----:B------:R-:W-:Y:S01]  /*172a0*/  ISETP.GE.AND P3, PT, R10, RZ, PT ;  /* 0x000000ff0a00720c */ /* 0x000fe20003f66270 */
[----:B-1----:R-:W-:Y:S01]  /*172b0*/  IMAD.MOV.U32 R15, RZ, RZ, R4 ;  /* 0x000000ffff0f7224 */ /* 0x002fe200078e0004 */
[----:B------:R-:W-:Y:S01]  /*172c0*/  IABS R10, R11 ;  /* 0x0000000b000a7213 */ /* 0x000fe20000000000 */
[--C-:B------:R-:W-:Y:S01]  /*172d0*/  @!P6 IMAD.IADD R2, R2, 0x1, -R8.reuse ;  /* 0x000000010202e824 */ /* 0x100fe200078e0a08 */
[----:B------:R-:W-:Y:S01]  /*172e0*/  STL [R1+0x10d4], R16 ;  /* 0x0010d41001007387 */ /* 0x000fe20000100800 */
[----:B------:R-:W-:Y:S01]  /*172f0*/  @!P5 IMAD.MOV R15, RZ, RZ, -R15 ;  /* 0x000000ffff0fd224 */ /* 0x000fe200078e0a0f */
[----:B------:R-:W-:Y:S01]  /*17300*/  ISETP.GE.AND P5, PT, R11, RZ, PT ;  /* 0x000000ff0b00720c */ /* 0x000fe20003fa6270 */
[----:B------:R-:W-:Y:S01]  /*17310*/  @!P2 IMAD.IADD R12, R12, 0x1, -R8 ;  /* 0x000000010c0ca824 */ /* 0x000fe200078e0a08 */
[C---:B------:R-:W-:Y:S01]  /*17320*/  ISETP.GT.U32.AND P6, PT, R8.reuse, R2, PT ;  /* 0x000000020800720c */ /* 0x040fe20003fc4070 */
[----:B------:R-:W-:Y:S01]  /*17330*/  IMAD.HI.U32 R11, R9, R10, RZ ;  /* 0x0000000a090b7227 */ /* 0x000fe200078e00ff */
[----:B------:R-:W-:Y:S02]  /*17340*/  STL [R1+0x10e4], R15 ;  /* 0x0010e40f01007387 */ /* 0x000fe40000100800 */
[----:B------:R-:W-:Y:S01]  /*17350*/  ISETP.GT.U32.AND P2, PT, R8, R12, PT ;  /* 0x0000000c0800720c */ /* 0x000fe20003f44070 */
[C---:B------:R-:W-:Y:S01]  /*17360*/  VIADD R7, R0.reuse, 0x1bd ;  /* 0x000001bd00077836 */ /* 0x040fe20000000000 */
[----:B------:R0:W-:Y:S01]  /*17370*/  STL [R1+0x150], R13 ;  /* 0x0001500d01007387 */ /* 0x0001e20000100800 */
[----:B--2---:R-:W-:-:S02]  /*17380*/  VIADD R14, R0, 0x1bf ;  /* 0x000001bf000e7836 */ /* 0x004fc40000000000 */
[----:B------:R-:W-:Y:S01]  /*17390*/  IMAD.MOV R11, RZ, RZ, -R11 ;  /* 0x000000ffff0b7224 */ /* 0x000fe200078e0a0b */
[----:B------:R-:W-:Y:S01]  /*173a0*/  ISETP.GE.AND P1, PT, R7, RZ, PT ;  /* 0x000000ff0700720c */ /* 0x000fe20003f26270 */
[C---:B------:R-:W-:Y:S01]  /*173b0*/  IMAD.HI.U32 R6, R9.reuse, R17, RZ ;  /* 0x0000001109067227 */ /* 0x040fe200078e00ff */
[----:B------:R-:W-:Y:S02]  /*173c0*/  IABS R4, R7 ;  /* 0x0000000700047213 */ /* 0x000fe40000000000 */
[----:B------:R-:W-:Y:S01]  /*173d0*/  IABS R7, R14 ;  /* 0x0000000e00077213 */ /* 0x000fe20000000000 */
[----:B------:R-:W-:Y:S02]  /*173e0*/  IMAD R10, R8, R11, R10 ;  /* 0x0000000b080a7224 */ /* 0x000fe400078e020a */
[----:B------:R-:W-:Y:S02]  /*173f0*/  IMAD.MOV R6, RZ, RZ, -R6 ;  /* 0x000000ffff067224 */ /* 0x000fe400078e0a06 */
[----:B------:R-:W-:Y:S01]  /*17400*/  @!P6 IMAD.IADD R2, R2, 0x1, -R8 ;  /* 0x000000010202e824 */ /* 0x000fe200078e0a08 */
[----:B------:R-:W-:Y:S01]  /*17410*/  ISETP.GT.U32.AND P6, PT, R8, R10, PT ;  /* 0x0000000a0800720c */ /* 0x000fe20003fc4070 */
[----:B------:R-:W-:-:S04]  /*17420*/  IMAD.HI.U32 R3, R9, R4, RZ ;  /* 0x0000000409037227 */ /* 0x000fc800078e00ff */
[----:B------:R-:W-:Y:S02]  /*17430*/  IMAD R17, R8, R6, R17 ;  /* 0x0000000608117224 */ /* 0x000fe400078e0211 */
[----:B------:R-:W-:-:S04]  /*17440*/  IMAD.HI.U32 R11, R9, R7, RZ ;  /* 0x00000007090b7227 */ /* 0x000fc800078e00ff */
[C---:B------:R-:W-:Y:S02]  /*17450*/  VIADD R5, R0.reuse, 0x1be ;  /* 0x000001be00057836 */ /* 0x040fe40000000000 */
[----:B------:R-:W-:Y:S02]  /*17460*/  IMAD.MOV R3, RZ, RZ, -R3 ;  /* 0x000000ffff037224 */ /* 0x000fe400078e0a03 */
[----:B0-----:R-:W-:Y:S01]  /*17470*/  VIADD R13, R0, 0x1c1 ;  /* 0x000001c1000d7836 */ /* 0x001fe20000000000 */
[----:B------:R-:W-:Y:S01]  /*17480*/  IABS R6, R5 ;  /* 0x0000000500067213 */ /* 0x000fe20000000000 */
[----:B------:R-:W-:Y:S01]  /*17490*/  @!P2 IMAD.IADD R12, R12, 0x1, -R8 ;  /* 0x000000010c0ca824 */ /* 0x000fe200078e0a08 */
[C---:B------:R-:W-:Y:S01]  /*174a0*/  ISETP.GT.U32.AND P2, PT, R8.reuse, R17, PT ;  /* 0x000000110800720c */ /* 0x040fe20003f44070 */
[----:B------:R-:W-:Y:S02]  /*174b0*/  IMAD.MOV R11, RZ, RZ, -R11 ;  /* 0x000000ffff0b7224 */ /* 0x000fe400078e0a0b */
[C---:B------:R-:W-:Y:S01]  /*174c0*/  IMAD R4, R8.reuse, R3, R4 ;  /* 0x0000000308047224 */ /* 0x040fe200078e0204 */
[----:B------:R-:W-:Y:S01]  /*174d0*/  IABS R3, R13 ;  /* 0x0000000d00037213 */ /* 0x000fe20000000000 */
[----:B------:R-:W-:-:S02]  /*174e0*/  IMAD R7, R8, R11, R7 ;  /* 0x0000000b08077224 */ /* 0x000fc400078e0207 */
[----:B------:R-:W-:Y:S02]  /*174f0*/  IMAD.MOV.U32 R21, RZ, RZ, R12 ;  /* 0x000000ffff157224 */ /* 0x000fe400078e000c */
[----:B------:R-:W-:-:S04]  /*17500*/  IMAD.HI.U32 R18, R9, R6, RZ ;  /* 0x0000000609127227 */ /* 0x000fc800078e00ff */
[----:B------:R-:W-:Y:S01]  /*17510*/  @!P0 IMAD.MOV R21, RZ, RZ, -R21 ;  /* 0x000000ffff158224 */ /* 0x000fe200078e0a15 */
[----:B------:R-:W-:Y:S01]  /*17520*/  ISETP.GT.U32.AND P0, PT, R8, R4, PT ;  /* 0x000000040800720c */ /* 0x000fe20003f04070 */
[----:B------:R-:W-:Y:S01]  /*17530*/  @!P6 IMAD.IADD R10, R10, 0x1, -R8 ;  /* 0x000000010a0ae824 */ /* 0x000fe200078e0a08 */
[----:B------:R-:W-:Y:S01]  /*17540*/  ISETP.GT.U32.AND P6, PT, R8, R7, PT ;  /* 0x000000070800720c */ /* 0x000fe20003fc4070 */
[----:B------:R-:W-:Y:S01]  /*17550*/  IMAD.HI.U32 R12, R9, R3, RZ ;  /* 0x00000003090c7227 */ /* 0x000fe200078e00ff */
[----:B------:R0:W-:Y:S03]  /*17560*/  STL [R1+0x140], R21 ;  /* 0x0001401501007387 */ /* 0x0001e60000100800 */
[----:B------:R-:W-:Y:S02]  /*17570*/  IMAD.MOV R18, RZ, RZ, -R18 ;  /* 0x000000ffff127224 */ /* 0x000fe400078e0a12 */
[----:B------:R-:W-:-:S02]  /*17580*/  IMAD.MOV R12, RZ, RZ, -R12 ;  /* 0x000000ffff0c7224 */ /* 0x000fc400078e0a0c */
[----:B------:R-:W-:Y:S02]  /*17590*/  VIADD R16, R0, 0x1c0 ;  /* 0x000001c000107836 */ /* 0x000fe40000000000 */
[----:B------:R-:W-:Y:S02]  /*175a0*/  @!P2 IMAD.IADD R17, R17, 0x1, -R8 ;  /* 0x000000011111a824 */ /* 0x000fe400078e0a08 */
[C---:B------:R-:W-:Y:S01]  /*175b0*/  IMAD R6, R8.reuse, R18, R6 ;  /* 0x0000001208067224 */ /* 0x040fe200078e0206 */
[----:B------:R-:W-:Y:S01]  /*175c0*/  IABS R15, R16 ;  /* 0x00000010000f7213 */ /* 0x000fe20000000000 */
[----:B------:R-:W-:Y:S01]  /*175d0*/  IMAD.MOV.U32 R19, RZ, RZ, R2 ;  /* 0x000000ffff137224 */ /* 0x000fe200078e0002 */
[C---:B------:R-:W-:Y:S01]  /*175e0*/  ISETP.GT.U32.AND P2, PT, R8.reuse, R17, PT ;  /* 0x000000110800720c */ /* 0x040fe20003f44070 */
[----:B------:R-:W-:Y:S02]  /*175f0*/  IMAD R3, R8, R12, R3 ;  /* 0x0000000c08037224 */ /* 0x000fe400078e0203 */
[----:B------:R-:W-:-:S02]  /*17600*/  VIADD R12, R0, 0x1c2 ;  /* 0x000001c2000c7836 */ /* 0x000fc40000000000 */
[----:B------:R-:W-:Y:S01]  /*17610*/  @!P4 IMAD.MOV R19, RZ, RZ, -R19 ;  /* 0x000000ffff13c224 */ /* 0x000fe200078e0a13 */
[----:B------:R-:W-:Y:S01]  /*17620*/  ISETP.GT.U32.AND P4, PT, R8, R6, PT ;  /* 0x000000060800720c */ /* 0x000fe20003f84070 */
[--C-:B------:R-:W-:Y:S01]  /*17630*/  @!P0 IMAD.IADD R4, R4, 0x1, -R8.reuse ;  /* 0x0000000104048824 */ /* 0x100fe200078e0a08 */
[----:B------:R-:W-:Y:S01]  /*17640*/  IABS R2, R12 ;  /* 0x0000000c00027213 */ /* 0x000fe20000000000 */
[----:B------:R-:W-:Y:S01]  /*17650*/  @!P6 IMAD.IADD R7, R7, 0x1, -R8 ;  /* 0x000000010707e824 */ /* 0x000fe200078e0a08 */
[C---:B------:R-:W-:Y:S01]  /*17660*/  ISETP.GT.U32.AND P0, PT, R8.reuse, R10, PT ;  /* 0x0000000a0800720c */ /* 0x040fe20003f04070 */
[----:B------:R-:W-:Y:S01]  /*17670*/  IMAD.HI.U32 R11, R9, R15, RZ ;  /* 0x0000000f090b7227 */ /* 0x000fe200078e00ff */
[----:B------:R1:W-:Y:S02]  /*17680*/  STL [R1+0x10a4], R19 ;  /* 0x0010a41301007387 */ /* 0x0003e40000100800 */
[----:B------:R-:W-:Y:S01]  /*17690*/  ISETP.GT.U32.AND P6, PT, R8, R7, PT ;  /* 0x000000070800720c */ /* 0x000fe20003fc4070 */
[----:B------:R-:W-:-:S02]  /*176a0*/  IMAD.MOV R11, RZ, RZ, -R11 ;  /* 0x000000ffff0b7224 */ /* 0x000fc400078e0a0b */
[----:B0-----:R-:W-:-:S04]  /*176b0*/  IMAD.HI.U32 R21, R9, R2, RZ ;  /* 0x0000000209157227 */ /* 0x001fc800078e00ff */
[--C-:B------:R-:W-:Y:S01]  /*176c0*/  @!P2 IMAD.IADD R17, R17, 0x1, -R8.reuse ;  /* 0x000000011111a824 */ /* 0x100fe200078e0a08 */
[----:B------:R-:W-:Y:S01]  /*176d0*/  ISETP.GE.AND P2, PT, R5, RZ, PT ;  /* 0x000000ff0500720c */ /* 0x000fe20003f46270 */
[----:B------:R-:W-:Y:S02]  /*176e0*/  IMAD R15, R8, R11, R15 ;  /* 0x0000000b080f7224 */ /* 0x000fe400078e020f */
[----:B------:R-:W-:Y:S02]  /*176f0*/  IMAD.MOV R21, RZ, RZ, -R21 ;  /* 0x000000ffff157224 */ /* 0x000fe400078e0a15 */
[----:B------:R-:W-:Y:S01]  /*17700*/  @!P4 IMAD.IADD R6, R6, 0x1, -R8 ;  /* 0x000000010606c824 */ /* 0x000fe200078e0a08 */
[----:B------:R-:W-:Y:S01]  /*17710*/  ISETP.GT.U32.AND P4, PT, R8, R4, PT ;  /* 0x000000040800720c */ /* 0x000fe20003f84070 */
[----:B------:R-:W-:Y:S02]  /*17720*/  VIADD R11, R0, 0x1c3 ;  /* 0x000001c3000b7836 */ /* 0x000fe40000000000 */
[----:B------:R-:W-:-:S02]  /*17730*/  IMAD.MOV.U32 R18, RZ, RZ, R17 ;  /* 0x000000ffff127224 */ /* 0x000fc400078e0011 */
[----:B------:R-:W-:Y:S01]  /*17740*/  @!P0 IMAD.IADD R10, R10, 0x1, -R8 ;  /* 0x000000010a0a8824 */ /* 0x000fe200078e0a08 */
[C---:B------:R-:W-:Y:S01]  /*17750*/  ISETP.GT.U32.AND P0, PT, R8.reuse, R15, PT ;  /* 0x0000000f0800720c */ /* 0x040fe20003f04070 */
[C---:B------:R-:W-:Y:S01]  /*17760*/  IMAD R2, R8.reuse, R21, R2 ;  /* 0x0000001508027224 */ /* 0x040fe200078e0202 */
[----:B------:R-:W-:Y:S01]  /*17770*/  IABS R17, R11 ;  /* 0x0000000b00117213 */ /* 0x000fe20000000000 */
[----:B------:R-:W-:Y:S01]  /*17780*/  @!P3 IMAD.MOV R18, RZ, RZ, -R18 ;  /* 0x000000ffff12b224 */ /* 0x000fe200078e0a12 */
[C---:B------:R-:W-:Y:S01]  /*17790*/  ISETP.GT.U32.AND P3, PT, R8.reuse, R6, PT ;  /* 0x000000060800720c */ /* 0x040fe20003f64070 */
[--C-:B------:R-:W-:Y:S01]  /*177a0*/  @!P6 IMAD.IADD R7, R7, 0x1, -R8.reuse ;  /* 0x000000010707e824 */ /* 0x100fe200078e0a08 */
[----:B------:R-:W-:Y:S01]  /*177b0*/  ISETP.GT.U32.AND P6, PT, R8, R2, PT ;  /* 0x000000020800720c */ /* 0x000fe20003fc4070 */
[----:B-1----:R-:W-:Y:S01]  /*177c0*/  IMAD.HI.U32 R19, R9, R17, RZ ;  /* 0x0000001109137227 */ /* 0x002fe200078e00ff */
[----:B------:R0:W-:Y:S03]  /*177d0*/  STL [R1+0x1098], R18 ;  /* 0x0010981201007387 */ /* 0x0001e60000100800 */
[----:B------:R-:W-:Y:S01]  /*177e0*/  @!P4 IMAD.IADD R4, R4, 0x1, -R8 ;  /* 0x000000010404c824 */ /* 0x000fe200078e0a08 */
[----:B------:R-:W-:Y:S01]  /*177f0*/  ISETP.GT.U32.AND P4, PT, R8, R3, PT ;  /* 0x000000030800720c */ /* 0x000fe20003f84070 */
[----:B------:R-:W-:-:S02]  /*17800*/  IMAD.MOV R19, RZ, RZ, -R19 ;  /* 0x000000ffff137224 */ /* 0x000fc400078e0a13 */
[--C-:B------:R-:W-:Y:S01]  /*17810*/  @!P0 IMAD.IADD R15, R15, 0x1, -R8.reuse ;  /* 0x000000010f0f8824 */ /* 0x100fe200078e0a08 */
[----:B------:R-:W-:Y:S01]  /*17820*/  ISETP.GE.AND P0, PT, R16, RZ, PT ;  /* 0x000000ff1000720c */ /* 0x000fe20003f06270 */
[----:B------:R-:W-:Y:S02]  /*17830*/  VIADD R5, R0, 0x1c4 ;  /* 0x000001c400057836 */ /* 0x000fe40000000000 */
[--C-:B------:R-:W-:Y:S01]  /*17840*/  @!P3 IMAD.IADD R6, R6, 0x1, -R8.reuse ;  /* 0x000000010606b824 */ /* 0x100fe200078e0a08 */
[----:B------:R-:W-:Y:S01]  /*17850*/  ISETP.GE.AND P3, PT, R14, RZ, PT ;  /* 0x000000ff0e00720c */ /* 0x000fe20003f66270 */
[----:B------:R-:W-:Y:S01]  /*17860*/  IMAD R17, R8, R19, R17 ;  /* 0x0000001308117224 */ /* 0x000fe200078e0211 */
[----:B0-----:R-:W-:Y:S01]  /*17870*/  IABS R18, R5 ;  /* 0x0000000500127213 */ /* 0x001fe20000000000 */
[----:B------:R-:W-:Y:S01]  /*17880*/  @!P6 IMAD.IADD R2, R2, 0x1, -R8 ;  /* 0x000000010202e824 */ /* 0x000fe200078e0a08 */
[C---:B------:R-:W-:Y:S01]  /*17890*/  ISETP.GT.U32.AND P6, PT, R8.reuse, R15, PT ;  /* 0x0000000f0800720c */ /* 0x040fe20003fc4070 */
[----:B------:R-:W-:Y:S01]  /*178a0*/  @!P2 IMAD.MOV R6, RZ, RZ, -R6 ;  /* 0x000000ffff06a224 */ /* 0x000fe200078e0a06 */
[----:B------:R-:W-:Y:S01]  /*178b0*/  ISETP.GT.U32.AND P2, PT, R8, R17, PT ;  /* 0x000000110800720c */ /* 0x000fe20003f44070 */
[----:B------:R-:W-:Y:S01]  /*178c0*/  @!P4 IMAD.IADD R3, R3, 0x1, -R8 ;  /* 0x000000010303c824 */ /* 0x000fe200078e0a08 */
[----:B------:R-:W-:Y:S01]  /*178d0*/  ISETP.GE.AND P4, PT, R13, RZ, PT ;  /* 0x000000ff0d00720c */ /* 0x000fe20003f86270 */
[----:B------:R-:W-:-:S02]  /*178e0*/  IMAD.MOV.U32 R23, RZ, RZ, R10 ;  /* 0x000000ffff177224 */ /* 0x000fc400078e000a */
[----:B------:R-:W-:-:S04]  /*178f0*/  IMAD.HI.U32 R14, R9, R18, RZ ;  /* 0x00000012090e7227 */ /* 0x000fc800078e00ff */
[----:B------:R-:W-:Y:S01]  /*17900*/  @!P5 IMAD.MOV R23, RZ, RZ, -R23 ;  /* 0x000000ffff17d224 */ /* 0x000fe200078e0a17 */
[C---:B------:R-:W-:Y:S01]  /*17910*/  ISETP.GT.U32.AND P5, PT, R8.reuse, R3, PT ;  /* 0x000000030800720c */ /* 0x040fe20003fa4070 */
[----:B------:R-:W-:Y:S02]  /*17920*/  IMAD.MOV.U32 R22, RZ, RZ, R4 ;  /* 0x000000ffff167224 */ /* 0x000fe400078e0004 */
[----:B------:R-:W-:Y:S01]  /*17930*/  IMAD.MOV R14, RZ, RZ, -R14 ;  /* 0x000000ffff0e7224 */ /* 0x000fe200078e0a0e */
[----:B------:R-:W-:Y:S01]  /*17940*/  STL [R1+0x1078], R23 ;  /* 0x0010781701007387 */ /* 0x000fe20000100800 */
[----:B------:R-:W-:Y:S02]  /*17950*/  @!P6 IMAD.IADD R15, R15, 0x1, -R8 ;  /* 0x000000010f0fe824 */ /* 0x000fe400078e0a08 */
[----:B------:R-:W-:Y:S01]  /*17960*/  @!P1 IMAD.MOV R22, RZ, RZ, -R22 ;  /* 0x000000ffff169224 */ /* 0x000fe200078e0a16 */
[C---:B------:R-:W-:Y:S01]  /*17970*/  ISETP.GT.U32.AND P1, PT, R8.reuse, R2, PT ;  /* 0x000000020800720c */ /* 0x040fe20003f24070 */
[----:B------:R-:W-:-:S02]  /*17980*/  IMAD R14, R8, R14, R18 ;  /* 0x0000000e080e7224 */ /* 0x000fc400078e0212 */
[----:B------:R-:W-:Y:S01]  /*17990*/  @!P2 IMAD.IADD R17, R17, 0x1, -R8 ;  /* 0x000000011111a824 */ /* 0x000fe200078e0a08 */
[----:B------:R-:W-:Y:S01]  /*179a0*/  STL [R1+0x1090], R22 ;  /* 0x0010901601007387 */ /* 0x000fe20000100800 */
[----:B------:R-:W-:Y:S01]  /*179b0*/  IMAD.MOV.U32 R18, RZ, RZ, R15 ;  /* 0x000000ffff127224 */ /* 0x000fe200078e000f */
[----:B------:R-:W-:Y:S01]  /*179c0*/  ISETP.GT.U32.AND P6, PT, R8, R14, PT ;  /* 0x0000000e0800720c */ /* 0x000fe20003fc4070 */
[----:B------:R-:W-:Y:S01]  /*179d0*/  VIADD R16, R0, 0x1c6 ;  /* 0x000001c600107836 */ /* 0x000fe20000000000 */
[----:B------:R-:W-:Y:S01]  /*179e0*/  STL [R1+0x10ac], R6 ;  /* 0x0010ac0601007387 */ /* 0x000fe20000100800 */
[----:B------:R-:W-:Y:S01]  /*179f0*/  @!P0 IMAD.MOV R18, RZ, RZ, -R18 ;  /* 0x000000ffff128224 */ /* 0x000fe200078e0a12 */
[----:B------:R-:W-:Y:S01]  /*17a00*/  ISETP.GT.U32.AND P0, PT, R8, R17, PT ;  /* 0x000000110800720c */ /* 0x000fe20003f04070 */
[----:B------:R-:W-:Y:S01]  /*17a10*/  @!P3 IMAD.MOV R7, RZ, RZ, -R7 ;  /* 0x000000ffff07b224 */ /* 0x000fe200078e0a07 */
[----:B------:R-:W-:Y:S01]  /*17a20*/  IABS R4, R16 ;  /* 0x0000001000047213 */ /* 0x000fe20000000000 */
[--C-:B------:R-:W-:Y:S01]  /*17a30*/  @!P5 IMAD.IADD R3, R3, 0x1, -R8.reuse ;  /* 0x000000010303d824 */ /* 0x100fe200078e0a08 */
[----:B------:R-:W-:Y:S01]  /*17a40*/  ISETP.GE.AND P5, PT, R11, RZ, PT ;  /* 0x000000ff0b00720c */ /* 0x000fe20003fa6270 */
[----:B------:R-:W-:Y:S01]  /*17a50*/  @!P1 IMAD.IADD R2, R2, 0x1, -R8 ;  /* 0x0000000102029824 */ /* 0x000fe200078e0a08 */
[----:B------:R0:W-:Y:S01]  /*17a60*/  STL [R1+0x10b8], R7 ;  /* 0x0010b80701007387 */ /* 0x0001e20000100800 */
[----:B------:R-:W-:Y:S01]  /*17a70*/  ISETP.GE.AND P1, PT, R5, RZ, PT ;  /* 0x000000ff0500720c */ /* 0x000fe20003f26270 */
[----:B------:R-:W-:Y:S01]  /*17a80*/  IMAD.HI.U32 R5, R9, R4, RZ ;  /* 0x0000000409057227 */ /* 0x000fe200078e00ff */
[----:B------:R-:W-:Y:S01]  /*17a90*/  ISETP.GE.AND P3, PT, R12, RZ, PT ;  /* 0x000000ff0c00720c */ /* 0x000fe20003f66270 */
[----:B------:R1:W-:Y:S02]  /*17aa0*/  STL [R1+0x128], R18 ;  /* 0x0001281201007387 */ /* 0x0003e40000100800 */
[----:B------:R-:W-:-:S02]  /*17ab0*/  IMAD.MOV R5, RZ, RZ, -R5 ;  /* 0x000000ffff057224 */ /* 0x000fc400078e0a05 */
[--C-:B------:R-:W-:Y:S02]  /*17ac0*/  @!P0 IMAD.IADD R17, R17, 0x1, -R8.reuse ;  /* 0x0000000111118824 */ /* 0x100fe400078e0a08 */
[----:B0-----:R-:W-:Y:S02]  /*17ad0*/  IMAD.MOV.U32 R7, RZ, RZ, R3 ;  /* 0x000000ffff077224 */ /* 0x001fe400078e0003 */
[----:B------:R-:W-:Y:S01]  /*17ae0*/  @!P6 IMAD.IADD R14, R14, 0x1, -R8 ;  /* 0x000000010e0ee824 */ /* 0x000fe200078e0a08 */
[----:B------:R-:W-:Y:S01]  /*17af0*/  ISETP.GE.AND P6, PT, R16, RZ, PT ;  /* 0x000000ff1000720c */ /* 0x000fe20003fc6270 */
[----:B------:R-:W-:Y:S02]  /*17b00*/  @!P4 IMAD.MOV R7, RZ, RZ, -R7 ;  /* 0x000000ffff07c224 */ /* 0x000fe400078e0a07 */
[----:B------:R-:W-:Y:S01]  /*17b10*/  IMAD.MOV.U32 R16, RZ, RZ, R17 ;  /* 0x000000ffff107224 */ /* 0x000fe200078e0011 */
[----:B------:R-:W-:Y:S01]  /*17b20*/  ISETP.GT.U32.AND P4, PT, R8, R14, PT ;  /* 0x0000000e0800720c */ /* 0x000fe20003f84070 */
[----:B------:R-:W-:Y:S01]  /*17b30*/  VIADD R13, R0, 0x1c5 ;  /* 0x000001c5000d7836 */ /* 0x000fe20000000000 */
[----:B------:R0:W-:Y:S01]  /*17b40*/  STL [R1+0x12c], R7 ;  /* 0x00012c0701007387 */ /* 0x0001e20000100800 */
[----:B------:R-:W-:-:S02]  /*17b50*/  @!P5 IMAD.MOV R16, RZ, RZ, -R16 ;  /* 0x000000ffff10d224 */ /* 0x000fc400078e0a10 */
[C---:B------:R-:W-:Y:S01]  /*17b60*/  VIADD R22, R0.reuse, 0x1c7 ;  /* 0x000001c700167836 */ /* 0x040fe20000000000 */
[----:B------:R-:W-:Y:S01]  /*17b70*/  IABS R10, R13 ;  /* 0x0000000d000a7213 */ /* 0x000fe20000000000 */
[C---:B------:R-:W-:Y:S01]  /*17b80*/  VIADD R19, R0.reuse, 0x1cb ;  /* 0x000001cb00137836 */ /* 0x040fe20000000000 */
[----:B------:R-:W-:Y:S01]  /*17b90*/  ISETP.GE.AND P2, PT, R13, RZ, PT ;  /* 0x000000ff0d00720c */ /* 0x000fe20003f46270 */
[----:B-1----:R-:W-:Y:S01]  /*17ba0*/  VIADD R18, R0, 0x1cc ;  /* 0x000001cc00127836 */ /* 0x002fe20000000000 */
[----:B------:R-:W-:Y:S01]  /*17bb0*/  ISETP.GE.AND P0, PT, R22, RZ, PT ;  /* 0x000000ff1600720c */ /* 0x000fe20003f06270 */
[----:B------:R-:W-:Y:S01]  /*17bc0*/  IMAD.HI.U32 R6, R9, R10, RZ ;  /* 0x0000000a09067227 */ /* 0x000fe200078e00ff */
[----:B------:R-:W-:Y:S02]  /*17bd0*/  IABS R22, R22 ;  /* 0x0000001600167213 */ /* 0x000fe40000000000 */
[----:B------:R-:W-:Y:S01]  /*17be0*/  IABS R21, R19 ;  /* 0x0000001300157213 */ /* 0x000fe20000000000 */
[----:B0-----:R-:W-:-:S02]  /*17bf0*/  IMAD.MOV.U32 R7, RZ, RZ, R2 ;  /* 0x000000ffff077224 */ /* 0x001fc400078e0002 */
[----:B------:R-:W-:Y:S02]  /*17c00*/  IMAD R2, R8, R5, R4 ;  /* 0x0000000508027224 */ /* 0x000fe400078e0204 */
[----:B------:R-:W-:Y:S02]  /*17c10*/  IMAD.MOV R6, RZ, RZ, -R6 ;  /* 0x000000ffff067224 */ /* 0x000fe400078e0a06 */
[----:B------:R-:W-:Y:S01]  /*17c20*/  VIADD R4, R0, 0x1c8 ;  /* 0x000001c800047836 */ /* 0x000fe20000000000 */
[C---:B------:R-:W-:Y:S01]  /*17c30*/  ISETP.GT.U32.AND P5, PT, R8.reuse, R2, PT ;  /* 0x000000020800720c */ /* 0x040fe20003fa4070 */
[----:B------:R-:W-:Y:S02]  /*17c40*/  IMAD R3, R8, R6, R10 ;  /* 0x0000000608037224 */ /* 0x000fe400078e020a */
[--C-:B------:R-:W-:Y:S01]  /*17c50*/  @!P4 IMAD.IADD R14, R14, 0x1, -R8.reuse ;  /* 0x000000010e0ec824 */ /* 0x100fe200078e0a08 */
[----:B------:R-:W-:Y:S01]  /*17c60*/  ISETP.GE.AND P4, PT, R4, RZ, PT ;  /* 0x000000ff0400720c */ /* 0x000fe20003f86270 */
[----:B------:R-:W-:Y:S01]  /*17c70*/  @!P3 IMAD.MOV R7, RZ, RZ, -R7 ;  /* 0x000000ffff07b224 */ /* 0x000fe200078e0a07 */
[----:B------:R-:W-:Y:S01]  /*17c80*/  IABS R4, R4 ;  /* 0x0000000400047213 */ /* 0x000fe20000000000 */
[----:B------:R-:W-:Y:S01]  /*17c90*/  VIADD R10, R0, 0x1c9 ;  /* 0x000001c9000a7836 */ /* 0x000fe20000000000 */
[----:B------:R-:W-:Y:S01]  /*17ca0*/  ISETP.GT.U32.AND P3, PT, R8, R3, PT ;  /* 0x000000030800720c */ /* 0x000fe20003f64070 */
[----:B------:R-:W-:Y:S01]  /*17cb0*/  IMAD.HI.U32 R6, R9, R22, RZ ;  /* 0x0000001609067227 */ /* 0x000fe200078e00ff */
[----:B------:R0:W-:Y:S02]  /*17cc0*/  STL [R1+0x10a0], R7 ;  /* 0x0010a00701007387 */ /* 0x0001e40000100800 */
[----:B------:R-:W-:Y:S01]  /*17cd0*/  IABS R13, R10 ;  /* 0x0000000a000d7213 */ /* 0x000fe20000000000 */
[----:B------:R-:W-:Y:S01]  /*17ce0*/  @!P5 IMAD.IADD R2, R2, 0x1, -R8 ;  /* 0x000000010202d824 */ /* 0x000fe200078e0a08 */
[----:B------:R-:W-:Y:S01]  /*17cf0*/  STL [R1+0x1094], R16 ;  /* 0x0010941001007387 */ /* 0x000fe20000100800 */
[----:B------:R-:W-:-:S02]  /*17d00*/  IMAD.MOV R6, RZ, RZ, -R6 ;  /* 0x000000ffff067224 */ /* 0x000fc400078e0a06 */
[----:B------:R-:W-:Y:S01]  /*17d10*/  IMAD.HI.U32 R11, R9, R13, RZ ;  /* 0x0000000d090b7227 */ /* 0x000fe200078e00ff */
[----:B------:R-:W-:-:S03]  /*17d20*/  ISETP.GT.U32.AND P5, PT, R8, R2, PT ;  /* 0x000000020800720c */ /* 0x000fc60003fa4070 */
[----:B0-----:R-:W-:-:S04]  /*17d30*/  IMAD.HI.U32 R7, R9, R4, RZ ;  /* 0x0000000409077227 */ /* 0x001fc800078e00ff */
[----:B------:R-:W-:Y:S02]  /*17d40*/  IMAD.MOV R7, RZ, RZ, -R7 ;  /* 0x000000ffff077224 */ /* 0x000fe400078e0a07 */
[----:B------:R-:W-:Y:S02]  /*17d50*/  IMAD.MOV R11, RZ, RZ, -R11 ;  /* 0x000000ffff0b7224 */ /* 0x000fe400078e0a0b */
[----:B------:R-:W-:Y:S01]  /*17d60*/  IMAD R17, R8, R7, R4 ;  /* 0x0000000708117224 */ /* 0x000fe200078e0204 */
[----:B------:R-:W-:Y:S01]  /*17d70*/  IABS R7, R18 ;  /* 0x0000001200077213 */ /* 0x000fe20000000000 */
[----:B------:R-:W-:Y:S02]  /*17d80*/  @!P5 IMAD.IADD R2, R2, 0x1, -R8 ;  /* 0x000000010202d824 */ /* 0x000fe400078e0a08 */
[C---:B------:R-:W-:Y:S01]  /*17d90*/  IMAD R22, R8.reuse, R6, R22 ;  /* 0x0000000608167224 */ /* 0x040fe200078e0216 */
[----:B------:R-:W-:Y:S01]  /*17da0*/  ISETP.GT.U32.AND P5, PT, R8, R17, PT ;  /* 0x000000110800720c */ /* 0x000fe20003fa4070 */
[----:B------:R-:W-:-:S02]  /*17db0*/  @!P3 IMAD.IADD R3, R3, 0x1, -R8 ;  /* 0x000000010303b824 */ /* 0x000fc400078e0a08 */
[C---:B------:R-:W-:Y:S02]  /*17dc0*/  IMAD R13, R8.reuse, R11, R13 ;  /* 0x0000000b080d7224 */ /* 0x040fe400078e020d */
[----:B------:R-:W-:Y:S01]  /*17dd0*/  IMAD.MOV.U32 R6, RZ, RZ, R2 ;  /* 0x000000ffff067224 */ /* 0x000fe200078e0002 */
[----:B------:R-:W-:Y:S01]  /*17de0*/  ISETP.GT.U32.AND P3, PT, R8, R3, PT ;  /* 0x000000030800720c */ /* 0x000fe20003f64070 */
[----:B------:R-:W-:Y:S02]  /*17df0*/  VIADD R5, R0, 0x1ca ;  /* 0x000001ca00057836 */ /* 0x000fe40000000000 */
[----:B------:R-:W-:Y:S01]  /*17e00*/  @!P6 IMAD.MOV R6, RZ, RZ, -R6 ;  /* 0x000000ffff06e224 */ /* 0x000fe200078e0a06 */
[----:B------:R-:W-:Y:S01]  /*17e10*/  ISETP.GT.U32.AND P6, PT, R8, R13, PT ;  /* 0x0000000d0800720c */ /* 0x000fe20003fc4070 */
[----:B------:R-:W-:Y:S01]  /*17e20*/  IMAD.HI.U32 R4, R9, R7, RZ ;  /* 0x0000000709047227 */ /* 0x000fe200078e00ff */
[----:B------:R-:W-:-:S03]  /*17e30*/  IABS R15, R5 ;  /* 0x00000005000f7213 */ /* 0x000fc60000000000 */
[----:B------:R-:W-:Y:S02]  /*17e40*/  @!P5 IMAD.IADD R17, R17, 0x1, -R8 ;  /* 0x000000011111d824 */ /* 0x000fe400078e0a08 */
[----:B------:R-:W-:Y:S02]  /*17e50*/  IMAD.MOV.U32 R12, RZ, RZ, R14 ;  /* 0x000000ffff0c7224 */ /* 0x000fe400078e000e */
[----:B------:R-:W-:Y:S01]  /*17e60*/  @!P3 IMAD.IADD R3, R3, 0x1, -R8 ;  /* 0x000000010303b824 */ /* 0x000fe200078e0a08 */
[----:B------:R-:W-:Y:S01]  /*17e70*/  ISETP.GE.AND P3, PT, R5, RZ, PT ;  /* 0x000000ff0500720c */ /* 0x000fe20003f66270 */
[----:B------:R-:W-:Y:S01]  /*17e80*/  IMAD.HI.U32 R5, R9, R21, RZ ;  /* 0x0000001509057227 */ /* 0x000fe200078e00ff */
[----:B------:R-:W-:-:S03]  /*17e90*/  ISETP.GT.U32.AND P5, PT, R8, R17, PT ;  /* 0x000000110800720c */ /* 0x000fc60003fa4070 */
[----:B------:R-:W-:Y:S02]  /*17ea0*/  @!P6 IMAD.IADD R13, R13, 0x1, -R8 ;  /* 0x000000010d0de824 */ /* 0x000fe400078e0a08 */
[----:B------:R-:W-:Y:S01]  /*17eb0*/  @!P2 IMAD.MOV R3, RZ, RZ, -R3 ;  /* 0x000000ffff03a224 */ /* 0x000fe200078e0a03 */
[C---:B------:R-:W-:Y:S01]  /*17ec0*/  ISETP.GT.U32.AND P2, PT, R8.reuse, R22, PT ;  /* 0x000000160800720c */ /* 0x040fe20003f44070 */
[----:B------:R-:W-:Y:S01]  /*17ed0*/  IMAD.MOV R5, RZ, RZ, -R5 ;  /* 0x000000ffff057224 */ /* 0x000fe200078e0a05 */
[C---:B------:R-:W-:Y:S01]  /*17ee0*/  ISETP.GT.U32.AND P6, PT, R8.reuse, R13, PT ;  /* 0x0000000d0800720c */ /* 0x040fe20003fc4070 */
[----:B------:R-:W-:Y:S02]  /*17ef0*/  IMAD.MOV R4, RZ, RZ, -R4 ;  /* 0x000000ffff047224 */ /* 0x000fe400078e0a04 */
[----:B------:R-:W-:Y:S02]  /*17f00*/  IMAD R21, R8, R5, R21 ;  /* 0x0000000508157224 */ /* 0x000fe400078e0215 */
[----:B------:R-:W-:Y:S01]  /*17f10*/  @!P1 IMAD.MOV R12, RZ, RZ, -R12 ;  /* 0x000000ffff0c9224 */ /* 0x000fe200078e0a0c */
[----:B------:R-:W-:Y:S01]  /*17f20*/  ISETP.GE.AND P1, PT, R10, RZ, PT ;  /* 0x000000ff0a00720c */ /* 0x000fe20003f26270 */
[----:B------:R-:W-:-:S02]  /*17f30*/  IMAD R7, R8, R4, R7 ;  /* 0x0000000408077224 */ /* 0x000fc400078e0207 */
[--C-:B------:R-:W-:Y:S01]  /*17f40*/  @!P5 IMAD.IADD R17, R17, 0x1, -R8.reuse ;  /* 0x000000011111d824 */ /* 0x100fe200078e0a08 */
[----:B------:R-:W-:Y:S01]  /*17f50*/  ISETP.GT.U32.AND P5, PT, R8, R21, PT ;  /* 0x000000150800720c */ /* 0x000fe20003fa4070 */
[--C-:B------:R-:W-:Y:S01]  /*17f60*/  @!P2 IMAD.IADD R22, R22, 0x1, -R8.reuse ;  /* 0x000000011616a824 */ /* 0x100fe200078e0a08 */
[----:B------:R0:W-:Y:S01]  /*17f70*/  STL [R1+0x109c], R12 ;  /* 0x00109c0c01007387 */ /* 0x0001e20000100800 */
[----:B------:R-:W-:Y:S01]  /*17f80*/  @!P6 IMAD.IADD R13, R13, 0x1, -R8 ;  /* 0x000000010d0de824 */ /* 0x000fe200078e0a08 */
[----:B------:R-:W-:Y:S01]  /*17f90*/  ISETP.GT.U32.AND P6, PT, R8, R7, PT ;  /* 0x000000070800720c */ /* 0x000fe20003fc4070 */
[----:B------:R-:W-:Y:S01]  /*17fa0*/  VIADD R14, R0, 0x1cd ;  /* 0x000001cd000e7836 */ /* 0x000fe20000000000 */
[----:B------:R-:W-:Y:S01]  /*17fb0*/  ISETP.GT.U32.AND P2, PT, R8, R22, PT ;  /* 0x000000160800720c */ /* 0x000fe20003f44070 */
[----:B------:R-:W-:-:S03]  /*17fc0*/  IMAD.HI.U32 R10, R9, R15, RZ ;  /* 0x0000000f090a7227 */ /* 0x000fc600078e00ff */
[----:B------:R1:W-:Y:S01]  /*17fd0*/  STL [R1+0x208], R14 ;  /* 0x0002080e01007387 */ /* 0x0003e20000100800 */
[----:B------:R-:W-:Y:S01]  /*17fe0*/  IMAD.MOV R10, RZ, RZ, -R10 ;  /* 0x000000ffff0a7224 */ /* 0x000fe200078e0a0a */
[----:B------:R-:W-:Y:S01]  /*17ff0*/  IABS R76, R14 ;  /* 0x0000000e004c7213 */ /* 0x000fe20000000000 */
[----:B0-----:R-:W-:Y:S02]  /*18000*/  VIADD R12, R0, 0x1ce ;  /* 0x000001ce000c7836 */ /* 0x001fe40000000000 */
[--C-:B------:R-:W-:Y:S02]  /*18010*/  @!P5 IMAD.IADD R21, R21, 0x1, -R8.reuse ;  /* 0x000000011515d824 */ /* 0x100fe400078e0a08 */
[C---:B------:R-:W-:Y:S01]  /*18020*/  IMAD R15, R8.reuse, R10, R15 ;  /* 0x0000000a080f7224 */ /* 0x040fe200078e020f */
[----:B------:R-:W-:Y:S01]  /*18030*/  STL [R1+0x20c], R12 ;  /* 0x00020c0c01007387 */ /* 0x000fe20000100800 */
[----:B------:R-:W-:Y:S01]  /*18040*/  IABS R74, R12 ;  /* 0x0000000c004a7213 */ /* 0x000fe20000000000 */
[--C-:B------:R-:W-:Y:S01]  /*18050*/  @!P6 IMAD.IADD R7, R7, 0x1, -R8.reuse ;  /* 0x000000010707e824 */ /* 0x100fe200078e0a08 */
[----:B------:R-:W-:Y:S01]  /*18060*/  ISETP.GT.U32.AND P5, PT, R8, R21, PT ;  /* 0x000000150800720c */ /* 0x000fe20003fa4070 */
[----:B------:R-:W-:Y:S01]  /*18070*/  STL [R1+0x1088], R3 ;  /* 0x0010880301007387 */ /* 0x000fe20000100800 */
[----:B------:R-:W-:Y:S01]  /*18080*/  @!P2 IMAD.IADD R22, R22, 0x1, -R8 ;  /* 0x000000011616a824 */ /* 0x000fe200078e0a08 */
[C---:B------:R-:W-:Y:S01]  /*18090*/  ISETP.GT.U32.AND P2, PT, R8.reuse, R15, PT ;  /* 0x0000000f0800720c */ /* 0x040fe20003f44070 */
[----:B------:R-:W-:Y:S01]  /*180a0*/  IMAD.HI.U32 R2, R9, R74, RZ ;  /* 0x0000004a09027227 */ /* 0x000fe200078e00ff */
[----:B------:R0:W-:Y:S01]  /*180b0*/  STL [R1+0x10a8], R6 ;  /* 0x0010a80601007387 */ /* 0x0001e20000100800 */
[----:B------:R-:W-:-:S02]  /*180c0*/  ISETP.GT.U32.AND P6, PT, R8, R7, PT ;  /* 0x000000070800720c */ /* 0x000fc40003fc4070 */
[----:B------:R-:W-:Y:S02]  /*180d0*/  IMAD.MOV R2, RZ, RZ, -R2 ;  /* 0x000000ffff027224 */ /* 0x000fe400078e0a02 */
[----:B-1----:R-:W-:Y:S02]  /*180e0*/  VIADD R14, R0, 0x1d1 ;  /* 0x000001d1000e7836 */ /* 0x002fe40000000000 */
[----:B------:R-:W-:Y:S02]  /*180f0*/  IMAD R74, R8, R2, R74 ;  /* 0x00000002084a7224 */ /* 0x000fe400078e024a */
[----:B------:R-:W-:Y:S02]  /*18100*/  @!P5 IMAD.IADD R21, R21, 0x1, -R8 ;  /* 0x000000011515d824 */ /* 0x000fe400078e0a08 */
[----:B0-----:R-:W-:Y:S01]  /*18110*/  VIADD R6, R0, 0x1cf ;  /* 0x000001cf00067836 */ /* 0x001fe20000000000 */
[----:B------:R-:W-:Y:S01]  /*18120*/  ISETP.GT.U32.AND P5, PT, R8, R74, PT ;  /* 0x0000004a0800720c */ /* 0x000fe20003fa4070 */
[----:B------:R-:W-:-:S03]  /*18130*/  IMAD.HI.U32 R3, R9, R76, RZ ;  /* 0x0000004c09037227 */ /* 0x000fc600078e00ff */
[----:B------:R-:W-:Y:S01]  /*18140*/  IABS R11, R6 ;  /* 0x00000006000b7213 */ /* 0x000fe20000000000 */
[--C-:B------:R-:W-:Y:S01]  /*18150*/  @!P2 IMAD.IADD R15, R15, 0x1, -R8.reuse ;  /* 0x000000010f0fa824 */ /* 0x100fe200078e0a08 */
[----:B------:R0:W-:Y:S01]  /*18160*/  STL [R1+0x1f4], R6 ;  /* 0x0001f40601007387 */ /* 0x0001e20000100800 */
[----:B------:R-:W-:Y:S02]  /*18170*/  @!P6 IMAD.IADD R7, R7, 0x1, -R8 ;  /* 0x000000010707e824 */ /* 0x000fe400078e0a08 */
[----:B------:R-:W-:Y:S01]  /*18180*/  IMAD.HI.U32 R12, R9, R11, RZ ;  /* 0x0000000b090c7227 */ /* 0x000fe200078e00ff */
[C---:B------:R-:W-:Y:S01]  /*18190*/  ISETP.GT.U32.AND P2, PT, R8.reuse, R15, PT ;  /* 0x0000000f0800720c */ /* 0x040fe20003f44070 */
[----:B------:R-:W-:Y:S02]  /*181a0*/  STL [R1+0x10c], R28 ;  /* 0x00010c1c01007387 */ /* 0x000fe40000100800 */
[----:B------:R-:W-:Y:S02]  /*181b0*/  IMAD.MOV R12, RZ, RZ, -R12 ;  /* 0x000000ffff0c7224 */ /* 0x000fe400078e0a0c */
[----:B------:R-:W-:Y:S01]  /*181c0*/  IMAD.MOV R3, RZ, RZ, -R3 ;  /* 0x000000ffff037224 */ /* 0x000fe200078e0a03 */
[----:B0-----:R-:W-:Y:S01]  /*181d0*/  IABS R6, R14 ;  /* 0x0000000e00067213 */ /* 0x001fe20000000000 */
[C---:B------:R-:W-:Y:S01]  /*181e0*/  IMAD R26, R8.reuse, R12, R11 ;  /* 0x0000000c081a7224 */ /* 0x040fe200078e020b */
[----:B------:R-:W-:Y:S01]  /*181f0*/  IABS R11, R27 ;  /* 0x0000001b000b7213 */ /* 0x000fe20000000000 */
[----:B------:R-:W-:Y:S01]  /*18200*/  IMAD R76, R8, R3, R76 ;  /* 0x00000003084c7224 */ /* 0x000fe200078e024c */
[----:B------:R-:W-:Y:S01]  /*18210*/  STL [R1+0x118], R27 ;  /* 0x0001181b01007387 */ /* 0x000fe20000100800 */
[----:B------:R-:W-:Y:S01]  /*18220*/  VIADD R3, R0, 0x1d8 ;  /* 0x000001d800037836 */ /* 0x000fe20000000000 */
[----:B------:R-:W-:Y:S01]  /*18230*/  ISETP.GT.U32.AND P6, PT, R8, R26, PT ;  /* 0x0000001a0800720c */ /* 0x000fe20003fc4070 */
[--C-:B------:R-:W-:Y:S01]  /*18240*/  @!P5 IMAD.IADD R74, R74, 0x1, -R8.reuse ;  /* 0x000000014a4ad824 */ /* 0x100fe200078e0a08 */
[----:B------:R-:W-:Y:S01]  /*18250*/  STL [R1+0x120], R24 ;  /* 0x0001201801007387 */ /* 0x000fe20000100800 */
[----:B------:R-:W-:Y:S01]  /*18260*/  @!P2 IMAD.IADD R15, R15, 0x1, -R8 ;  /* 0x000000010f0fa824 */ /* 0x000fe200078e0a08 */
[----:B------:R-:W-:Y:S01]  /*18270*/  IABS R4, R3 ;  /* 0x0000000300047213 */ /* 0x000fe20000000000 */
[----:B------:R-:W-:Y:S01]  /*18280*/  @!P0 IMAD.MOV R22, RZ, RZ, -R22 ;  /* 0x000000ffff168224 */ /* 0x000fe200078e0a16 */
[----:B------:R-:W-:Y:S01]  /*18290*/  ISETP.GT.U32.AND P2, PT, R8, R76, PT ;  /* 0x0000004c0800720c */ /* 0x000fe20003f44070 */
[----:B------:R-:W-:Y:S01]  /*182a0*/  VIADD R16, R0, 0x1d0 ;  /* 0x000001d000107836 */ /* 0x000fe20000000000 */
[----:B------:R-:W-:Y:S01]  /*182b0*/  IABS R12, R24 ;  /* 0x00000018000c7213 */ /* 0x000fe20000000000 */
[----:B------:R-:W-:Y:S01]  /*182c0*/  IMAD.HI.U32 R5, R9, R4, RZ ;  /* 0x0000000409057227 */ /* 0x000fe200078e00ff */
[----:B------:R0:W-:Y:S02]  /*182d0*/  STL [R1+0x1080], R22 ;  /* 0x0010801601007387 */ /* 0x0001e40000100800 */
[----:B------:R-:W-:Y:S01]  /*182e0*/  IABS R2, R16 ;  /* 0x0000001000027213 */ /* 0x000fe20000000000 */
[----:B------:R-:W-:Y:S01]  /*182f0*/  @!P6 IMAD.IADD R26, R26, 0x1, -R8 ;  /* 0x000000011a1ae824 */ /* 0x000fe200078e0a08 */
[----:B------:R-:W-:Y:S01]  /*18300*/  ISETP.GT.U32.AND P6, PT, R8, R74, PT ;  /* 0x0000004a0800720c */ /* 0x000fe20003fc4070 */
[----:B------:R-:W-:-:S02]  /*18310*/  IMAD.MOV R5, RZ, RZ, -R5 ;  /* 0x000000ffff057224 */ /* 0x000fc400078e0a05 */
[----:B------:R-:W-:Y:S01]  /*18320*/  IMAD.HI.U32 R10, R9, R6, RZ ;  /* 0x00000006090a7227 */ /* 0x000fe200078e00ff */
[----:B------:R-:W-:-:S03]  /*18330*/  ISETP.GT.U32.AND P0, PT, R8, R26, PT ;  /* 0x0000001a0800720c */ /* 0x000fc60003f04070 */
[----:B------:R-:W-:Y:S01]  /*18340*/  IMAD R4, R8, R5, R4 ;  /* 0x0000000508047224 */ /* 0x000fe200078e0204 */
[----:B------:R-:W-:Y:S01]  /*18350*/  IABS R5, R54 ;  /* 0x0000003600057213 */ /* 0x000fe20000000000 */
[----:B0-----:R-:W-:-:S04]  /*18360*/  IMAD.HI.U32 R22, R9, R11, RZ ;  /* 0x0000000b09167227 */ /* 0x001fc800078e00ff */
[--C-:B------:R-:W-:Y:S01]  /*18370*/  @!P6 IMAD.IADD R74, R74, 0x1, -R8.reuse ;  /* 0x000000014a4ae824 */ /* 0x100fe200078e0a08 */
[----:B------:R-:W-:Y:S01]  /*18380*/  ISETP.GT.U32.AND P6, PT, R8, R4, PT ;  /* 0x000000040800720c */ /* 0x000fe20003fc4070 */
[----:B------:R-:W-:Y:S02]  /*18390*/  @!P2 IMAD.IADD R76, R76, 0x1, -R8 ;  /* 0x000000014c4ca824 */ /* 0x000fe400078e0a08 */
[----:B------:R-:W-:Y:S02]  /*183a0*/  IMAD.MOV R22, RZ, RZ, -R22 ;  /* 0x000000ffff167224 */ /* 0x000fe400078e0a16 */
[----:B------:R-:W-:Y:S01]  /*183b0*/  IMAD.MOV R10, RZ, RZ, -R10 ;  /* 0x000000ffff0a7224 */ /* 0x000fe200078e0a0a */
[C---:B------:R-:W-:Y:S01]  /*183c0*/  ISETP.GT.U32.AND P5, PT, R8.reuse, R76, PT ;  /* 0x0000004c0800720c */ /* 0x040fe20003fa4070 */
[----:B------:R-:W-:Y:S02]  /*183d0*/  IMAD R11, R8, R22, R11 ;  /* 0x00000016080b7224 */ /* 0x000fe400078e020b */
[----:B------:R-:W-:-:S04]  /*183e0*/  IMAD.HI.U32 R23, R9, R2, RZ ;  /* 0x0000000209177227 */ /* 0x000fc800078e00ff */
[----:B------:R-:W-:Y:S01]  /*183f0*/  IMAD R6, R8, R10, R6 ;  /* 0x0000000a08067224 */ /* 0x000fe200078e0206 */
[----:B------:R-:W-:Y:S01]  /*18400*/  IABS R10, R28 ;  /* 0x0000001c000a7213 */ /* 0x000fe20000000000 */
[----:B------:R-:W-:Y:S01]  /*18410*/  @!P6 IMAD.IADD R4, R4, 0x1, -R8 ;  /* 0x000000010404e824 */ /* 0x000fe200078e0a08 */
[----:B------:R-:W-:Y:S01]  /*18420*/  ISETP.GT.U32.AND P6, PT, R8, R11, PT ;  /* 0x0000000b0800720c */ /* 0x000fe20003fc4070 */
[----:B------:R-:W-:Y:S02]  /*18430*/  IMAD.MOV R23, RZ, RZ, -R23 ;  /* 0x000000ffff177224 */ /* 0x000fe400078e0a17 */
[----:B------:R-:W-:-:S04]  /*18440*/  IMAD.HI.U32 R24, R9, R10, RZ ;  /* 0x0000000a09187227 */ /* 0x000fc800078e00ff */
[----:B------:R-:W-:Y:S02]  /*18450*/  @!P0 IMAD.IADD R26, R26, 0x1, -R8 ;  /* 0x000000011a1a8824 */ /* 0x000fe400078e0a08 */
[C---:B------:R-:W-:Y:S02]  /*18460*/  IMAD R2, R8.reuse, R23, R2 ;  /* 0x0000001708027224 */ /* 0x040fe400078e0202 */
[----:B------:R-:W-:Y:S01]  /*18470*/  IMAD.HI.U32 R23, R9, R5, RZ ;  /* 0x0000000509177227 */ /* 0x000fe200078e00ff */
[----:B------:R0:W-:Y:S02]  /*18480*/  STL [R1+0x180], R26 ;  /* 0x0001801a01007387 */ /* 0x0001e40000100800 */
[----:B------:R-:W-:Y:S01]  /*18490*/  ISETP.GT.U32.AND P2, PT, R8, R2, PT ;  /* 0x000000020800720c */ /* 0x000fe20003f44070 */
[----:B------:R-:W-:Y:S02]  /*184a0*/  IMAD.MOV R24, RZ, RZ, -R24 ;  /* 0x000000ffff187224 */ /* 0x000fe400078e0a18 */
[----:B------:R-:W-:Y:S01]  /*184b0*/  @!P5 IMAD.IADD R76, R76, 0x1, -R8 ;  /* 0x000000014c4cd824 */ /* 0x000fe200078e0a08 */
[----:B------:R-:W-:Y:S01]  /*184c0*/  ISETP.GT.U32.AND P5, PT, R8, R6, PT ;  /* 0x000000060800720c */ /* 0x000fe20003fa4070 */
[----:B------:R-:W-:-:S02]  /*184d0*/  IMAD.MOV R23, RZ, RZ, -R23 ;  /* 0x000000ffff177224 */ /* 0x000fc400078e0a17 */
[----:B------:R-:W-:Y:S02]  /*184e0*/  IMAD R10, R8, R24, R10 ;  /* 0x00000018080a7224 */ /* 0x000fe400078e020a */
[C---:B0-----:R-:W-:Y:S02]  /*184f0*/  VIADD R26, R0.reuse, 0x1e9 ;  /* 0x000001e9001a7836 */ /* 0x041fe40000000000 */
[----:B------:R-:W-:Y:S02]  /*18500*/  VIADD R24, R0, 0x1f0 ;  /* 0x000001f000187836 */ /* 0x000fe40000000000 */
[----:B------:R-:W-:Y:S01]  /*18510*/  @!P4 IMAD.MOV R17, RZ, RZ, -R17 ;  /* 0x000000ffff11c224 */ /* 0x000fe200078e0a11 */
[----:B------:R-:W-:Y:S01]  /*18520*/  IABS R22, R26 ;  /* 0x0000001a00167213 */ /* 0x000fe20000000000 */
[--C-:B------:R-:W-:Y:S01]  /*18530*/  @!P6 IMAD.IADD R11, R11, 0x1, -R8.reuse ;  /* 0x000000010b0be824 */ /* 0x100fe200078e0a08 */
[C---:B------:R-:W-:Y:S01]  /*18540*/  ISETP.GT.U32.AND P4, PT, R8.reuse, R4, PT ;  /* 0x000000040800720c */ /* 0x040fe20003f84070 */
[----:B------:R-:W-:Y:S01]  /*18550*/  @!P1 IMAD.MOV R13, RZ, RZ, -R13 ;  /* 0x000000ffff0d9224 */ /* 0x000fe200078e0a0d */
[----:B------:R0:W-:Y:S01]  /*18560*/  STL [R1+0xfc], R26 ;  /* 0x0000fc1a01007387 */ /* 0x0001e20000100800 */
[C---:B------:R-:W-:Y:S01]  /*18570*/  IMAD R5, R8.reuse, R23, R5 ;  /* 0x0000001708057224 */ /* 0x040fe200078e0205 */
[C---:B------:R-:W-:Y:S01]  /*18580*/  ISETP.GT.U32.AND P6, PT, R8.reuse, R11, PT ;  /* 0x0000000b0800720c */ /* 0x040fe20003fc4070 */
[----:B------:R-:W-:Y:S01]  /*18590*/  IMAD.HI.U32 R23, R9, R12, RZ ;  /* 0x0000000c09177227 */ /* 0x000fe200078e00ff */
[----:B------:R-:W-:Y:S02]  /*185a0*/  STL [R1+0x104], R24 ;  /* 0x0001041801007387 */ /* 0x000fe40000100800 */
[----:B------:R-:W-:Y:S01]  /*185b0*/  ISETP.GT.U32.AND P0, PT, R8, R5, PT ;  /* 0x000000050800720c */ /* 0x000fe20003f04070 */
[----:B------:R-:W-:Y:S01]  /*185c0*/  IMAD.MOV R23, RZ, RZ, -R23 ;  /* 0x000000ffff177224 */ /* 0x000fe200078e0a17 */
[----:B------:R-:W-:Y:S01]  /*185d0*/  STL [R1+0x110], R17 ;  /* 0x0001101101007387 */ /* 0x000fe20000100800 */
[--C-:B------:R-:W-:Y:S01]  /*185e0*/  @!P5 IMAD.IADD R6, R6, 0x1, -R8.reuse ;  /* 0x000000010606d824 */ /* 0x100fe200078e0a08 */
[----:B------:R-:W-:Y:S01]  /*185f0*/  ISETP.GT.U32.AND P5, PT, R8, R10, PT ;  /* 0x0000000a0800720c */ /* 0x000fe20003fa4070 */
[----:B------:R-:W-:Y:S01]  /*18600*/  @!P2 IMAD.IADD R2, R2, 0x1, -R8 ;  /* 0x000000010202a824 */ /* 0x000fe200078e0a08 */
[----:B------:R1:W-:Y:S01]  /*18610*/  STL [R1+0x108], R13 ;  /* 0x0001080d01007387 */ /* 0x0003e20000100800 */
[----:B------:R-:W-:-:S02]  /*18620*/  IMAD R12, R8, R23, R12 ;  /* 0x00000017080c7224 */ /* 0x000fc400078e020c */
[--C-:B------:R-:W-:Y:S01]  /*18630*/  @!P4 IMAD.IADD R4, R4, 0x1, -R8.reuse ;  /* 0x000000010404c824 */ /* 0x100fe200078e0a08 */
[C---:B------:R-:W-:Y:S01]  /*18640*/  ISETP.GT.U32.AND P2, PT, R8.reuse, R2, PT ;  /* 0x000000020800720c */ /* 0x040fe20003f44070 */
[--C-:B------:R-:W-:Y:S01]  /*18650*/  @!P6 IMAD.IADD R11, R11, 0x1, -R8.reuse ;  /* 0x000000010b0be824 */ /* 0x100fe200078e0a08 */
[C---:B------:R-:W-:Y:S01]  /*18660*/  ISETP.GT.U32.AND P4, PT, R8.reuse, R12, PT ;  /* 0x0000000c0800720c */ /* 0x040fe20003f84070 */
[----:B------:R-:W-:Y:S01]  /*18670*/  @!P0 IMAD.IADD R5, R5, 0x1, -R8 ;  /* 0x0000000105058824 */ /* 0x000fe200078e0a08 */
[----:B------:R-:W-:Y:S01]  /*18680*/  ISETP.GT.U32.AND P0, PT, R8, R6, PT ;  /* 0x000000060800720c */ /* 0x000fe20003f04070 */
[----:B0-----:R-:W-:Y:S02]  /*18690*/  VIADD R26, R0, 0x1f1 ;  /* 0x000001f1001a7836 */ /* 0x001fe40000000000 */
[----:B-1----:R-:W-:-:S03]  /*186a0*/  IMAD.HI.U32 R13, R9, R22, RZ ;  /* 0x00000016090d7227 */ /* 0x002fc600078e00ff */
[----:B------:R0:W-:Y:S01]  /*186b0*/  STL [R1+0x11c], R26 ;  /* 0x00011c1a01007387 */ /* 0x0001e20000100800 */
[----:B------:R-:W-:Y:S02]  /*186c0*/  IMAD.MOV R13, RZ, RZ, -R13 ;  /* 0x000000ffff0d7224 */ /* 0x000fe400078e0a0d */
[----:B------:R-:W-:Y:S01]  /*186d0*/  @!P5 IMAD.IADD R10, R10, 0x1, -R8 ;  /* 0x000000010a0ad824 */ /* 0x000fe200078e0a08 */
[C---:B------:R-:W-:Y:S01]  /*186e0*/  ISETP.GT.U32.AND P5, PT, R8.reuse, R5, PT ;  /* 0x000000050800720c */ /* 0x040fe20003fa4070 */
[----:B------:R-:W-:Y:S02]  /*186f0*/  IMAD R13, R8, R13, R22 ;  /* 0x0000000d080d7224 */ /* 0x000fe400078e0216 */
[--C-:B------:R-:W-:Y:S01]  /*18700*/  @!P2 IMAD.IADD R2, R2, 0x1, -R8.reuse ;  /* 0x000000010202a824 */ /* 0x100fe200078e0a08 */
[----:B------:R-:W-:Y:S01]  /*18710*/  ISETP.GT.U32.AND P1, PT, R8, R10, PT ;  /* 0x0000000a0800720c */ /* 0x000fe20003f24070 */
[----:B------:R-:W-:Y:S01]  /*18720*/  @!P4 IMAD.IADD R12, R12, 0x1, -R8 ;  /* 0x000000010c0cc824 */ /* 0x000fe200078e0a08 */
[----:B------:R-:W-:Y:S01]  /*18730*/  ISETP.GT.U32.AND P6, PT, R8, R13, PT ;  /* 0x0000000d0800720c */ /* 0x000fe20003fc4070 */
[C---:B------:R-:W-:Y:S01]  /*18740*/  VIADD R23, R0.reuse, 0x1f9 ;  /* 0x000001f900177836 */ /* 0x040fe20000000000 */
[----:B------:R-:W-:Y:S01]  /*18750*/  ISETP.GE.AND P2, PT, R19, RZ, PT ;  /* 0x000000ff1300720c */ /* 0x000fe20003f46270 */
[----:B------:R-:W-:Y:S01]  /*18760*/  @!P3 IMAD.MOV R15, RZ, RZ, -R15 ;  /* 0x000000ffff0fb224 */ /* 0x000fe200078e0a0f */
[----:B------:R-:W-:Y:S01]  /*18770*/  IABS R19, R24 ;  /* 0x0000001800137213 */ /* 0x000fe20000000000 */
[----:B------:R-:W-:-:S02]  /*18780*/  VIADD R24, R0, 0x1f8 ;  /* 0x000001f800187836 */ /* 0x000fc40000000000 */
[--C-:B------:R-:W-:Y:S01]  /*18790*/  @!P5 IMAD.IADD R5, R5, 0x1, -R8.reuse ;  /* 0x000000010505d824 */ /* 0x100fe200078e0a08 */
[----:B------:R-:W-:Y:S01]  /*187a0*/  ISETP.GE.AND P5, PT, R16, RZ, PT ;  /* 0x000000ff1000720c */ /* 0x000fe20003fa6270 */
[----:B------:R-:W-:Y:S01]  /*187b0*/  IMAD.HI.U32 R17, R9, R19, RZ ;  /* 0x0000001309117227 */ /* 0x000fe200078e00ff */
[----:B------:R-:W-:Y:S01]  /*187c0*/  IABS R16, R26 ;  /* 0x0000001a00107213 */ /* 0x000fe20000000000 */
[----:B------:R-:W-:Y:S02]  /*187d0*/  STL [R1+0x130], R24 ;  /* 0x0001301801007387 */ /* 0x000fe40000100800 */
[--C-:B------:R-:W-:Y:S01]  /*187e0*/  @!P6 IMAD.IADD R13, R13, 0x1, -R8.reuse ;  /* 0x000000010d0de824 */ /* 0x100fe200078e0a08 */
[----:B------:R-:W-:Y:S01]  /*187f0*/  ISETP.GT.U32.AND P6, PT, R8, R12, PT ;  /* 0x0000000c0800720c */ /* 0x000fe20003fc4070 */
[----:B------:R-:W-:Y:S01]  /*18800*/  IMAD.MOV R17, RZ, RZ, -R17 ;  /* 0x000000ffff117224 */ /* 0x000fe200078e0a11 */
[----:B------:R-:W-:Y:S01]  /*18810*/  STL [R1+0x13c], R23 ;  /* 0x00013c1701007387 */ /* 0x000fe20000100800 */
[----:B------:R-:W-:Y:S01]  /*18820*/  @!P1 IMAD.IADD R10, R10, 0x1, -R8 ;  /* 0x000000010a0a9824 */ /* 0x000fe200078e0a08 */
[----:B------:R-:W-:Y:S01]  /*18830*/  ISETP.GE.AND P1, PT, R14, RZ, PT ;  /* 0x000000ff0e00720c */ /* 0x000fe20003f26270 */
[C---:B------:R-:W-:Y:S01]  /*18840*/  IMAD R14, R8.reuse, R17, R19 ;  /* 0x00000011080e7224 */ /* 0x040fe200078e0213 */
[----:B------:R-:W-:Y:S01]  /*18850*/  IABS R17, R24 ;  /* 0x0000001800117213 */ /* 0x000fe20000000000 */
[----:B------:R-:W-:Y:S01]  /*18860*/  IMAD.HI.U32 R22, R9, R16, RZ ;  /* 0x0000001009167227 */ /* 0x000fe200078e00ff */
[----:B------:R1:W-:Y:S01]  /*18870*/  STL [R1+0x107c], R15 ;  /* 0x00107c0f01007387 */ /* 0x0003e20000100800 */
[----:B------:R-:W-:-:S02]  /*18880*/  ISETP.GT.U32.AND P3, PT, R8, R13, PT ;  /* 0x0000000d0800720c */ /* 0x000fc40003f64070 */
[----:B------:R-:W-:Y:S02]  /*18890*/  IMAD.MOV R22, RZ, RZ, -R22 ;  /* 0x000000ffff167224 */ /* 0x000fe400078e0a16 */
[----:B------:R-:W-:Y:S01]  /*188a0*/  @!P6 IMAD.IADD R12, R12, 0x1, -R8 ;  /* 0x000000010c0ce824 */ /* 0x000fe200078e0a08 */
[C---:B------:R-:W-:Y:S01]  /*188b0*/  ISETP.GT.U32.AND P6, PT, R8.reuse, R14, PT ;  /* 0x0000000e0800720c */ /* 0x040fe20003fc4070 */
[----:B------:R-:W-:Y:S02]  /*188c0*/  IMAD R16, R8, R22, R16 ;  /* 0x0000001608107224 */ /* 0x000fe400078e0210 */
[----:B------:R-:W-:Y:S02]  /*188d0*/  VIADD R19, R0, 0x105 ;  /* 0x0000010500137836 */ /* 0x000fe40000000000 */
[--C-:B------:R-:W-:Y:S01]  /*188e0*/  @!P0 IMAD.IADD R6, R6, 0x1, -R8.reuse ;  /* 0x0000000106068824 */ /* 0x100fe200078e0a08 */
[----:B------:R-:W-:Y:S01]  /*188f0*/  ISETP.GE.AND P0, PT, R18, RZ, PT ;  /* 0x000000ff1200720c */ /* 0x000fe20003f06270 */
[----:B0-----:R-:W-:Y:S01]  /*18900*/  IMAD.U32 R26, RZ, RZ, UR8 ;  /* 0x00000008ff1a7e24 */ /* 0x001fe2000f8e00ff */
[----:B------:R-:W-:Y:S01]  /*18910*/  ISETP.GE.AND P4, PT, R19, RZ, PT ;  /* 0x000000ff1300720c */ /* 0x000fe20003f86270 */
[--C-:B------:R-:W-:Y:S01]  /*18920*/  @!P3 IMAD.IADD R13, R13, 0x1, -R8.reuse ;  /* 0x000000010d0db824 */ /* 0x100fe200078e0a08 */
[----:B------:R-:W-:Y:S01]  /*18930*/  IABS R19, R19 ;  /* 0x0000001300137213 */ /* 0x000fe20000000000 */
[----:B------:R-:W-:Y:S01]  /*18940*/  IMAD.U32 R28, RZ, RZ, UR8 ;  /* 0x00000008ff1c7e24 */ /* 0x000fe2000f8e00ff */
[----:B------:R-:W-:Y:S01]  /*18950*/  IABS R18, R23 ;  /* 0x0000001700127213 */ /* 0x000fe20000000000 */
[----:B------:R-:W-:Y:S01]  /*18960*/  @!P6 IMAD.IADD R14, R14, 0x1, -R8 ;  /* 0x000000010e0ee824 */ /* 0x000fe200078e0a08 */
[----:B------:R-:W-:Y:S01]  /*18970*/  ISETP.GE.AND P3, PT, R3, RZ, PT ;  /* 0x000000ff0300720c */ /* 0x000fe20003f66270 */
[----:B-1----:R-:W-:-:S02]  /*18980*/  IMAD.MOV.U32 R15, RZ, RZ, R19 ;  /* 0x000000ffff0f7224 */ /* 0x002fc400078e0013 */
[----:B------:R-:W-:Y:S01]  /*18990*/  IMAD.HI.U32 R19, R9, R17, RZ ;  /* 0x0000001109137227 */ /* 0x000fe200078e00ff */
[----:B------:R-:W-:-:S03]  /*189a0*/  ISETP.GT.U32.AND P6, PT, R8, R14, PT ;  /* 0x0000000e0800720c */ /* 0x000fc60003fc4070 */
[----:B------:R-:W-:Y:S02]  /*189b0*/  IMAD.MOV R19, RZ, RZ, -R19 ;  /* 0x000000ffff137224 */ /* 0x000fe400078e0a13 */
[----:B------:R-:W-:-:S04]  /*189c0*/  IMAD.HI.U32 R24, R9, R18, RZ ;  /* 0x0000001209187227 */ /* 0x000fc800078e00ff */
[----:B------:R-:W-:Y:S01]  /*189d0*/  IMAD R17, R8, R19, R17 ;  /* 0x0000001308117224 */ /* 0x000fe200078e0211 */
[----:B------:R-:W-:Y:S01]  /*189e0*/  SHF.R.U32.HI R19, RZ, 0x6, R25 ;  /* 0x00000006ff137819 */ /* 0x000fe20000011619 */
[----:B------:R-:W-:Y:S02]  /*189f0*/  IMAD.MOV R3, RZ, RZ, -R24 ;  /* 0x000000ffff037224 */ /* 0x000fe400078e0a18 */
[----:B------:R-:W-:Y:S01]  /*18a00*/  @!P6 IMAD.IADD R14, R14, 0x1, -R8 ;  /* 0x000000010e0ee824 */ /* 0x000fe200078e0a08 */
[C---:B------:R-:W-:Y:S01]  /*18a10*/  ISETP.GT.U32.AND P6, PT, R8.reuse, R16, PT ;  /* 0x000000100800720c */ /* 0x040fe20003fc4070 */
[----:B------:R-:W-:Y:S01]  /*18a20*/  IMAD R18, R8, R3, R18 ;  /* 0x0000000308127224 */ /* 0x000fe200078e0212 */
[----:B------:R-:W-:Y:S01]  /*18a30*/  SGXT.U32 R19, R19, 0x1 ;  /* 0x000000011313781a */ /* 0x000fe20000000000 */
[----:B------:R-:W-:-:S04]  /*18a40*/  IMAD.HI.U32 R23, R9, R15, RZ ;  /* 0x0000000f09177227 */ /* 0x000fc800078e00ff */
[----:B------:R-:W-:Y:S02]  /*18a50*/  IMAD.MOV R23, RZ, RZ, -R23 ;  /* 0x000000ffff177224 */ /* 0x000fe400078e0a17 */
[----:B------:R-:W-:Y:S02]  /*18a60*/  IMAD.MOV.U32 R3, RZ, RZ, R21 ;  /* 0x000000ffff037224 */ /* 0x000fe400078e0015 */
[----:B------:R-:W-:Y:S02]  /*18a70*/  IMAD R15, R8, R23, R15 ;  /* 0x00000017080f7224 */ /* 0x000fe400078e020f */
[----:B------:R-:W-:Y:S02]  /*18a80*/  @!P6 IMAD.IADD R16, R16, 0x1, -R8 ;  /* 0x000000011010e824 */ /* 0x000fe400078e0a08 */
[----:B------:R-:W-:Y:S02]  /*18a90*/  @!P2 IMAD.MOV R3, RZ, RZ, -R3 ;  /* 0x000000ffff03a224 */ /* 0x000fe400078e0a03 */
[----:B------:R-:W-:Y:S01]  /*18aa0*/  IMAD R77, R19, UR8, RZ ;  /* 0x00000008134d7c24 */ /* 0x000fe2000f8e02ff */
[----:B------:R-:W-:Y:S01]  /*18ab0*/  ISETP.GT.U32.AND P6, PT, R8, R16, PT ;  /* 0x000000100800720c */ /* 0x000fe20003fc4070 */
[----:B------:R-:W-:Y:S01]  /*18ac0*/  IMAD.U32 R25, RZ, RZ, UR8 ;  /* 0x00000008ff197e24 */ /* 0x000fe2000f8e00ff */
[----:B------:R0:W-:Y:S01]  /*18ad0*/  STL [R1+0x1084], R3 ;  /* 0x0010840301007387 */ /* 0x0001e20000100800 */
[----:B------:R-:W-:-:S02]  /*18ae0*/  IMAD R75, R75, 0x2, R77 ;  /* 0x000000024b4b7824 */ /* 0x000fc400078e024d */
[----:B------:R-:W-:Y:S02]  /*18af0*/  IMAD.U32 R24, RZ, RZ, UR8 ;  /* 0x00000008ff187e24 */ /* 0x000fe4000f8e00ff */
[----:B------:R-:W-:Y:S02]  /*18b00*/  IMAD R73, R73, 0x2, R75 ;  /* 0x0000000249497824 */ /* 0x000fe400078e024b */
[----:B------:R-:W-:Y:S02]  /*18b10*/  IMAD.U32 R23, RZ, RZ, UR8 ;  /* 0x00000008ff177e24 */ /* 0x000fe4000f8e00ff */
[----:B------:R-:W-:Y:S02]  /*18b20*/  IMAD R71, R71, 0x2, R73 ;  /* 0x0000000247477824 */ /* 0x000fe400078e0249 */
[----:B------:R-:W-:Y:S01]  /*18b30*/  @!P6 IMAD.IADD R16, R16, 0x1, -R8 ;  /* 0x000000011010e824 */ /* 0x000fe200078e0a08 */
[----:B------:R-:W-:Y:S01]  /*18b40*/  ISETP.GT.U32.AND P6, PT, R8, R17, PT ;  /* 0x000000110800720c */ /* 0x000fe20003fc4070 */
[----:B------:R-:W-:-:S02]  /*18b50*/  IMAD R69, R69, 0x2, R71 ;  /* 0x0000000245457824 */ /* 0x000fc400078e0247 */
[----:B------:R-:W-:Y:S02]  /*18b60*/  IMAD.U32 R27, RZ, RZ, UR8 ;  /* 0x00000008ff1b7e24 */ /* 0x000fe4000f8e00ff */
[----:B------:R-:W-:Y:S02]  /*18b70*/  IMAD R67, R67, 0x2, R69 ;  /* 0x0000000243437824 */ /* 0x000fe400078e0245 */
[----:B------:R-:W-:Y:S02]  /*18b80*/  IMAD.U32 R22, RZ, RZ, UR8 ;  /* 0x00000008ff167e24 */ /* 0x000fe4000f8e00ff */
[----:B------:R-:W-:-:S04]  /*18b90*/  IMAD R65, R65, 0x2, R67 ;  /* 0x0000000241417824 */ /* 0x000fc800078e0243 */
[----:B------:R-:W-:Y:S02]  /*18ba0*/  @!P6 IMAD.IADD R17, R17, 0x1, -R8 ;  /* 0x000000011111e824 */ /* 0x000fe400078e0a08 */
[----:B------:R-:W-:-:S03]  /*18bb0*/  IMAD R63, R63, 0x4, R65 ;  /* 0x000000043f3f7824 */ /* 0x000fc600078e0241 */
[----:B------:R-:W-:Y:S01]  /*18bc0*/  ISETP.GT.U32.AND P6, PT, R8, R17, PT ;  /* 0x000000110800720c */ /* 0x000fe20003fc4070 */
[----:B------:R-:W-:-:S04]  /*18bd0*/  IMAD R61, R61, 0x2, R63 ;  /* 0x000000023d3d7824 */ /* 0x000fc800078e023f */
[----:B------:R-:W-:-:S04]  /*18be0*/  IMAD R59, R59, 0x2, R61 ;  /* 0x000000023b3b7824 */ /* 0x000fc800078e023d */
[----:B------:R-:W-:-:S04]  /*18bf0*/  IMAD R57, R57, 0x2, R59 ;  /* 0x0000000239397824 */ /* 0x000fc800078e023b */
[----:B------:R-:W-:Y:S01]  /*18c00*/  @!P6 IMAD.IADD R17, R17, 0x1, -R8 ;  /* 0x000000011111e824 */ /* 0x000fe200078e0a08 */
        /* <DEDUP_REMOVED lines=11> */
[----:B------:R-:W-:-:S03]  /*18cc0*/  IMAD R46, R46, 0x2, R47 ;  /* 0x000000022e2e7824 */ /* 0x000fc600078e022f */
[----:B------:R-:W-:Y:S01]  /*18cd0*/  ISETP.GT.U32.AND P2, PT, R8, R15, PT ;  /* 0x0000000f0800720c */ /* 0x000fe20003f44070 */
[----:B------:R-:W-:-:S04]  /*18ce0*/  IMAD R45, R45, 0x2, R46 ;  /* 0x000000022d2d7824 */ /* 0x000fc800078e022e */
[----:B------:R-:W-:-:S04]  /*18cf0*/  IMAD R44, R44, 0x2, R45 ;  /* 0x000000022c2c7824 */ /* 0x000fc800078e022d */
[----:B------:R-:W-:Y:S01]  /*18d00*/  @!P6 IMAD.IADD R18, R18, 0x1, -R8 ;  /* 0x000000011212e824 */ /* 0x000fe200078e0a08 */
[----:B------:R-:W-:Y:S01]  /*18d10*/  IADD3 R21, P6, PT, R20, UR16, RZ ;  /* 0x0000001014157c10 */ /* 0x000fe2000ffde0ff */
[----:B------:R-:W-:Y:S01]  /*18d20*/  IMAD R43, R43, 0x2, R44 ;  /* 0x000000022b2b7824 */ /* 0x000fe200078e022c */
[----:B------:R-:W1:Y:S01]  /*18d30*/  LDCU UR16, c[0x0][0x3b0] ;  /* 0x00007600ff1077ac */ /* 0x000e620008000800 */
[----:B------:R-:W-:Y:S01]  /*18d40*/  @!P2 IMAD.IADD R15, R15, 0x1, -R8 ;  /* 0x000000010f0fa824 */ /* 0x000fe200078e0a08 */
[----:B0-----:R-:W-:Y:S01]  /*18d50*/  IADD3 R3, P2, PT, R21, UR4, RZ ;  /* 0x0000000415037c10 */ /* 0x001fe2000ff5e0ff */
[----:B------:R-:W-:Y:S01]  /*18d60*/  IMAD R42, R42, 0x4, R43 ;  /* 0x000000042a2a7824 */ /* 0x000fe200078e022b */
[----:B------:R-:W-:Y:S01]  /*18d70*/  LEA.HI.X.SX32 R20, R20, UR17, 0x1, P6 ;  /* 0x0000001114147c11 */ /* 0x000fe2000b0f0eff */
[----:B------:R-:W-:Y:S02]  /*18d80*/  USHF.L.U32 UR4, UR6, 0x15, URZ ;  /* 0x0000001506047899 */ /* 0x000fe400080006ff */
[----:B------:R0:W-:Y:S01]  /*18d90*/  STL [R1+0x1668], R3 ;  /* 0x0016680301007387 */ /* 0x0001e20000100800 */
[----:B------:R-:W-:Y:S01]  /*18da0*/  LEA.HI.X.SX32 R91, R91, R20, 0x1, P2 ;  /* 0x000000145b5b7211 */ /* 0x000fe200010f0eff */
[----:B------:R-:W-:Y:S01]  /*18db0*/  IMAD R41, R41, 0x2, R42 ;  /* 0x0000000229297824 */ /* 0x000fe200078e022a */
[----:B------:R-:W2:Y:S03]  /*18dc0*/  LDCU UR17, c[0x0][0x39c] ;  /* 0x00007380ff1177ac */ /* 0x000ea60008000800 */
[----:B------:R-:W-:Y:S01]  /*18dd0*/  IMAD R40, R40, 0x2, R41 ;  /* 0x0000000228287824 */ /* 0x000fe200078e0229 */
[----:B0-----:R-:W-:-:S03]  /*18de0*/  IADD3 R3, P6, PT, R21, UR7, RZ ;  /* 0x0000000715037c10 */ /* 0x001fc6000ffde0ff */
[----:B------:R-:W-:Y:S01]  /*18df0*/  IMAD R26, R26, 0x2, R40 ;  /* 0x000000021a1a7824 */ /* 0x000fe200078e0228 */
[----:B------:R-:W-:Y:S01]  /*18e00*/  LEA.HI.X.SX32 R89, R89, R20, 0x1, P6 ;  /* 0x0000001459597211 */ /* 0x000fe200030f0eff */
[----:B------:R0:W-:Y:S02]  /*18e10*/  STL [R1+0x1670], R3 ;  /* 0x0016700301007387 */ /* 0x0001e40000100800 */
[----:B------:R-:W-:Y:S02]  /*18e20*/  IMAD R39, R39, 0x2, R26 ;  /* 0x0000000227277824 */ /* 0x000fe400078e021a */
[----:B------:R3:W-:Y:S02]  /*18e30*/  STL [R1+0x1664], R91 ;  /* 0x0016645b01007387 */ /* 0x0007e40000100800 */
[----:B------:R-:W-:-:S04]  /*18e40*/  IMAD R30, R30, 0x2, R39 ;  /* 0x000000021e1e7824 */ /* 0x000fc800078e0227 */
[----:B------:R-:W-:Y:S01]  /*18e50*/  IMAD R38, R38, 0x2, R30 ;  /* 0x0000000226267824 */ /* 0x000fe200078e021e */
[----:B0-----:R-:W0:Y:S03]  /*18e60*/  LDC R3, c[0x0][0x3a0] ;  /* 0x0000e800ff037b82 */ /* 0x001e260000000800 */
[----:B------:R-:W-:Y:S01]  /*18e70*/  IMAD R25, R25, 0x4, R38 ;  /* 0x0000000419197824 */ /* 0x000fe200078e0226 */
[----:B---3--:R-:W-:Y:S01]  /*18e80*/  IADD3 R91, P2, PT, R21, UR13, RZ ;  /* 0x0000000d155b7c10 */ /* 0x008fe2000ff5e0ff */
[----:B------:R-:W-:Y:S02]  /*18e90*/  ULOP3.LUT UR13, UR4, 0x600000, URZ, 0xc0, !UPT ;  /* 0x00600000040d7892 */ /* 0x000fe4000f8ec0ff */
[----:B------:R-:W-:Y:S01]  /*18ea0*/  IMAD R37, R37, 0x2, R25 ;  /* 0x0000000225257824 */ /* 0x000fe200078e0219 */
[----:B------:R-:W-:Y:S01]  /*18eb0*/  UMOV UR4, 0x1 ;  /* 0x0000000100047882 */ /* 0x000fe20000000000 */
[----:B------:R3:W-:Y:S02]  /*18ec0*/  STL [R1+0x1678], R91 ;  /* 0x0016785b01007387 */ /* 0x0007e40000100800 */
[----:B------:R-:W-:-:S02]  /*18ed0*/  IMAD R29, R29, 0x2, R37 ;  /* 0x000000021d1d7824 */ /* 0x000fc400078e0225 */
[----:B------:R4:W-:Y:S02]  /*18ee0*/  STL [R1+0x166c], R89 ;  /* 0x00166c5901007387 */ /* 0x0009e40000100800 */
[----:B------:R-:W-:Y:S01]  /*18ef0*/  IMAD R36, R36, 0x2, R29 ;  /* 0x0000000224247824 */ /* 0x000fe200078e021d */
[----:B---3--:R-:W-:-:S03]  /*18f00*/  IADD3 R91, P6, PT, R21, UR14, RZ ;  /* 0x0000000e155b7c10 */ /* 0x008fc6000ffde0ff */
[----:B------:R-:W-:Y:S01]  /*18f10*/  IMAD R24, R24, 0x2, R36 ;  /* 0x0000000218187824 */ /* 0x000fe200078e0224 */
[----:B------:R-:W-:Y:S01]  /*18f20*/  UIADD3 UR14, UPT, UPT, UR10, 0x24000, URZ ;  /* 0x000240000a0e7890 */ /* 0x000fe2000fffe0ff */
[-C--:B----4-:R-:W-:Y:S01]  /*18f30*/  LEA.HI.X.SX32 R89, R87, R20.reuse, 0x1, P2 ;  /* 0x0000001457597211 */ /* 0x090fe200010f0eff */
[----:B------:R3:W-:Y:S01]  /*18f40*/  STL [R1+0x1680], R91 ;  /* 0x0016805b01007387 */ /* 0x0007e20000100800 */
[----:B------:R-:W-:Y:S01]  /*18f50*/  IADD3 R87, P2, PT, R21, UR20, RZ ;  /* 0x0000001415577c10 */ /* 0x000fe2000ff5e0ff */
[----:B------:R-:W-:Y:S01]  /*18f60*/  IMAD R35, R35, 0x2, R24 ;  /* 0x0000000223237824 */ /* 0x000fe200078e0218 */
[-C--:B------:R-:W-:Y:S01]  /*18f70*/  LEA.HI.X.SX32 R85, R85, R20.reuse, 0x1, P6 ;  /* 0x0000001455557211 */ /* 0x080fe200030f0eff */
[----:B------:R4:W-:Y:S01]  /*18f80*/  STL [R1+0x1674], R89 ;  /* 0x0016745901007387 */ /* 0x0009e20000100800 */
[----:B------:R-:W-:Y:S01]  /*18f90*/  LEA.HI.X.SX32 R83, R83, R20, 0x1, P2 ;  /* 0x0000001453537211 */ /* 0x000fe200010f0eff */
[----:B------:R-:W-:Y:S02]  /*18fa0*/  IMAD R28, R28, 0x2, R35 ;  /* 0x000000021c1c7824 */ /* 0x000fe400078e0223 */
[----:B------:R5:W-:Y:S01]  /*18fb0*/  STL [R1+0x167c], R85 ;  /* 0x00167c5501007387 */ /* 0x000be20000100800 */
[----:B---3--:R-:W-:Y:S01]  /*18fc0*/  IADD3 R91, P2, PT, R21, UR28, RZ ;  /* 0x0000001c155b7c10 */ /* 0x008fe2000ff5e0ff */
[----:B------:R-:W-:-:S02]  /*18fd0*/  IMAD R34, R34, 0x4, R28 ;  /* 0x0000000422227824 */ /* 0x000fc400078e021c */
[----:B------:R-:W-:Y:S01]  /*18fe0*/  STL [R1+0x1688], R87 ;  /* 0x0016885701007387 */ /* 0x000fe20000100800 */
[----:B----4-:R-:W-:Y:S01]  /*18ff0*/  IADD3 R89, P6, PT, R21, UR21, RZ ;  /* 0x0000001515597c10 */ /* 0x010fe2000ffde0ff */
[----:B------:R-:W-:Y:S01]  /*19000*/  IMAD R23, R23, 0x2, R34 ;  /* 0x0000000217177824 */ /* 0x000fe200078e0222 */
[-C--:B------:R-:W-:Y:S01]  /*19010*/  LEA.HI.X.SX32 R79, R79, R20.reuse, 0x1, P2 ;  /* 0x000000144f4f7211 */ /* 0x080fe200010f0eff */
[----:B------:R-:W3:Y:S01]  /*19020*/  LDCU.64 UR20, c[0x0][0x358] ;  /* 0x00006b00ff1477ac */ /* 0x000ee20008000a00 */
[----:B------:R-:W-:Y:S01]  /*19030*/  LEA.HI.X.SX32 R81, R81, R20, 0x1, P6 ;  /* 0x0000001451517211 */ /* 0x000fe200030f0eff */
[----:B------:R-:W-:Y:S01]  /*19040*/  STL [R1+0x1690], R89 ;  /* 0x0016905901007387 */ /* 0x000fe20000100800 */
[----:B-----5:R-:W-:Y:S01]  /*19050*/  IADD3 R85, P6, PT, R77, R21, RZ ;  /* 0x000000154d557210 */ /* 0x020fe20007fde0ff */
[----:B------:R-:W-:Y:S02]  /*19060*/  IMAD R33, R33, 0x2, R23 ;  /* 0x0000000221217824 */ /* 0x000fe400078e0217 */
[----:B------:R-:W-:Y:S02]  /*19070*/  STL [R1+0x1684], R83 ;  /* 0x0016845301007387 */ /* 0x000fe40000100800 */
[----:B------:R-:W-:-:S02]  /*19080*/  IMAD R27, R27, 0x2, R33 ;  /* 0x000000021b1b7824 */ /* 0x000fc400078e0221 */
[----:B------:R-:W-:Y:S02]  /*19090*/  STL [R1+0x1698], R91 ;  /* 0x0016985b01007387 */ /* 0x000fe40000100800 */
[----:B------:R-:W-:Y:S02]  /*190a0*/  IMAD R32, R32, 0x2, R27 ;  /* 0x0000000220207824 */ /* 0x000fe400078e021b */
[----:B------:R4:W-:Y:S02]  /*190b0*/  STL [R1+0x4a0], R85 ;  /* 0x0004a05501007387 */ /* 0x0009e40000100800 */
[----:B------:R-:W-:Y:S02]  /*190c0*/  IMAD R22, R22, 0x2, R32 ;  /* 0x0000000216167824 */ /* 0x000fe400078e0220 */
[----:B------:R-:W-:Y:S02]  /*190d0*/  STL [R1+0x168c], R81 ;  /* 0x00168c5101007387 */ /* 0x000fe40000100800 */
[----:B------:R-:W-:Y:S01]  /*190e0*/  IMAD R31, R31, 0x2, R22 ;  /* 0x000000021f1f7824 */ /* 0x000fe200078e0216 */
[----:B----4-:R-:W-:-:S05]  /*190f0*/  IADD3 R85, P2, PT, R75, R21, RZ ;  /* 0x000000154b557210 */ /* 0x010fca0007f5e0ff */
[----:B------:R4:W-:Y:S04]  /*19100*/  STL [R1+0x4a8], R85 ;  /* 0x0004a85501007387 */ /* 0x0009e80000100800 */
[----:B------:R-:W-:Y:S01]  /*19110*/  STL [R1+0x1694], R79 ;  /* 0x0016944f01007387 */ /* 0x000fe20000100800 */
[----:B----4-:R-:W-:Y:S02]  /*19120*/  LEA.HI.X.SX32 R85, R77, R20, 0x1, P6 ;  /* 0x000000144d557211 */ /* 0x010fe400030f0eff */
[----:B------:R-:W-:-:S03]  /*19130*/  IADD3 R77, P6, PT, R73, R21, RZ ;  /* 0x00000015494d7210 */ /* 0x000fc60007fde0ff */
[----:B------:R4:W-:Y:S04]  /*19140*/  STL [R1+0x49c], R85 ;  /* 0x00049c5501007387 */ /* 0x0009e80000100800 */
[----:B------:R5:W-:Y:S01]  /*19150*/  STL [R1+0x4b0], R77 ;  /* 0x0004b04d01007387 */ /* 0x000be20000100800 */
[-C--:B----4-:R-:W-:Y:S02]  /*19160*/  LEA.HI.X.SX32 R85, R75, R20.reuse, 0x1, P2 ;  /* 0x000000144b557211 */ /* 0x090fe400010f0eff */
[----:B------:R-:W-:Y:S02]  /*19170*/  LEA.HI.X.SX32 R75, R73, R20, 0x1, P6 ;  /* 0x00000014494b7211 */ /* 0x000fe400030f0eff */
[-C--:B-----5:R-:W-:Y:S01]  /*19180*/  IADD3 R77, P2, PT, R71, R21.reuse, RZ ;  /* 0x00000015474d7210 */ /* 0x0a0fe20007f5e0ff */
[----:B------:R-:W-:Y:S01]  /*19190*/  STL [R1+0x4a4], R85 ;  /* 0x0004a45501007387 */ /* 0x000fe20000100800 */
[----:B------:R-:W-:-:S03]  /*191a0*/  IADD3 R73, P6, PT, R69, R21, RZ ;  /* 0x0000001545497210 */ /* 0x000fc60007fde0ff */
[----:B------:R-:W-:Y:S04]  /*191b0*/  STL [R1+0x4b8], R77 ;  /* 0x0004b84d01007387 */ /* 0x000fe80000100800 */
[----:B------:R4:W-:Y:S04]  /*191c0*/  STL [R1+0x4ac], R75 ;  /* 0x0004ac4b01007387 */ /* 0x0009e80000100800 */
[----:B------:R5:W-:Y:S01]  /*191d0*/  STL [R1+0x4c0], R73 ;  /* 0x0004c04901007387 */ /* 0x000be20000100800 */
[-C--:B----4-:R-:W-:Y:S02]  /*191e0*/  LEA.HI.X.SX32 R75, R71, R20.reuse, 0x1, P2 ;  /* 0x00000014474b7211 */ /* 0x090fe400010f0eff */
[----:B------:R-:W-:-:S02]  /*191f0*/  LEA.HI.X.SX32 R71, R69, R20, 0x1, P6 ;  /* 0x0000001445477211 */ /* 0x000fc400030f0eff */
[-C--:B-----5:R-:W-:Y:S01]  /*19200*/  IADD3 R73, P2, PT, R67, R21.reuse, RZ ;  /* 0x0000001543497210 */ /* 0x0a0fe20007f5e0ff */
[----:B------:R-:W-:Y:S01]  /*19210*/  STL [R1+0x4b4], R75 ;  /* 0x0004b44b01007387 */ /* 0x000fe20000100800 */
[----:B------:R-:W-:Y:S02]  /*19220*/  IADD3 R69, P6, PT, R65, R21, RZ ;  /* 0x0000001541457210 */ /* 0x000fe40007fde0ff */
[-C--:B------:R-:W-:Y:S01]  /*19230*/  LEA.HI.X.SX32 R67, R67, R20.reuse, 0x1, P2 ;  /* 0x0000001443437211 */ /* 0x080fe200010f0eff */
[----:B------:R-:W-:Y:S01]  /*19240*/  STL [R1+0x4c8], R73 ;  /* 0x0004c84901007387 */ /* 0x000fe20000100800 */
[----:B------:R-:W-:-:S03]  /*19250*/  LEA.HI.X.SX32 R65, R65, R20, 0x1, P6 ;  /* 0x0000001441417211 */ /* 0x000fc600030f0eff */
[----:B------:R-:W-:Y:S04]  /*19260*/  STL [R1+0x4bc], R71 ;  /* 0x0004bc4701007387 */ /* 0x000fe80000100800 */
[----:B------:R4:W-:Y:S04]  /*19270*/  STL [R1+0x4d0], R69 ;  /* 0x0004d04501007387 */ /* 0x0009e80000100800 */
[----:B------:R5:W-:Y:S01]  /*19280*/  STL [R1+0x4c4], R67 ;  /* 0x0004c44301007387 */ /* 0x000be20000100800 */
[-C--:B----4-:R-:W-:Y:S02]  /*19290*/  IADD3 R69, P2, PT, R63, R21.reuse, RZ ;  /* 0x000000153f457210 */ /* 0x090fe40007f5e0ff */
[----:B-----5:R-:W-:-:S03]  /*192a0*/  IADD3 R67, P6, PT, R61, R21, RZ ;  /* 0x000000153d437210 */ /* 0x020fc60007fde0ff */
[----:B------:R-:W-:Y:S01]  /*192b0*/  STL [R1+0x4d8], R69 ;  /* 0x0004d84501007387 */ /* 0x000fe20000100800 */
[----:B------:R-:W-:-:S03]  /*192c0*/  LEA.HI.X.SX32 R61, R61, R20, 0x1, P6 ;  /* 0x000000143d3d7211 */ /* 0x000fc600030f0eff */
[----:B------:R4:W-:Y:S04]  /*192d0*/  STL [R1+0x4cc], R65 ;  /* 0x0004cc4101007387 */ /* 0x0009e80000100800 */
[----:B------:R5:W-:Y:S01]  /*192e0*/  STL [R1+0x4e0], R67 ;  /* 0x0004e04301007387 */ /* 0x000be20000100800 */
[-C--:B----4-:R-:W-:Y:S02]  /*192f0*/  LEA.HI.X.SX32 R65, R63, R20.reuse, 0x1, P2 ;  /* 0x000000143f417211 */ /* 0x090fe400010f0eff */
[-C--:B------:R-:W-:Y:S02]  /*19300*/  IADD3 R63, P2, PT, R59, R21.reuse, RZ ;  /* 0x000000153b3f7210 */ /* 0x080fe40007f5e0ff */
[C---:B-----5:R-:W-:Y:S01]  /*19310*/  IADD3 R67, P6, PT, R57.reuse, R21, RZ ;  /* 0x0000001539437210 */ /* 0x060fe20007fde0ff */
[----:B------:R4:W-:Y:S04]  /*19320*/  STL [R1+0x4d4], R65 ;  /* 0x0004d44101007387 */ /* 0x0009e80000100800 */
[----:B------:R-:W-:Y:S04]  /*19330*/  STL [R1+0x4e8], R63 ;  /* 0x0004e83f01007387 */ /* 0x000fe80000100800 */
[----:B------:R5:W-:Y:S01]  /*19340*/  STL [R1+0x4dc], R61 ;  /* 0x0004dc3d01007387 */ /* 0x000be20000100800 */
[----:B----4-:R-:W-:-:S02]  /*19350*/  LEA.HI.X.SX32 R65, R57, R20, 0x1, P6 ;  /* 0x0000001439417211 */ /* 0x010fc400030f0eff */
[-C--:B------:R-:W-:Y:S01]  /*19360*/  IADD3 R57, P6, PT, R53, R21.reuse, RZ ;  /* 0x0000001535397210 */ /* 0x080fe20007fde0ff */
[----:B------:R-:W-:Y:S01]  /*19370*/  STL [R1+0x4f0], R67 ;  /* 0x0004f04301007387 */ /* 0x000fe20000100800 */
[----:B-----5:R-:W-:Y:S02]  /*19380*/  LEA.HI.X.SX32 R61, R59, R20, 0x1, P2 ;  /* 0x000000143b3d7211 */ /* 0x020fe400010f0eff */
[----:B------:R-:W-:-:S03]  /*19390*/  IADD3 R59, P2, PT, R55, R21, RZ ;  /* 0x00000015373b7210 */ /* 0x000fc60007f5e0ff */
[----:B------:R-:W-:Y:S01]  /*193a0*/  STL [R1+0x4e4], R61 ;  /* 0x0004e43d01007387 */ /* 0x000fe20000100800 */
[----:B------:R-:W-:-:S03]  /*193b0*/  LEA.HI.X.SX32 R55, R55, R20, 0x1, P2 ;  /* 0x0000001437377211 */ /* 0x000fc600010f0eff */
[----:B------:R4:W-:Y:S04]  /*193c0*/  STL [R1+0x4f8], R59 ;  /* 0x0004f83b01007387 */ /* 0x0009e80000100800 */
[----:B------:R5:W-:Y:S04]  /*193d0*/  STL [R1+0x500], R57 ;  /* 0x0005003901007387 */ /* 0x000be80000100800 */
[----:B------:R-:W-:Y:S01]  /*193e0*/  STL [R1+0x4ec], R65 ;  /* 0x0004ec4101007387 */ /* 0x000fe20000100800 */
[----:B----4-:R-:W-:-:S03]  /*193f0*/  IMAD.U32 R59, RZ, RZ, UR8 ;  /* 0x00000008ff3b7e24 */ /* 0x010fc6000f8e00ff */
[----:B------:R4:W-:Y:S01]  /*19400*/  STL [R1+0x4f4], R55 ;  /* 0x0004f43701007387 */ /* 0x0009e20000100800 */
[----:B-----5:R-:W-:-:S04]  /*19410*/  IADD3 R57, P2, PT, R51, R21, RZ ;  /* 0x0000001533397210 */ /* 0x020fc80007f5e0ff */
[-C--:B------:R-:W-:Y:S01]  /*19420*/  LEA.HI.X.SX32 R51, R51, R20.reuse, 0x1, P2 ;  /* 0x0000001433337211 */ /* 0x080fe200010f0eff */
[----:B------:R5:W-:Y:S01]  /*19430*/  STL [R1+0x508], R57 ;  /* 0x0005083901007387 */ /* 0x000be20000100800 */
[----:B----4-:R-:W-:Y:S02]  /*19440*/  LEA.HI.X.SX32 R55, R53, R20, 0x1, P6 ;  /* 0x0000001435377211 */ /* 0x010fe400030f0eff */
[----:B------:R-:W-:-:S03]  /*19450*/  IADD3 R53, P6, PT, R49, R21, RZ ;  /* 0x0000001531357210 */ /* 0x000fc60007fde0ff */
[----:B------:R4:W-:Y:S01]  /*19460*/  STL [R1+0x4fc], R55 ;  /* 0x0004fc3701007387 */ /* 0x0009e20000100800 */
[----:B------:R-:W-:Y:S01]  /*19470*/  LEA.HI.X.SX32 R49, R49, R20, 0x1, P6 ;  /* 0x0000001431317211 */ /* 0x000fe200030f0eff */
[----:B-----5:R-:W-:Y:S02]  /*19480*/  IMAD.U32 R57, RZ, RZ, UR8 ;  /* 0x00000008ff397e24 */ /* 0x020fe4000f8e00ff */
[----:B------:R5:W-:Y:S04]  /*19490*/  STL [R1+0x510], R53 ;  /* 0x0005103501007387 */ /* 0x000be80000100800 */
[----:B------:R0:W-:Y:S01]  /*194a0*/  STL [R1+0x504], R51 ;  /* 0x0005043301007387 */ /* 0x0001e20000100800 */
[----:B----4-:R-:W-:Y:S01]  /*194b0*/  IMAD.U32 R55, RZ, RZ, UR8 ;  /* 0x00000008ff377e24 */ /* 0x010fe2000f8e00ff */
[----:B-----5:R-:W-:-:S02]  /*194c0*/  IADD3 R53, P2, PT, R48, R21, RZ ;  /* 0x0000001530357210 */ /* 0x020fc40007f5e0ff */
[----:B0-----:R-:W-:-:S03]  /*194d0*/  IADD3 R51, P6, PT, R47, R21, RZ ;  /* 0x000000152f337210 */ /* 0x001fc60007fde0ff */
[----:B------:R-:W-:Y:S04]  /*194e0*/  STL [R1+0x518], R53 ;  /* 0x0005183501007387 */ /* 0x000fe80000100800 */
[----:B------:R0:W-:Y:S04]  /*194f0*/  STL [R1+0x50c], R49 ;  /* 0x00050c3101007387 */ /* 0x0001e80000100800 */
[----:B------:R-:W-:Y:S01]  /*19500*/  STL [R1+0x520], R51 ;  /* 0x0005203301007387 */ /* 0x000fe20000100800 */
[-C--:B0-----:R-:W-:Y:S02]  /*19510*/  LEA.HI.X.SX32 R49, R48, R20.reuse, 0x1, P2 ;  /* 0x0000001430317211 */ /* 0x081fe400010f0eff */
[----:B------:R-:W-:-:S02]  /*19520*/  LEA.HI.X.SX32 R48, R47, R20, 0x1, P6 ;  /* 0x000000142f307211 */ /* 0x000fc400030f0eff */
[CC--:B------:R-:W-:Y:S01]  /*19530*/  IADD3 R71, P2, PT, R46.reuse, R21.reuse, RZ ;  /* 0x000000152e477210 */ /* 0x0c0fe20007f5e0ff */
[----:B------:R-:W-:Y:S01]  /*19540*/  STL [R1+0x514], R49 ;  /* 0x0005143101007387 */ /* 0x000fe20000100800 */
[CC--:B------:R-:W-:Y:S02]  /*19550*/  IADD3 R47, P6, PT, R45.reuse, R21.reuse, RZ ;  /* 0x000000152d2f7210 */ /* 0x0c0fe40007fde0ff */
[-C--:B------:R-:W-:Y:S01]  /*19560*/  LEA.HI.X.SX32 R69, R46, R20.reuse, 0x1, P2 ;  /* 0x000000142e457211 */ /* 0x080fe200010f0eff */
[----:B------:R-:W-:Y:S01]  /*19570*/  STL [R1+0x51c], R48 ;  /* 0x00051c3001007387 */ /* 0x000fe20000100800 */
[-C--:B------:R-:W-:Y:S02]  /*19580*/  LEA.HI.X.SX32 R46, R45, R20.reuse, 0x1, P6 ;  /* 0x000000142d2e7211 */ /* 0x080fe400030f0eff */
[CC--:B------:R-:W-:Y:S01]  /*19590*/  IADD3 R45, P6, PT, R43.reuse, R21.reuse, RZ ;  /* 0x000000152b2d7210 */ /* 0x0c0fe20007fde0ff */
[----:B------:R-:W-:Y:S03]  /*195a0*/  STL [R1+0x528], R71 ;  /* 0x0005284701007387 */ /* 0x000fe60000100800 */
[----:B------:R-:W-:Y:S01]  /*195b0*/  LEA.HI.X.SX32 R43, R43, R20, 0x1, P6 ;  /* 0x000000142b2b7211 */ /* 0x000fe200030f0eff */
[----:B------:R0:W-:Y:S02]  /*195c0*/  STL [R1+0x530], R47 ;  /* 0x0005302f01007387 */ /* 0x0001e40000100800 */
[----:B0-----:R-:W-:-:S04]  /*195d0*/  IADD3 R47, P2, PT, R44, R21, RZ ;  /* 0x000000152c2f7210 */ /* 0x001fc80007f5e0ff */
[----:B------:R-:W-:Y:S01]  /*195e0*/  LEA.HI.X.SX32 R44, R44, R20, 0x1, P2 ;  /* 0x000000142c2c7211 */ /* 0x000fe200010f0eff */
[----:B------:R-:W-:Y:S04]  /*195f0*/  STL [R1+0x538], R47 ;  /* 0x0005382f01007387 */ /* 0x000fe80000100800 */
[----:B------:R-:W-:Y:S04]  /*19600*/  STL [R1+0x524], R69 ;  /* 0x0005244501007387 */ /* 0x000fe80000100800 */
[----:B------:R-:W-:Y:S04]  /*19610*/  STL [R1+0x52c], R46 ;  /* 0x00052c2e01007387 */ /* 0x000fe80000100800 */
[----:B------:R0:W-:Y:S04]  /*19620*/  STL [R1+0x540], R45 ;  /* 0x0005402d01007387 */ /* 0x0001e80000100800 */
[----:B------:R4:W-:Y:S01]  /*19630*/  STL [R1+0x534], R44 ;  /* 0x0005342c01007387 */ /* 0x0009e20000100800 */
[----:B0-----:R-:W-:-:S02]  /*19640*/  IADD3 R45, P2, PT, R42, R21, RZ ;  /* 0x000000152a2d7210 */ /* 0x001fc40007f5e0ff */
[----:B----4-:R-:W-:-:S03]  /*19650*/  IADD3 R44, P6, PT, R41, R21, RZ ;  /* 0x00000015292c7210 */ /* 0x010fc60007fde0ff */
[----:B------:R-:W-:Y:S01]  /*19660*/  STL [R1+0x548], R45 ;  /* 0x0005482d01007387 */ /* 0x000fe20000100800 */
[----:B------:R-:W-:-:S03]  /*19670*/  LEA.HI.X.SX32 R41, R41, R20, 0x1, P6 ;  /* 0x0000001429297211 */ /* 0x000fc600030f0eff */
[----:B------:R0:W-:Y:S01]  /*19680*/  STL [R1+0x53c], R43 ;  /* 0x00053c2b01007387 */ /* 0x0001e20000100800 */
[----:B------:R-:W-:-:S03]  /*19690*/  IADD3 R75, P6, PT, R26, R21, RZ ;  /* 0x000000151a4b7210 */ /* 0x000fc60007fde0ff */
[----:B------:R-:W-:Y:S01]  /*196a0*/  STL [R1+0x550], R44 ;  /* 0x0005502c01007387 */ /* 0x000fe20000100800 */
[-C--:B------:R-:W-:Y:S01]  /*196b0*/  LEA.HI.X.SX32 R73, R26, R20.reuse, 0x1, P6 ;  /* 0x000000141a497211 */ /* 0x080fe200030f0eff */
[----:B------:R-:W-:Y:S01]  /*196c0*/  IMAD R26, R50, 0x4, R31 ;  /* 0x00000004321a7824 */ /* 0x000fe200078e021f */
[----:B0-----:R-:W-:Y:S02]  /*196d0*/  LEA.HI.X.SX32 R43, R42, R20, 0x1, P2 ;  /* 0x000000142a2b7211 */ /* 0x001fe400010f0eff */
[----:B------:R-:W-:-:S03]  /*196e0*/  IADD3 R42, P2, PT, R40, R21, RZ ;  /* 0x00000015282a7210 */ /* 0x000fc60007f5e0ff */
[----:B------:R-:W-:Y:S04]  /*196f0*/  STL [R1+0x544], R43 ;  /* 0x0005442b01007387 */ /* 0x000fe80000100800 */
[----:B------:R-:W-:Y:S04]  /*19700*/  STL [R1+0x558], R42 ;  /* 0x0005582a01007387 */ /* 0x000fe80000100800 */
[----:B------:R0:W-:Y:S04]  /*19710*/  STL [R1+0x54c], R41 ;  /* 0x00054c2901007387 */ /* 0x0001e80000100800 */
[----:B------:R-:W-:Y:S01]  /*19720*/  STL [R1+0x560], R75 ;  /* 0x0005604b01007387 */ /* 0x000fe20000100800 */
[----:B0-----:R-:W-:-:S02]  /*19730*/  LEA.HI.X.SX32 R41, R40, R20, 0x1, P2 ;  /* 0x0000001428297211 */ /* 0x001fc400010f0eff */
[----:B------:R-:W-:-:S03]  /*19740*/  IADD3 R40, P2, PT, R39, R21, RZ ;  /* 0x0000001527287210 */ /* 0x000fc60007f5e0ff */
[----:B------:R0:W-:Y:S01]  /*19750*/  STL [R1+0x554], R41 ;  /* 0x0005542901007387 */ /* 0x0001e20000100800 */
[----:B------:R-:W-:-:S03]  /*19760*/  LEA.HI.X.SX32 R39, R39, R20, 0x1, P2 ;  /* 0x0000001427277211 */ /* 0x000fc600010f0eff */
[----:B------:R4:W-:Y:S01]  /*19770*/  STL [R1+0x568], R40 ;  /* 0x0005682801007387 */ /* 0x0009e20000100800 */
[-C--:B0-----:R-:W-:Y:S02]  /*19780*/  IADD3 R41, P2, PT, R38, R21.reuse, RZ ;  /* 0x0000001526297210 */ /* 0x081fe40007f5e0ff */
[----:B----4-:R-:W-:-:S05]  /*19790*/  IADD3 R40, P6, PT, R30, R21, RZ ;  /* 0x000000151e287210 */ /* 0x010fca0007fde0ff */
[----:B------:R0:W-:Y:S04]  /*197a0*/  STL [R1+0x570], R40 ;  /* 0x0005702801007387 */ /* 0x0001e80000100800 */
[----:B------:R-:W-:Y:S04]  /*197b0*/  STL [R1+0x55c], R73 ;  /* 0x00055c4901007387 */ /* 0x000fe80000100800 */
[----:B------:R4:W-:Y:S01]  /*197c0*/  STL [R1+0x564], R39 ;  /* 0x0005642701007387 */ /* 0x0009e20000100800 */
[----:B0-----:R-:W-:Y:S01]  /*197d0*/  LEA.HI.X.SX32 R40, R30, R20, 0x1, P6 ;  /* 0x000000141e287211 */ /* 0x001fe200030f0eff */
[----:B------:R-:W-:-:S02]  /*197e0*/  IMAD R30, R52, 0x2, R26 ;  /* 0x00000002341e7824 */ /* 0x000fc400078e021a */
[----:B------:R-:W-:Y:S04]  /*197f0*/  STL [R1+0x578], R41 ;  /* 0x0005782901007387 */ /* 0x000fe80000100800 */
[----:B------:R0:W-:Y:S01]  /*19800*/  STL [R1+0x56c], R40 ;  /* 0x00056c2801007387 */ /* 0x0001e20000100800 */
[----:B----4-:R-:W-:-:S05]  /*19810*/  IADD3 R39, P6, PT, R25, R21, RZ ;  /* 0x0000001519277210 */ /* 0x010fca0007fde0ff */
[----:B------:R4:W-:Y:S01]  /*19820*/  STL [R1+0x1658], R39 ;  /* 0x0016582701007387 */ /* 0x0009e20000100800 */
[-C--:B0-----:R-:W-:Y:S02]  /*19830*/  LEA.HI.X.SX32 R40, R38, R20.reuse, 0x1, P2 ;  /* 0x0000001426287211 */ /* 0x081fe400010f0eff */
[----:B------:R-:W-:Y:S01]  /*19840*/  LEA.HI.X.SX32 R38, R25, R20, 0x1, P6 ;  /* 0x0000001419267211 */ /* 0x000fe200030f0eff */
[----:B------:R-:W-:Y:S01]  /*19850*/  IMAD R25, R56, 0x2, R30 ;  /* 0x0000000238197824 */ /* 0x000fe200078e021e */
[-C--:B------:R-:W-:Y:S01]  /*19860*/  IADD3 R61, P6, PT, R29, R21.reuse, RZ ;  /* 0x000000151d3d7210 */ /* 0x080fe20007fde0ff */
[----:B------:R-:W-:Y:S01]  /*19870*/  STL [R1+0x574], R40 ;  /* 0x0005742801007387 */ /* 0x000fe20000100800 */
[----:B----4-:R-:W-:-:S04]  /*19880*/  IADD3 R39, P2, PT, R37, R21, RZ ;  /* 0x0000001525277210 */ /* 0x010fc80007f5e0ff */
[----:B------:R-:W-:Y:S01]  /*19890*/  LEA.HI.X.SX32 R37, R37, R20, 0x1, P2 ;  /* 0x0000001425257211 */ /* 0x000fe200010f0eff */
[----:B------:R-:W-:Y:S01]  /*198a0*/  STL [R1+0x1654], R39 ;  /* 0x0016542701007387 */ /* 0x000fe20000100800 */
[----:B------:R-:W-:-:S03]  /*198b0*/  IADD3 R85, P2, PT, R36, R21, RZ ;  /* 0x0000001524557210 */ /* 0x000fc60007f5e0ff */
[----:B------:R0:W-:Y:S01]  /*198c0*/  STL [R1+0x164c], R38 ;  /* 0x00164c2601007387 */ /* 0x0001e20000100800 */
[-C--:B------:R-:W-:Y:S02]  /*198d0*/  LEA.HI.X.SX32 R77, R36, R20.reuse, 0x1, P2 ;  /* 0x00000014244d7211 */ /* 0x080fe400010f0eff */
[C---:B------:R-:W-:Y:S01]  /*198e0*/  IADD3 R36, P2, PT, R35.reuse, R21, RZ ;  /* 0x0000001523247210 */ /* 0x040fe20007f5e0ff */
[----:B------:R-:W-:Y:S03]  /*198f0*/  STL [R1+0x1650], R61 ;  /* 0x0016503d01007387 */ /* 0x000fe60000100800 */
[-C--:B------:R-:W-:Y:S01]  /*19900*/  LEA.HI.X.SX32 R35, R35, R20.reuse, 0x1, P2 ;  /* 0x0000001423237211 */ /* 0x080fe200010f0eff */
[----:B------:R4:W-:Y:S01]  /*19910*/  STL [R1+0x57c], R37 ;  /* 0x00057c2501007387 */ /* 0x0009e20000100800 */
[----:B0-----:R-:W-:Y:S01]  /*19920*/  LEA.HI.X.SX32 R38, R29, R20, 0x1, P6 ;  /* 0x000000141d267211 */ /* 0x001fe200030f0eff */
[----:B------:R-:W-:-:S04]  /*19930*/  IMAD R29, R58, 0x2, R25 ;  /* 0x000000023a1d7824 */ /* 0x000fc800078e0219 */
[----:B------:R-:W-:Y:S01]  /*19940*/  STL [R1+0x1640], R38 ;  /* 0x0016402601007387 */ /* 0x000fe20000100800 */
[----:B----4-:R-:W-:-:S03]  /*19950*/  IADD3 R37, P6, PT, R24, R21, RZ ;  /* 0x0000001518257210 */ /* 0x010fc60007fde0ff */
[----:B------:R-:W-:Y:S01]  /*19960*/  STL [R1+0x1648], R85 ;  /* 0x0016485501007387 */ /* 0x000fe20000100800 */
[----:B------:R-:W-:-:S03]  /*19970*/  LEA.HI.X.SX32 R24, R24, R20, 0x1, P6 ;  /* 0x0000001418187211 */ /* 0x000fc600030f0eff */
[----:B------:R-:W-:Y:S01]  /*19980*/  STL [R1+0x1644], R37 ;  /* 0x0016442501007387 */ /* 0x000fe20000100800 */
[----:B------:R-:W-:-:S03]  /*19990*/  IADD3 R63, P6, PT, R28, R21, RZ ;  /* 0x000000151c3f7210 */ /* 0x000fc60007fde0ff */
[----:B------:R0:W-:Y:S04]  /*199a0*/  STL [R1+0x163c], R36 ;  /* 0x00163c2401007387 */ /* 0x0001e80000100800 */
[----:B------:R-:W-:Y:S04]  /*199b0*/  STL [R1+0x580], R77 ;  /* 0x0005804d01007387 */ /* 0x000fe80000100800 */
[----:B------:R4:W-:Y:S01]  /*199c0*/  STL [R1+0x1634], R24 ;  /* 0x0016341801007387 */ /* 0x0009e20000100800 */
[----:B0-----:R-:W-:-:S03]  /*199d0*/  IADD3 R36, P2, PT, R34, R21, RZ ;  /* 0x0000001522247210 */ /* 0x001fc60007f5e0ff */
[----:B------:R-:W-:Y:S01]  /*199e0*/  STL [R1+0x1638], R63 ;  /* 0x0016383f01007387 */ /* 0x000fe20000100800 */
[----:B------:R-:W-:-:S03]  /*199f0*/  LEA.HI.X.SX32 R34, R34, R20, 0x1, P2 ;  /* 0x0000001422227211 */ /* 0x000fc600010f0eff */
[----:B------:R0:W-:Y:S01]  /*19a00*/  STL [R1+0x584], R35 ;  /* 0x0005842301007387 */ /* 0x0001e20000100800 */
[-C--:B------:R-:W-:Y:S01]  /*19a10*/  IADD3 R56, P2, PT, R33, R21.reuse, RZ ;  /* 0x0000001521387210 */ /* 0x080fe20007f5e0ff */
[----:B----4-:R-:W-:Y:S01]  /*19a20*/  IMAD R24, R59, 0x2, R29 ;  /* 0x000000023b187824 */ /* 0x010fe200078e021d */
[----:B------:R-:W-:Y:S01]  /*19a30*/  LEA.HI.X.SX32 R59, R28, R20, 0x1, P6 ;  /* 0x000000141c3b7211 */ /* 0x000fe200030f0eff */
[----:B------:R-:W-:Y:S02]  /*19a40*/  STL [R1+0x1630], R36 ;  /* 0x0016302401007387 */ /* 0x000fe40000100800 */
[----:B------:R-:W-:Y:S01]  /*19a50*/  IMAD R28, R57, 0x2, R24 ;  /* 0x00000002391c7824 */ /* 0x000fe200078e0218 */
[----:B0-----:R-:W-:-:S05]  /*19a60*/  IADD3 R35, P6, PT, R23, R21, RZ ;  /* 0x0000001517237210 */ /* 0x001fca0007fde0ff */
[----:B------:R0:W-:Y:S04]  /*19a70*/  STL [R1+0x162c], R35 ;  /* 0x00162c2301007387 */ /* 0x0001e80000100800 */
[----:B------:R-:W-:Y:S04]  /*19a80*/  STL [R1+0x1628], R59 ;  /* 0x0016283b01007387 */ /* 0x000fe80000100800 */
[----:B------:R4:W-:Y:S01]  /*19a90*/  STL [R1+0x588], R34 ;  /* 0x0005882201007387 */ /* 0x0009e20000100800 */
[----:B0-----:R-:W-:-:S04]  /*19aa0*/  IMAD.MOV.U32 R35, RZ, RZ, R2 ;  /* 0x000000ffff237224 */ /* 0x001fc800078e0002 */
[----:B------:R-:W-:Y:S01]  /*19ab0*/  @!P5 IMAD.MOV R35, RZ, RZ, -R35 ;  /* 0x000000ffff23d224 */ /* 0x000fe200078e0a23 */
[-C--:B----4-:R-:W-:Y:S01]  /*19ac0*/  LEA.HI.X.SX32 R34, R23, R20.reuse, 0x1, P6 ;  /* 0x0000001417227211 */ /* 0x090fe200030f0eff */
[----:B------:R-:W-:Y:S01]  /*19ad0*/  IMAD R23, R57, 0x2, R28 ;  /* 0x0000000239177824 */ /* 0x000fe200078e021c */
[-C--:B------:R-:W-:Y:S02]  /*19ae0*/  IADD3 R38, P6, PT, R27, R21.reuse, RZ ;  /* 0x000000151b267210 */ /* 0x080fe40007fde0ff */
[----:B------:R-:W-:Y:S01]  /*19af0*/  LEA.HI.X.SX32 R57, R33, R20, 0x1, P2 ;  /* 0x0000001421397211 */ /* 0x000fe200010f0eff */
[----:B------:R0:W-:Y:S01]  /*19b00*/  STL [R1+0x161c], R34 ;  /* 0x00161c2201007387 */ /* 0x0001e20000100800 */
[----:B------:R-:W-:-:S03]  /*19b10*/  IADD3 R33, P2, PT, R32, R21, RZ ;  /* 0x0000001520217210 */ /* 0x000fc60007f5e0ff */
[----:B------:R-:W-:Y:S01]  /*19b20*/  STL [R1+0x1624], R56 ;  /* 0x0016243801007387 */ /* 0x000fe20000100800 */
[-C--:B------:R-:W-:Y:S02]  /*19b30*/  LEA.HI.X.SX32 R32, R32, R20.reuse, 0x1, P2 ;  /* 0x0000001420207211 */ /* 0x080fe400010f0eff */
[-C--:B------:R-:W-:Y:S01]  /*19b40*/  IADD3 R52, P2, PT, R31, R21.reuse, RZ ;  /* 0x000000151f347210 */ /* 0x080fe20007f5e0ff */
[----:B------:R-:W-:Y:S01]  /*19b50*/  STL [R1+0x1620], R38 ;  /* 0x0016202601007387 */ /* 0x000fe20000100800 */
[-C--:B0-----:R-:W-:Y:S01]  /*19b60*/  LEA.HI.X.SX32 R34, R27, R20.reuse, 0x1, P6 ;  /* 0x000000141b227211 */ /* 0x081fe200030f0eff */
[----:B------:R-:W-:Y:S02]  /*19b70*/  IMAD R27, R55, 0x4, R23 ;  /* 0x00000004371b7824 */ /* 0x000fe400078e0217 */
[----:B------:R0:W-:Y:S01]  /*19b80*/  STL [R1+0x1618], R33 ;  /* 0x0016182101007387 */ /* 0x0001e20000100800 */
[-C--:B------:R-:W-:Y:S02]  /*19b90*/  LEA.HI.X.SX32 R53, R31, R20.reuse, 0x1, P2 ;  /* 0x000000141f357211 */ /* 0x080fe400010f0eff */
[C---:B------:R-:W-:Y:S01]  /*19ba0*/  IADD3 R31, P2, PT, R30.reuse, R21, RZ ;  /* 0x000000151e1f7210 */ /* 0x040fe20007f5e0ff */
[----:B------:R-:W-:Y:S03]  /*19bb0*/  STL [R1+0x58c], R57 ;  /* 0x00058c3901007387 */ /* 0x000fe60000100800 */
[----:B------:R-:W-:-:S02]  /*19bc0*/  LEA.HI.X.SX32 R30, R30, R20, 0x1, P2 ;  /* 0x000000141e1e7211 */ /* 0x000fc400010f0eff */
[CC--:B------:R-:W-:Y:S02]  /*19bd0*/  IADD3 R36, P2, PT, R29.reuse, R21.reuse, RZ ;  /* 0x000000151d247210 */ /* 0x0c0fe40007f5e0ff */
[-C--:B0-----:R-:W-:Y:S02]  /*19be0*/  IADD3 R33, P6, PT, R22, R21.reuse, RZ ;  /* 0x0000001516217210 */ /* 0x081fe40007fde0ff */
[-C--:B------:R-:W-:Y:S02]  /*19bf0*/  LEA.HI.X.SX32 R37, R29, R20.reuse, 0x1, P2 ;  /* 0x000000141d257211 */ /* 0x080fe400010f0eff */
[C---:B------:R-:W-:Y:S01]  /*19c00*/  IADD3 R29, P2, PT, R28.reuse, R21, RZ ;  /* 0x000000151c1d7210 */ /* 0x040fe20007f5e0ff */
[----:B------:R0:W-:Y:S03]  /*19c10*/  STL [R1+0x1614], R33 ;  /* 0x0016142101007387 */ /* 0x0001e60000100800 */
[-C--:B------:R-:W-:Y:S01]  /*19c20*/  LEA.HI.X.SX32 R28, R28, R20.reuse, 0x1, P2 ;  /* 0x000000141c1c7211 */ /* 0x080fe200010f0eff */
[----:B------:R-:W-:Y:S04]  /*19c30*/  STL [R1+0x1610], R34 ;  /* 0x0016102201007387 */ /* 0x000fe80000100800 */
[----:B------:R4:W-:Y:S01]  /*19c40*/  STL [R1+0x590], R32 ;  /* 0x0005902001007387 */ /* 0x0009e20000100800 */
[----:B0-----:R-:W-:Y:S01]  /*19c50*/  LEA.HI.X.SX32 R33, R22, R20, 0x1, P6 ;  /* 0x0000001416217211 */ /* 0x001fe200030f0eff */
[----:B------:R-:W-:-:S04]  /*19c60*/  IMAD R22, R55, 0x2, R27 ;  /* 0x0000000237167824 */ /* 0x000fc800078e021b */
[----:B------:R0:W-:Y:S01]  /*19c70*/  STL [R1+0x1604], R33 ;  /* 0x0016042101007387 */ /* 0x0001e20000100800 */
[----:B----4-:R-:W-:-:S03]  /*19c80*/  IADD3 R32, P6, PT, R26, R21, RZ ;  /* 0x000000151a207210 */ /* 0x010fc60007fde0ff */
[----:B------:R-:W-:Y:S01]  /*19c90*/  STL [R1+0x160c], R52 ;  /* 0x00160c3401007387 */ /* 0x000fe20000100800 */
[----:B------:R-:W-:-:S03]  /*19ca0*/  LEA.HI.X.SX32 R26, R26, R20, 0x1, P6 ;  /* 0x000000141a1a7211 */ /* 0x000fc600030f0eff */
[----:B------:R4:W-:Y:S01]  /*19cb0*/  STL [R1+0x1608], R32 ;  /* 0x0016082001007387 */ /* 0x0009e20000100800 */
[----:B0-----:R-:W-:-:S03]  /*19cc0*/  IMAD.MOV.U32 R33, RZ, RZ, R6 ;  /* 0x000000ffff217224 */ /* 0x001fc600078e0006 */
[----:B------:R-:W-:Y:S01]  /*19cd0*/  STL [R1+0x1600], R31 ;  /* 0x0016001f01007387 */ /* 0x000fe20000100800 */
[----:B------:R-:W-:-:S03]  /*19ce0*/  @!P1 IMAD.MOV R33, RZ, RZ, -R33 ;  /* 0x000000ffff219224 */ /* 0x000fc600078e0a21 */
[----:B------:R-:W-:Y:S01]  /*19cf0*/  STL [R1+0x594], R53 ;  /* 0x0005943501007387 */ /* 0x000fe20000100800 */
[----:B----4-:R-:W-:-:S03]  /*19d00*/  IADD3 R32, P6, PT, R25, R21, RZ ;  /* 0x0000001519207210 */ /* 0x010fc60007fde0ff */
[----:B------:R0:W-:Y:S01]  /*19d10*/  STL [R1+0x15f8], R26 ;  /* 0x0015f81a01007387 */ /* 0x0001e20000100800 */
[----:B------:R-:W-:-:S03]  /*19d20*/  LEA.HI.X.SX32 R39, R25, R20, 0x1, P6 ;  /* 0x0000001419277211 */ /* 0x000fc600030f0eff */
[----:B------:R4:W-:Y:S04]  /*19d30*/  STL [R1+0x598], R30 ;  /* 0x0005981e01007387 */ /* 0x0009e80000100800 */
[----:B------:R-:W-:Y:S01]  /*19d40*/  STL [R1+0x15fc], R32 ;  /* 0x0015fc2001007387 */ /* 0x000fe20000100800 */
[----:B0-----:R-:W-:-:S03]  /*19d50*/  IMAD R26, R55, 0x2, R22 ;  /* 0x00000002371a7824 */ /* 0x001fc600078e0216 */
[----:B------:R-:W-:Y:S01]  /*19d60*/  STL [R1+0x15f4], R36 ;  /* 0x0015f42401007387 */ /* 0x000fe20000100800 */
[----:B----4-:R-:W-:Y:S01]  /*19d70*/  IADD3 R30, P6, PT, R24, R21, RZ ;  /* 0x00000015181e7210 */ /* 0x010fe20007fde0ff */
[----:B------:R-:W-:-:S03]  /*19d80*/  IMAD R25, R55, 0x2, R26 ;  /* 0x0000000237197824 */ /* 0x000fc600078e021a */
[----:B------:R-:W-:Y:S01]  /*19d90*/  LEA.HI.X.SX32 R24, R24, R20, 0x1, P6 ;  /* 0x0000001418187211 */ /* 0x000fe200030f0eff */
[----:B------:R-:W-:Y:S01]  /*19da0*/  STL [R1+0x15f0], R30 ;  /* 0x0015f01e01007387 */ /* 0x000fe20000100800 */
[----:B------:R-:W-:-:S03]  /*19db0*/  IADD3 R50, P6, PT, R23, R21, RZ ;  /* 0x0000001517327210 */ /* 0x000fc60007fde0ff */
[----:B------:R-:W-:Y:S01]  /*19dc0*/  STL [R1+0x15ec], R39 ;  /* 0x0015ec2701007387 */ /* 0x000fe20000100800 */
[----:B------:R-:W-:-:S03]  /*19dd0*/  LEA.HI.X.SX32 R51, R23, R20, 0x1, P6 ;  /* 0x0000001417337211 */ /* 0x000fc600030f0eff */
[----:B------:R0:W-:Y:S04]  /*19de0*/  STL [R1+0x15e8], R29 ;  /* 0x0015e81d01007387 */ /* 0x0001e80000100800 */
[----:B------:R-:W-:Y:S04]  /*19df0*/  STL [R1+0x59c], R37 ;  /* 0x00059c2501007387 */ /* 0x000fe80000100800 */
[----:B------:R4:W-:Y:S01]  /*19e00*/  STL [R1+0x15e0], R24 ;  /* 0x0015e01801007387 */ /* 0x0009e20000100800 */
[----:B0-----:R-:W-:-:S03]  /*19e10*/  IADD3 R29, P2, PT, R27, R21, RZ ;  /* 0x000000151b1d7210 */ /* 0x001fc60007f5e0ff */
[----:B------:R-:W-:Y:S01]  /*19e20*/  STL [R1+0x15e4], R50 ;  /* 0x0015e43201007387 */ /* 0x000fe20000100800 */
[----:B------:R-:W-:-:S03]  /*19e30*/  LEA.HI.X.SX32 R27, R27, R20, 0x1, P2 ;  /* 0x000000141b1b7211 */ /* 0x000fc600010f0eff */
[----:B------:R0:W-:Y:S01]  /*19e40*/  STL [R1+0x5a0], R28 ;  /* 0x0005a01c01007387 */ /* 0x0001e20000100800 */
[CC--:B------:R-:W-:Y:S01]  /*19e50*/  IADD3 R47, P2, PT, R26.reuse, R21.reuse, RZ ;  /* 0x000000151a2f7210 */ /* 0x0c0fe20007f5e0ff */
[C---:B----4-:R-:W-:Y:S02]  /*19e60*/  IMAD R24, R55.reuse, 0x2, R25 ;  /* 0x0000000237187824 */ /* 0x050fe400078e0219 */
[----:B------:R-:W-:Y:S01]  /*19e70*/  STL [R1+0x15dc], R29 ;  /* 0x0015dc1d01007387 */ /* 0x000fe20000100800 */
[-C--:B------:R-:W-:Y:S01]  /*19e80*/  LEA.HI.X.SX32 R48, R26, R20.reuse, 0x1, P2 ;  /* 0x000000141a307211 */ /* 0x080fe200010f0eff */
[----:B------:R-:W-:Y:S01]  /*19e90*/  IMAD R23, R55, 0x2, R24 ;  /* 0x0000000237177824 */ /* 0x000fe200078e0218 */
[-C--:B------:R-:W-:Y:S02]  /*19ea0*/  IADD3 R26, P2, PT, R24, R21.reuse, RZ ;  /* 0x00000015181a7210 */ /* 0x080fe40007f5e0ff */
[----:B0-----:R-:W-:Y:S02]  /*19eb0*/  IADD3 R28, P6, PT, R22, R21, RZ ;  /* 0x00000015161c7210 */ /* 0x001fe40007fde0ff */
[----:B------:R-:W-:-:S03]  /*19ec0*/  LEA.HI.X.SX32 R24, R24, R20, 0x1, P2 ;  /* 0x0000001418187211 */ /* 0x000fc600010f0eff */
[----:B------:R-:W-:Y:S04]  /*19ed0*/  STL [R1+0x15d8], R28 ;  /* 0x0015d81c01007387 */ /* 0x000fe80000100800 */
[----:B------:R-:W-:Y:S04]  /*19ee0*/  STL [R1+0x15d4], R51 ;  /* 0x0015d43301007387 */ /* 0x000fe80000100800 */
[----:B------:R0:W-:Y:S02]  /*19ef0*/  STL [R1+0x5a4], R27 ;  /* 0x0005a41b01007387 */ /* 0x0001e40000100800 */
[-C--:B0-----:R-:W-:Y:S01]  /*19f00*/  LEA.HI.X.SX32 R27, R22, R20.reuse, 0x1, P6 ;  /* 0x00000014161b7211 */ /* 0x081fe200030f0eff */
[----:B------:R-:W-:Y:S01]  /*19f10*/  IMAD R22, R55, 0x2, R23 ;  /* 0x0000000237167824 */ /* 0x000fe200078e0217 */
[-C--:B------:R-:W-:Y:S01]  /*19f20*/  IADD3 R28, P6, PT, R25, R21.reuse, RZ ;  /* 0x00000015191c7210 */ /* 0x080fe20007fde0ff */
[----:B------:R-:W0:Y:S03]  /*19f30*/  S2R R55, SR_TID.X ;  /* 0x0000000000377919 */ /* 0x000e260000002100 */
[C---:B------:R-:W-:Y:S01]  /*19f40*/  IADD3 R43, P2, PT, R22.reuse, R21, RZ ;  /* 0x00000015162b7210 */ /* 0x040fe20007f5e0ff */
[----:B------:R4:W-:Y:S03]  /*19f50*/  STL [R1+0x15c8], R27 ;  /* 0x0015c81b01007387 */ /* 0x0009e60000100800 */
[----:B------:R-:W-:Y:S01]  /*19f60*/  LEA.HI.X.SX32 R44, R22, R20, 0x1, P2 ;  /* 0x00000014162c7211 */ /* 0x000fe200010f0eff */
[----:B------:R-:W-:Y:S01]  /*19f70*/  STL [R1+0x15d0], R47 ;  /* 0x0015d02f01007387 */ /* 0x000fe20000100800 */
[----:B------:R-:W-:Y:S01]  /*19f80*/  IMAD.MOV.U32 R22, RZ, RZ, R7 ;  /* 0x000000ffff167224 */ /* 0x000fe200078e0007 */
[----:B------:R-:W-:-:S02]  /*19f90*/  ISETP.GE.AND P2, PT, R54, RZ, PT ;  /* 0x000000ff3600720c */ /* 0x000fc40003f46270 */
[----:B------:R-:W-:Y:S01]  /*19fa0*/  STL [R1+0x15cc], R28 ;  /* 0x0015cc1c01007387 */ /* 0x000fe20000100800 */
[----:B------:R-:W-:Y:S01]  /*19fb0*/  @!P0 IMAD.MOV R22, RZ, RZ, -R22 ;  /* 0x000000ffff168224 */ /* 0x000fe200078e0a16 */
[----:B----4-:R-:W-:Y:S01]  /*19fc0*/  LEA.HI.X.SX32 R27, R25, R20, 0x1, P6 ;  /* 0x00000014191b7211 */ /* 0x010fe200030f0eff */
[----:B------:R-:W-:Y:S01]  /*19fd0*/  IMAD.U32 R25, RZ, RZ, UR29 ;  /* 0x0000001dff197e24 */ /* 0x000fe2000f8e00ff */
[----:B------:R4:W-:Y:S04]  /*19fe0*/  STL [R1+0x15c4], R26 ;  /* 0x0015c41a01007387 */ /* 0x0009e80000100800 */
[----:B------:R-:W-:Y:S01]  /*19ff0*/  STL [R1+0x5a8], R48 ;  /* 0x0005a83001007387 */ /* 0x000fe20000100800 */
[----:B----4-:R-:W-:-:S04]  /*1a000*/  IADD3 R26, P6, PT, R23, R21, RZ ;  /* 0x00000015171a7210 */ /* 0x010fc80007fde0ff */
[----:B------:R-:W-:Y:S01]  /*1a010*/  LEA.HI.X.SX32 R23, R23, R20, 0x1, P6 ;  /* 0x0000001417177211 */ /* 0x000fe200030f0eff */
[----:B------:R-:W-:Y:S01]  /*1a020*/  STL [R1+0x15c0], R26 ;  /* 0x0015c01a01007387 */ /* 0x000fe20000100800 */
[----:B------:R-:W-:Y:S02]  /*1a030*/  IADD3 R21, P6, PT, R21, UR29, RZ ;  /* 0x0000001d15157c10 */ /* 0x000fe4000ffde0ff */
[----:B0-----:R-:W-:Y:S01]  /*1a040*/  LOP3.LUT R2, R55, 0x7f, RZ, 0xc0, !PT ;  /* 0x0000007f37027812 */ /* 0x001fe200078ec0ff */
[----:B------:R-:W-:Y:S03]  /*1a050*/  STL [R1+0x5ac], R27 ;  /* 0x0005ac1b01007387 */ /* 0x000fe60000100800 */
[C---:B------:R-:W-:Y:S01]  /*1a060*/  ISETP.NE.U32.AND P1, PT, R2.reuse, RZ, PT ;  /* 0x000000ff0200720c */ /* 0x040fe20003f25070 */
[----:B------:R-:W-:Y:S01]  /*1a070*/  STL [R1+0x5b0], R24 ;  /* 0x0005b01801007387 */ /* 0x000fe20000100800 */
[----:B------:R-:W-:-:S03]  /*1a080*/  IMAD R6, R2, UR9, RZ ;  /* 0x0000000902067c24 */ /* 0x000fc6000f8e02ff */
[----:B------:R-:W-:Y:S04]  /*1a090*/  STL [R1+0x5b4], R23 ;  /* 0x0005b41701007387 */ /* 0x000fe80000100800 */
[----:B------:R-:W-:Y:S04]  /*1a0a0*/  STL [R1+0x15bc], R43 ;  /* 0x0015bc2b01007387 */ /* 0x000fe80000100800 */
[----:B------:R0:W-:Y:S04]  /*1a0b0*/  STL [R1+0x1660], R21 ;  /* 0x0016601501007387 */ /* 0x0001e80000100800 */
[----:B------:R-:W-:Y:S01]  /*1a0c0*/  STL [R1+0x5b8], R44 ;  /* 0x0005b82c01007387 */ /* 0x000fe20000100800 */
[----:B0-----:R-:W-:-:S02]  /*1a0d0*/  LEA.HI.X.SX32 R21, R25, R20, 0x1, P6 ;  /* 0x0000001419157211 */ /* 0x001fc400030f0eff */
[----:B------:R-:W-:-:S03]  /*1a0e0*/  SHF.R.U32.HI R20, RZ, 0x6, R55 ;  /* 0x00000006ff147819 */ /* 0x000fc60000011637 */
[----:B------:R0:W-:Y:S01]  /*1a0f0*/  STL [R1+0x165c], R21 ;  /* 0x00165c1501007387 */ /* 0x0001e20000100800 */
[----:B------:R-:W-:-:S03]  /*1a100*/  SGXT.U32 R7, R20, 0x1 ;  /* 0x000000011407781a */ /* 0x000fc60000000000 */
[----:B------:R4:W-:Y:S01]  /*1a110*/  STL [R1+0x108c], R22 ;  /* 0x00108c1601007387 */ /* 0x0009e20000100800 */
[----:B0-----:R-:W-:-:S05]  /*1a120*/  VIADD R21, R3, 0x7f ;  /* 0x0000007f03157836 */ /* 0x001fca0000000000 */
[----:B------:R-:W-:-:S04]  /*1a130*/  ISETP.GT.AND P0, PT, R21, 0x7f, PT ;  /* 0x0000007f1500780c */ /* 0x000fc80003f04270 */
[----:B------:R-:W-:Y:S02]  /*1a140*/  ISETP.LT.AND P6, PT, R7, R3, P0 ;  /* 0x000000030700720c */ /* 0x000fe400007c1270 */
[----:B------:R-:W-:-:S04]  /*1a150*/  IADD3 R7, P5, PT, R6, UR18, RZ ;  /* 0x0000001206077c10 */ /* 0x000fc8000ffbe0ff */
[----:B------:R-:W-:Y:S01]  /*1a160*/  LEA.HI.X.SX32 R6, R6, UR19, 0x1, P5 ;  /* 0x0000001306067c11 */ /* 0x000fe2000a8f0eff */
[----:B-1234-:R-:W-:Y:S08]  /*1a170*/  BRA.U UP0, `(.L_x_5) ;  /* 0x0000000100187547 */ /* 0x01eff0000b800000 */
[----:B------:R-:W-:Y:S01]  /*1a180*/  ELECT P5, URZ, PT ;  /* 0x0000000000ff782f */ /* 0x000fe200038a0000 */
[----:B------:R-:W-:Y:S01]  /*1a190*/  IMAD.MOV.U32 R20, RZ, RZ, 0x1 ;  /* 0x00000001ff147424 */ /* 0x000fe200078e00ff */
[----:B------:R-:W-:Y:S01]  /*1a1a0*/  UMOV UR7, 0x40 ;  /* 0x0000004000077882 */ /* 0x000fe20000000000 */
[----:B------:R-:W-:Y:S01]  /*1a1b0*/  UVIRTCOUNT.DEALLOC.SMPOOL 0x80 ;  /* 0x000000800000784c */ /* 0x000fe20000000000 */
[----:B------:R-:W-:-:S09]  /*1a1c0*/  ULEA UR7, UR5, UR7, 0x18 ;  /* 0x0000000705077291 */ /* 0x000fd2000f8ec0ff */
[----:B------:R0:W-:Y:S03]  /*1a1d0*/  @P5 STS.U8 [UR7], R20 ;  /* 0x00000014ff005988 */ /* 0x0001e60008000007 */
.L_x_5:
[----:B------:R-:W2:Y:S04]  /*1a1e0*/  LDL R21, [R1+0x49c] ;  /* 0x00049c0001157983 */ /* 0x000ea80000100800 */
[----:B0-----:R-:W2:Y:S01]  /*1a1f0*/  LDL R20, [R1+0x4a0] ;  /* 0x0004a00001147983 */ /* 0x001ea20000100800 */
[----:B------:R-:W-:Y:S01]  /*1a200*/  UIADD3 UR13, UPT, UPT, UR11, UR13, URZ ;  /* 0x0000000d0b0d7290 */ /* 0x000fe2000fffe0ff */
[----:B------:R-:W-:Y:S01]  /*1a210*/  IMAD.MOV.U32 R31, RZ, RZ, R4 ;  /* 0x000000ffff1f7224 */ /* 0x000fe200078e0004 */
[----:B------:R-:W-:Y:S01]  /*1a220*/  VOTEU.ALL UP1, P1 ;  /* 0x0000000000ff7886 */ /* 0x000fe20000820000 */
[----:B------:R-:W-:Y:S01]  /*1a230*/  VOTEU.ALL UP2, P1 ;  /* 0x0000000000ff7886 */ /* 0x000fe20000840000 */
[----:B------:R0:W-:Y:S01]  /*1a240*/  STL [R1+0x1e30], R83 ;  /* 0x001e305301007387 */ /* 0x0001e20000100800 */
[----:B------:R-:W-:Y:S01]  /*1a250*/  @!P3 IMAD.MOV R31, RZ, RZ, -R31 ;  /* 0x000000ffff1fb224 */ /* 0x000fe200078e0a1f */
[----:B------:R-:W-:Y:S01]  /*1a260*/  PRMT R22, RZ, 0x7610, R22 ;  /* 0x00007610ff167816 */ /* 0x000fe20000000016 */
[----:B------:R-:W1:Y:S01]  /*1a270*/  LDCU UR62, c[0x0][0x3b0] ;  /* 0x00007600ff3e77ac */ /* 0x000e620008000800 */
[----:B------:R-:W-:-:S04]  /*1a280*/  @!UP1 UIADD3 UR18, UPT, UPT, -UR4, 0x100000, URZ ;  /* 0x0010000004129890 */ /* 0x000fc8000fffe1ff */
[----:B------:R-:W-:Y:S02]  /*1a290*/  @!UP1 USHF.L.U32 UR19, UR18, 0xb, URZ ;  /* 0x0000000b12139899 */ /* 0x000fe400080006ff */
[----:B------:R-:W-:Y:S01]  /*1a2a0*/  @!UP1 USHF.L.U32 UR18, UR18, 0x1, URZ ;  /* 0x0000000112129899 */ /* 0x000fe200080006ff */
[----:B------:R-:W-:Y:S01]  /*1a2b0*/  STTM.x64 tmem[UR13], RZ ;  /* 0x000000ff000079ed */ /* 0x000fe2000834000d */
[----:B------:R-:W-:Y:S01]  /*1a2c0*/  STTM.x64 tmem[UR13+0x40], RZ ;  /* 0x000040ff000079ed */ /* 0x000fe2000834000d */
[----:B------:R-:W-:Y:S01]  /*1a2d0*/  STTM.x64 tmem[UR13+0x80], RZ ;  /* 0x000080ff000079ed */ /* 0x000fe2000834000d */
[----:B------:R-:W-:Y:S01]  /*1a2e0*/  STTM.x64 tmem[UR13+0xc0], RZ ;  /* 0x0000c0ff000079ed */ /* 0x000fe2000834000d */
[----:B------:R-:W3:Y:S02]  /*1a2f0*/  FENCE.VIEW.ASYNC.T ;  /* 0x00000000000073c6 */ /* 0x000ee40000000200 */
[----:B---3--:R-:W-:Y:S01]  /*1a300*/  BAR.SYNC.DEFER_BLOCKING 0x0 ;  /* 0x0000000000007b1d */ /* 0x008fe20000010000 */
[----:B0-----:R-:W-:-:S02]  /*1a310*/  PRMT R83, RZ, 0x7610, R83 ;  /* 0x00007610ff537816 */ /* 0x001fc40000000053 */
[----:B------:R-:W-:Y:S02]  /*1a320*/  PRMT R45, RZ, 0x7610, R45 ;  /* 0x00007610ff2d7816 */ /* 0x000fe4000000002d */
[----:B------:R-:W-:Y:S01]  /*1a330*/  PRMT R2, RZ, 0x7610, R2 ;  /* 0x00007610ff027816 */ /* 0x000fe20000000002 */
[----:B------:R-:W0:Y:S01]  /*1a340*/  LDCU UR61, c[0x0][0x3b0] ;  /* 0x00007600ff3d77ac */ /* 0x000e220008000800 */
[----:B------:R3:W-:Y:S01]  /*1a350*/  STL [R1+0x1e2c], R38 ;  /* 0x001e2c2601007387 */ /* 0x0007e20000100800 */
[----:B------:R-:W-:Y:S01]  /*1a360*/  PRMT R54, RZ, 0x7610, R54 ;  /* 0x00007610ff367816 */ /* 0x000fe20000000036 */
[----:B------:R-:W4:Y:S02]  /*1a370*/  LDCU UR60, c[0x0][0x3b0] ;  /* 0x00007600ff3c77ac */ /* 0x000f240008000800 */
[----:B------:R5:W-:Y:S01]  /*1a380*/  STL [R1+0x1e28], R34 ;  /* 0x001e282201007387 */ /* 0x000be20000100800 */
[----:B------:R-:W-:Y:S01]  /*1a390*/  PRMT R58, RZ, 0x7610, R58 ;  /* 0x00007610ff3a7816 */ /* 0x000fe2000000003a */
[----:B------:R-:W0:Y:S02]  /*1a3a0*/  LDCU UR59, c[0x0][0x3b0] ;  /* 0x00007600ff3b77ac */ /* 0x000e240008000800 */
[----:B------:R0:W-:Y:S01]  /*1a3b0*/  STL [R1+0x1e24], R16 ;  /* 0x001e241001007387 */ /* 0x0001e20000100800 */
[----:B------:R-:W-:Y:S01]  /*1a3c0*/  PRMT R55, RZ, 0x7610, R55 ;  /* 0x00007610ff377816 */ /* 0x000fe20000000037 */
[----:B------:R-:W0:Y:S02]  /*1a3d0*/  LDCU UR58, c[0x0][0x3b0] ;  /* 0x00007600ff3a77ac */ /* 0x000e240008000800 */
[----:B------:R0:W-:Y:S01]  /*1a3e0*/  STL [R1+0x1e20], R89 ;  /* 0x001e205901007387 */ /* 0x0001e20000100800 */
[----:B------:R-:W-:Y:S01]  /*1a3f0*/  PRMT R49, RZ, 0x7610, R49 ;  /* 0x00007610ff317816 */ /* 0x000fe20000000031 */
[----:B------:R-:W0:Y:S02]  /*1a400*/  LDCU UR57, c[0x0][0x3b0] ;  /* 0x00007600ff3977ac */ /* 0x000e240008000800 */
[----:B------:R-:W0:Y:S02]  /*1a410*/  FENCE.VIEW.ASYNC.S ;  /* 0x00000000000073c6 */ /* 0x000e240000000000 */
[----:B0-----:R0:W0:Y:S02]  /*1a420*/  @!UP2 SYNCS.EXCH.64 URZ, [UR14], UR18 ;  /* 0x000000120effa5b2 */ /* 0x0010240008000100 */
[----:B0-----:R-:W-:Y:S01]  /*1a430*/  BAR.SYNC.DEFER_BLOCKING 0x0 ;  /* 0x0000000000007b1d */ /* 0x001fe20000010000 */
[----:B------:R-:W-:-:S02]  /*1a440*/  PRMT R24, RZ, 0x7610, R24 ;  /* 0x00007610ff187816 */ /* 0x000fc40000000018 */
[----:B------:R-:W-:Y:S01]  /*1a450*/  PRMT R23, RZ, 0x7610, R23 ;  /* 0x00007610ff177816 */ /* 0x000fe20000000017 */
[----:B------:R-:W-:Y:S01]  /*1a460*/  @!P2 IMAD.MOV R5, RZ, RZ, -R5 ;  /* 0x000000ffff05a224 */ /* 0x000fe200078e0a05 */
[----:B------:R-:W-:Y:S01]  /*1a470*/  PRMT R46, RZ, 0x7610, R46 ;  /* 0x00007610ff2e7816 */ /* 0x000fe2000000002e */
[----:B------:R-:W0:Y:S01]  /*1a480*/  LDCU UR56, c[0x0][0x3b0] ;  /* 0x00007600ff3877ac */ /* 0x000e220008000800 */
[----:B------:R-:W-:Y:S01]  /*1a490*/  STL [R1+0x1e1c], R81 ;  /* 0x001e1c5101007387 */ /* 0x000fe20000100800 */
[----:B---3--:R-:W-:Y:S01]  /*1a4a0*/  PRMT R38, RZ, 0x7610, R38 ;  /* 0x00007610ff267816 */ /* 0x008fe20000000026 */
[----:B------:R-:W3:Y:S02]  /*1a4b0*/  LDCU UR55, c[0x0][0x3b0] ;  /* 0x00007600ff3777ac */ /* 0x000ee40008000800 */
[----:B------:R-:W-:Y:S01]  /*1a4c0*/  STL [R1+0x1e18], R36 ;  /* 0x001e182401007387 */ /* 0x000fe20000100800 */
[----:B-----5:R-:W-:Y:S01]  /*1a4d0*/  PRMT R34, RZ, 0x7610, R34 ;  /* 0x00007610ff227816 */ /* 0x020fe20000000022 */
[----:B------:R-:W5:Y:S02]  /*1a4e0*/  LDCU UR54, c[0x0][0x3b0] ;  /* 0x00007600ff3677ac */ /* 0x000f640008000800 */
[----:B------:R-:W-:Y:S01]  /*1a4f0*/  STL [R1+0x1e14], R37 ;  /* 0x001e142501007387 */ /* 0x000fe20000100800 */
[----:B------:R-:W-:Y:S01]  /*1a500*/  PRMT R16, RZ, 0x7610, R16 ;  /* 0x00007610ff107816 */ /* 0x000fe20000000010 */
[----:B------:R-:W0:Y:S02]  /*1a510*/  LDCU UR53, c[0x0][0x3b0] ;  /* 0x00007600ff3577ac */ /* 0x000e240008000800 */
[----:B------:R1:W-:Y:S01]  /*1a520*/  STL [R1+0x1e10], R91 ;  /* 0x001e105b01007387 */ /* 0x0003e20000100800 */
[----:B------:R-:W-:Y:S01]  /*1a530*/  PRMT R89, RZ, 0x7610, R89 ;  /* 0x00007610ff597816 */ /* 0x000fe20000000059 */
[----:B------:R-:W0:Y:S02]  /*1a540*/  LDCU UR52, c[0x0][0x3b0] ;  /* 0x00007600ff3477ac */ /* 0x000e240008000800 */
[----:B------:R-:W-:Y:S01]  /*1a550*/  STL [R1+0x1e0c], R79 ;  /* 0x001e0c4f01007387 */ /* 0x000fe20000100800 */
[----:B------:R-:W-:Y:S01]  /*1a560*/  PRMT R42, RZ, 0x7610, R42 ;  /* 0x00007610ff2a7816 */ /* 0x000fe2000000002a */
[----:B------:R-:W0:Y:S02]  /*1a570*/  LDCU UR51, c[0x0][0x3b0] ;  /* 0x00007600ff3377ac */ /* 0x000e240008000800 */
[----:B------:R-:W-:Y:S01]  /*1a580*/  STL [R1+0x1e08], R28 ;  /* 0x001e081c01007387 */ /* 0x000fe20000100800 */
[C---:B-1----:R-:W-:Y:S01]  /*1a590*/  LOP3.LUT R91, R19.reuse, 0x8, RZ, 0xfc, !PT ;  /* 0x00000008135b7812 */ /* 0x042fe200078efcff */
[----:B------:R-:W1:Y:S01]  /*1a5a0*/  LDCU UR50, c[0x0][0x3b0] ;  /* 0x00007600ff3277ac */ /* 0x000e620008000800 */
[----:B------:R-:W-:Y:S01]  /*1a5b0*/  LOP3.LUT R91, R19, 0x10, RZ, 0xfc, !PT ;  /* 0x00000010135b7812 */ /* 0x000fe200078efcff */
[----:B------:R-:W-:Y:S01]  /*1a5c0*/  STL [R1+0x1e04], R27 ;  /* 0x001e041b01007387 */ /* 0x000fe20000100800 */
[----:B------:R-:W-:Y:S01]  /*1a5d0*/  PRMT R26, RZ, 0x7610, R26 ;  /* 0x00007610ff1a7816 */ /* 0x000fe2000000001a */
[----:B------:R-:W0:Y:S01]  /*1a5e0*/  LDCU UR49, c[0x0][0x3b0] ;  /* 0x00007600ff3177ac */ /* 0x000e220008000800 */
[----:B------:R-:W-:Y:S01]  /*1a5f0*/  ISETP.LT.AND P3, PT, R91, R3, P0 ;  /* 0x000000035b00720c */ /* 0x000fe20000761270 */
[----:B------:R-:W0:Y:S01]  /*1a600*/  S2R R19, SR_TID.X ;  /* 0x0000000000137919 */ /* 0x000e220000002100 */
[----:B------:R-:W-:Y:S01]  /*1a610*/  PRMT R4, RZ, 0x7610, R4 ;  /* 0x00007610ff047816 */ /* 0x000fe20000000004 */
[----:B------:R-:W0:Y:S01]  /*1a620*/  LDCU UR48, c[0x0][0x3b0] ;  /* 0x00007600ff3077ac */ /* 0x000e220008000800 */
[----:B------:R-:W-:Y:S01]  /*1a630*/  STL [R1+0x1e00], R17 ;  /* 0x001e001101007387 */ /* 0x000fe20000100800 */
[----:B------:R-:W-:Y:S01]  /*1a640*/  PRMT R41, RZ, 0x7610, R41 ;  /* 0x00007610ff297816 */ /* 0x000fe20000000029 */
[----:B------:R-:W0:Y:S02]  /*1a650*/  LDCU UR47, c[0x0][0x3b0] ;  /* 0x00007600ff2f77ac */ /* 0x000e240008000800 */
        /* <DEDUP_REMOVED lines=8> */
[----:B------:R-:W1:Y:S02]  /*1a6e0*/  LDCU UR44, c[0x0][0x3b0] ;  /* 0x00007600ff2c77ac */ /* 0x000e640008000800 */
[----:B------:R-:W-:Y:S01]  /*1a6f0*/  STL [R1+0x1df0], R33 ;  /* 0x001df02101007387 */ /* 0x000fe20000100800 */
[----:B------:R-:W-:Y:S01]  /*1a700*/  PRMT R30, RZ, 0x7610, R30 ;  /* 0x00007610ff1e7816 */ /* 0x000fe2000000001e */
[----:B------:R-:W1:Y:S02]  /*1a710*/  LDCU UR43, c[0x0][0x3b0] ;  /* 0x00007600ff2b77ac */ /* 0x000e640008000800 */
[----:B------:R-:W-:Y:S01]  /*1a720*/  STL [R1+0x1dec], R7 ;  /* 0x001dec0701007387 */ /* 0x000fe20000100800 */
[----:B------:R-:W1:Y:S03]  /*1a730*/  LDCU UR42, c[0x0][0x3b0] ;  /* 0x00007600ff2a77ac */ /* 0x000e660008000800 */
[----:B------:R-:W-:Y:S01]  /*1a740*/  STL [R1+0x1de8], R6 ;  /* 0x001de80601007387 */ /* 0x000fe20000100800 */
[----:B------:R-:W1:Y:S01]  /*1a750*/  LDCU UR41, c[0x0][0x3b0] ;  /* 0x00007600ff2977ac */ /* 0x000e620008000800 */
[----:B0-----:R-:W-:-:S02]  /*1a760*/  SHF.R.U32.HI R19, RZ, 0x6, R19 ;  /* 0x00000006ff137819 */ /* 0x001fc40000011613 */
[----:B------:R-:W-:Y:S01]  /*1a770*/  STL [R1+0x1d4c], R0 ;  /* 0x001d4c0001007387 */ /* 0x000fe20000100800 */
[----:B------:R-:W0:Y:S01]  /*1a780*/  LDCU UR40, c[0x0][0x3b0] ;  /* 0x00007600ff2877ac */ /* 0x000e220008000800 */
[----:B------:R-:W-:Y:S02]  /*1a790*/  SGXT.U32 R19, R19, 0x1 ;  /* 0x000000011313781a */ /* 0x000fe40000000000 */
[----:B------:R-:W-:Y:S01]  /*1a7a0*/  STL [R1+0x1d48], R76 ;  /* 0x001d484c01007387 */ /* 0x000fe20000100800 */
[----:B------:R-:W0:Y:S01]  /*1a7b0*/  LDCU UR38, c[0x0][0x3b0] ;  /* 0x00007600ff2677ac */ /* 0x000e220008000800 */
[----:B------:R-:W-:Y:S02]  /*1a7c0*/  LOP3.LUT R19, R19, 0x8, RZ, 0xfc, !PT ;  /* 0x0000000813137812 */ /* 0x000fe400078efcff */
[----:B------:R-:W-:Y:S01]  /*1a7d0*/  STL [R1+0x1d44], R74 ;  /* 0x001d444a01007387 */ /* 0x000fe20000100800 */
[----:B------:R-:W0:Y:S01]  /*1a7e0*/  LDCU UR37, c[0x0][0x3b0] ;  /* 0x00007600ff2577ac */ /* 0x000e220008000800 */
[----:B------:R-:W-:-:S02]  /*1a7f0*/  ISETP.LT.AND P5, PT, R19, R3, P0 ;  /* 0x000000031300720c */ /* 0x000fc400007a1270 */
[----:B------:R-:W-:Y:S01]  /*1a800*/  STL [R1+0x1c78], R9 ;  /* 0x001c780901007387 */ /* 0x000fe20000100800 */
[----:B------:R-:W0:Y:S01]  /*1a810*/  LDCU UR36, c[0x0][0x3b0] ;  /* 0x00007600ff2477ac */ /* 0x000e220008000800 */
[----:B------:R-:W0:Y:S01]  /*1a820*/  S2R R19, SR_TID.X ;  /* 0x0000000000137919 */ /* 0x000e220000002100 */
[----:B------:R-:W0:Y:S01]  /*1a830*/  LDCU UR35, c[0x0][0x3b0] ;  /* 0x00007600ff2377ac */ /* 0x000e220008000800 */
        /* <DEDUP_REMOVED lines=25> */
[----:B--2---:R-:W2:Y:S01]  /*1a9d0*/  @P6 LDG.E.U8 R83, desc[UR20][R20.64] ;  /* 0x0000001414536981 */ /* 0x004ea2000c1e1100 */
[----:B------:R-:W-:-:S02]  /*1a9e0*/  PRMT R3, RZ, 0x7610, R3 ;  /* 0x00007610ff037816 */ /* 0x000fc40000000003 */
[----:B0-----:R-:W-:Y:S01]  /*1a9f0*/  SHF.R.U32.HI R19, RZ, 0x6, R19 ;  /* 0x00000006ff137819 */ /* 0x001fe20000011613 */
[----:B------:R-:W-:Y:S03]  /*1aa00*/  STL [R1+0x1c74], R8 ;  /* 0x001c740801007387 */ /* 0x000fe60000100800 */
[----:B------:R-:W-:Y:S01]  /*1aa10*/  SGXT.U32 R19, R19, 0x1 ;  /* 0x000000011313781a */ /* 0x000fe20000000000 */
[----:B------:R-:W3:Y:S04]  /*1aa20*/  LDL R91, [R1+0x510] ;  /* 0x00051000015b7983 */ /* 0x000ee80000100800 */
[----:B------:R-:W3:Y:S04]  /*1aa30*/  LDL R20, [R1+0x4bc] ;  /* 0x0004bc0001147983 */ /* 0x000ee80000100800 */
[----:B------:R-:W3:Y:S04]  /*1aa40*/  LDL R21, [R1+0x4c0] ;  /* 0x0004c00001157983 */ /* 0x000ee80000100800 */
[----:B--2---:R-:W-:Y:S04]  /*1aa50*/  STL [R1+0x1074], R83 ;  /* 0x0010745301007387 */ /* 0x004fe80000100800 */
[----:B------:R0:W-:Y:S02]  /*1aa60*/  STL.S16 [R1+0x1070], R3 ;  /* 0x0010700301007387 */ /* 0x0001e40000100600 */
[----:B0-----:R-:W0:Y:S01]  /*1aa70*/  LDC R3, c[0x0][0x3a0] ;  /* 0x0000e800ff037b82 */ /* 0x001e220000000800 */
[----:B------:R-:W-:-:S04]  /*1aa80*/  LOP3.LUT R83, R19, 0x18, RZ, 0xfc, !PT ;  /* 0x0000001813537812 */ /* 0x000fc800078efcff */
[----:B0-----:R-:W-:Y:S02]  /*1aa90*/  ISETP.LT.AND P6, PT, R83, R3, P0 ;  /* 0x000000035300720c */ /* 0x001fe400007c1270 */
[----:B------:R-:W2:Y:S04]  /*1aaa0*/  LDL.LU R83, [R1+0x1e30] ;  /* 0x001e300001537983 */ /* 0x000ea80000300800 */
[----:B------:R-:W2:Y:S01]  /*1aab0*/  LDL R3, [R1+0x1070] ;  /* 0x0010700001037983 */ /* 0x000ea20000100800 */
[----:B---3--:R-:W-:-:S04]  /*1aac0*/  @P5 LOP3.LUT R21, R21, R20, RZ, 0x3c, !PT ;  /* 0x0000001415155212 */ /* 0x008fc800078e3cff */
[----:B------:R-:W-:-:S04]  /*1aad0*/  @P5 LOP3.LUT R20, R21, R20, RZ, 0x3c, !PT ;  /* 0x0000001415145212 */ /* 0x000fc800078e3cff */
[----:B------:R-:W-:-:S05]  /*1aae0*/  @P5 LOP3.LUT R21, R21, R20, RZ, 0x3c, !PT ;  /* 0x0000001415155212 */ /* 0x000fca00078e3cff */
[----:B--2---:R-:W2:Y:S04]  /*1aaf0*/  @P5 LDG.E.U8 R3, desc[UR20][R20.64] ;  /* 0x0000001414035981 */ /* 0x004ea8000c1e1100 */
[----:B--2---:R0:W-:Y:S04]  /*1ab00*/  @P5 STL [R1+0x1070], R3 ;  /* 0x0010700301005387 */ /* 0x0041e80000100800 */
[----:B------:R-:W2:Y:S04]  /*1ab10*/  LDL R20, [R1+0x4d4] ;  /* 0x0004d40001147983 */ /* 0x000ea80000100800 */
[----:B------:R-:W2:Y:S01]  /*1ab20*/  LDL R21, [R1+0x4d8] ;  /* 0x0004d80001157983 */ /* 0x000ea20000100800 */
[----:B0-----:R-:W0:Y:S01]  /*1ab30*/  LDC R3, c[0x0][0x3a0] ;  /* 0x0000e800ff037b82 */ /* 0x001e220000000800 */
[----:B------:R-:W-:-:S04]  /*1ab40*/  LOP3.LUT R19, R19, 0x20, RZ, 0xfc, !PT ;  /* 0x0000002013137812 */ /* 0x000fc800078efcff */
[----:B0-----:R-:W-:Y:S02]  /*1ab50*/  ISETP.LT.AND P5, PT, R19, R3, P0 ;  /* 0x000000031300720c */ /* 0x001fe400007a1270 */
[----:B--2---:R-:W-:-:S04]  /*1ab60*/  @P3 LOP3.LUT R21, R21, R20, RZ, 0x3c, !PT ;  /* 0x0000001415153212 */ /* 0x004fc800078e3cff */
[----:B------:R-:W-:-:S04]  /*1ab70*/  @P3 LOP3.LUT R20, R21, R20, RZ, 0x3c, !PT ;  /* 0x0000001415143212 */ /* 0x000fc800078e3cff */
[----:B------:R-:W-:-:S05]  /*1ab80*/  @P3 LOP3.LUT R21, R21, R20, RZ, 0x3c, !PT ;  /* 0x0000001415153212 */ /* 0x000fca00078e3cff */
[----:B------:R-:W2:Y:S01]  /*1ab90*/  @P3 LDG.E.U8 R38, desc[UR20][R20.64] ;  /* 0x0000001414263981 */ /* 0x000ea2000c1e1100 */
[----:B------:R-:W0:Y:S03]  /*1aba0*/  S2R R19, SR_TID.X ;  /* 0x0000000000137919 */ /* 0x000e260000002100 */
[----:B------:R-:W3:Y:S04]  /*1abb0*/  LDL R20, [R1+0x4f4] ;  /* 0x0004f40001147983 */ /* 0x000ee80000100800 */
[----:B------:R-:W3:Y:S01]  /*1abc0*/  LDL R21, [R1+0x4f8] ;  /* 0x0004f80001157983 */ /* 0x000ee20000100800 */
[----:B------:R-:W-:Y:S02]  /*1abd0*/  PRMT R3, RZ, 0x7610, R3 ;  /* 0x00007610ff037816 */ /* 0x000fe40000000003 */
[----:B0-----:R-:W-:-:S04]  /*1abe0*/  SHF.R.U32.HI R19, RZ, 0x6, R19 ;  /* 0x00000006ff137819 */ /* 0x001fc80000011613 */
[----:B------:R-:W-:Y:S01]  /*1abf0*/  SGXT.U32 R19, R19, 0x1 ;  /* 0x000000011313781a */ /* 0x000fe20000000000 */
[----:B--2---:R0:W-:Y:S04]  /*1ac00*/  STL [R1+0x106c], R38 ;  /* 0x00106c2601007387 */ /* 0x0041e80000100800 */
[----:B------:R2:W-:Y:S01]  /*1ac10*/  STL.S16 [R1+0x1068], R3 ;  /* 0x0010680301007387 */ /* 0x0005e20000100600 */
[C---:B0-----:R-:W-:Y:S02]  /*1ac20*/  LOP3.LUT R38, R19.reuse, 0x28, RZ, 0xfc, !PT ;  /* 0x0000002813267812 */ /* 0x041fe400078efcff */
[----:B------:R-:W-:Y:S02]  /*1ac30*/  LOP3.LUT R19, R19, 0x30, RZ, 0xfc, !PT ;  /* 0x0000003013137812 */ /* 0x000fe400078efcff */
[-C--:B---3--:R-:W-:Y:S01]  /*1ac40*/  @P6 LOP3.LUT R21, R21, R20.reuse, RZ, 0x3c, !PT ;  /* 0x0000001415156212 */ /* 0x088fe200078e3cff */
[----:B--2---:R-:W0:Y:S03]  /*1ac50*/  LDC R3, c[0x0][0x3a0] ;  /* 0x0000e800ff037b82 */ /* 0x004e260000000800 */
[----:B------:R-:W2:Y:S01]  /*1ac60*/  LDL R19, [R1+0x1068] ;  /* 0x0010680001137983 */ /* 0x000ea20000100800 */
[----:B------:R-:W-:-:S04]  /*1ac70*/  @P6 LOP3.LUT R20, R21, R20, RZ, 0x3c, !PT ;  /* 0x0000001415146212 */ /* 0x000fc800078e3cff */
[----:B------:R-:W-:-:S05]  /*1ac80*/  @P6 LOP3.LUT R21, R21, R20, RZ, 0x3c, !PT ;  /* 0x0000001415156212 */ /* 0x000fca00078e3cff */
[----:B--2---:R-:W2:Y:S01]  /*1ac90*/  @P6 LDG.E.U8 R19, desc[UR20][R20.64] ;  /* 0x0000001414136981 */ /* 0x004ea2000c1e1100 */
[----:B0-----:R-:W-:-:S03]  /*1aca0*/  ISETP.LT.AND P3, PT, R38, R3, P0 ;  /* 0x000000032600720c */ /* 0x001fc60000761270 */
[----:B------:R-:W3:Y:S04]  /*1acb0*/  LDL.LU R38, [R1+0x1e2c] ;  /* 0x001e2c0001267983 */ /* 0x000ee80000300800 */
[----:B--2---:R0:W-:Y:S04]  /*1acc0*/  @P6 STL [R1+0x1068], R19 ;  /* 0x0010681301006387 */ /* 0x0041e80000100800 */
[----:B------:R-:W2:Y:S01]  /*1acd0*/  LDL R21, [R1+0x50c] ;  /* 0x00050c0001157983 */ /* 0x000ea20000100800 */
[----:B0-----:R-:W0:Y:S02]  /*1ace0*/  S2R R19, SR_TID.X ;  /* 0x0000000000137919 */ /* 0x001e240000002100 */
[----:B0-----:R-:W-:-:S04]  /*1acf0*/  SHF.R.U32.HI R19, RZ, 0x6, R19 ;  /* 0x00000006ff137819 */ /* 0x001fc80000011613 */
[----:B------:R-:W-:-:S04]  /*1ad00*/  SGXT.U32 R19, R19, 0x1 ;  /* 0x000000011313781a */ /* 0x000fc80000000000 */
[----:B------:R-:W-:-:S04]  /*1ad10*/  LOP3.LUT R20, R19, 0x30, RZ, 0xfc, !PT ;  /* 0x0000003013147812 */ /* 0x000fc800078efcff */
[----:B------:R-:W-:Y:S01]  /*1ad20*/  ISETP.LT.AND P6, PT, R20, R3, P0 ;  /* 0x000000031400720c */ /* 0x000fe200007c1270 */
[----:B------:R-:W-:Y:S01]  /*1ad30*/  @P5 IMAD.MOV.U32 R20, RZ, RZ, R91 ;  /* 0x000000ffff145224 */ /* 0x000fe200078e005b */
[----:B------:R-:W-:Y:S01]  /*1ad40*/  PRMT R3, RZ, 0x7610, R3 ;  /* 0x00007610ff037816 */ /* 0x000fe20000000003 */
[----:B------:R-:W3:Y:S04]  /*1ad50*/  LDL R91, [R1+0x1630] ;  /* 0x00163000015b7983 */ /* 0x000ee80000100800 */
[----:B--2---:R-:W2:Y:S04]  /*1ad60*/  @P5 LDG.E.U8 R34, desc[UR20][R20.64] ;  /* 0x0000001414225981 */ /* 0x004ea8000c1e1100 */
        /* <DEDUP_REMOVED lines=17> */
[----:B------:R-:W-:-:S02]  /*1ae80*/  LOP3.LUT R19, R19, 0x40, RZ, 0xfc, !PT ;  /* 0x0000004013137812 */ /* 0x000fc400078efcff */
[----:B--2---:R-:W-:-:S04]  /*1ae90*/  @P6 LOP3.LUT R21, R21, R20, RZ, 0x3c, !PT ;  /* 0x0000001415156212 */ /* 0x004fc800078e3cff */
[----:B------:R-:W-:-:S04]  /*1aea0*/  @P6 LOP3.LUT R20, R21, R20, RZ, 0x3c, !PT ;  /* 0x0000001415146212 */ /* 0x000fc800078e3cff */
[----:B------:R-:W-:-:S05]  /*1aeb0*/  @P6 LOP3.LUT R21, R21, R20, RZ, 0x3c, !PT ;  /* 0x0000001415156212 */ /* 0x000fca00078e3cff */
[----:B------:R-:W2:Y:S01]  /*1aec0*/  @P6 LDG.E.U8 R16, desc[UR20][R20.64] ;  /* 0x0000001414106981 */ /* 0x000ea2000c1e1100 */
[----:B0-----:R-:W-:Y:S02]  /*1aed0*/  ISETP.LT.AND P3, PT, R19, R3, P0 ;  /* 0x000000031300720c */ /* 0x001fe40000761270 */
[----:B------:R-:W0:Y:S01]  /*1aee0*/  S2R R19, SR_TID.X ;  /* 0x0000000000137919 */ /* 0x000e220000002100 */
[----:B------:R-:W-:Y:S01]  /*1aef0*/  PRMT R3, RZ, 0x7610, R3 ;  /* 0x00007610ff037816 */ /* 0x000fe20000000003 */
[----:B------:R-:W3:Y:S04]  /*1af00*/  LDL R20, [R1+0x564] ;  /* 0x0005640001147983 */ /* 0x000ee80000100800 */
[----:B------:R-:W3:Y:S01]  /*1af10*/  LDL R21, [R1+0x568] ;  /* 0x0005680001157983 */ /* 0x000ee20000100800 */
[----:B0-----:R-:W-:-:S04]  /*1af20*/  SHF.R.U32.HI R19, RZ, 0x6, R19 ;  /* 0x00000006ff137819 */ /* 0x001fc80000011613 */
[----:B------:R-:W-:Y:S01]  /*1af30*/  SGXT.U32 R19, R19, 0x1 ;  /* 0x000000011313781a */ /* 0x000fe20000000000 */
        /* <DEDUP_REMOVED lines=38> */
[----:B------:R-:W3:Y:S01]  /*1b1a0*/  LDL.LU R89, [R1+0x1e20] ;  /* 0x001e200001597983 */ /* 0x000ee20000300800 */
[----:B------:R-:W-:-:S03]  /*1b1b0*/  PRMT R81, RZ, 0x7610, R81 ;  /* 0x00007610ff517816 */ /* 0x000fc60000000051 */
        /* <DEDUP_REMOVED lines=27> */
[----:B------:R-:W-:Y:S01]  /*1b370*/  PRMT R36, RZ, 0x7610, R36 ;  /* 0x00007610ff247816 */ /* 0x000fe20000000024 */
        /* <DEDUP_REMOVED lines=61> */
[----:B------:R-:W-:-:S05]  /*1b750*/  @P5 IMAD.MOV.U32 R20, RZ, RZ, R91 ;  /* 0x000000ffff145224 */ /* 0x000fca00078e005b */
[----:B--2---:R-:W2:Y:S01]  /*1b760*/  @P5 LDG.E.U8 R76, desc[UR20][R20.64] ;  /* 0x00000014144c5981 */ /* 0x004ea2000c1e1100 */
[----:B------:R-:W-:-:S03]  /*1b770*/  PRMT R3, RZ, 0x7610, R3 ;  /* 0x00007610ff037816 */ /* 0x000fc60000000003 */
[----:B------:R-:W3:Y:S04]  /*1b780*/  LDL R20, [R1+0x4c4] ;  /* 0x0004c40001147983 */ /* 0x000ee80000100800 */
[----:B------:R-:W3:Y:S01]  /*1b790*/  LDL R21, [R1+0x4c8] ;  /* 0x0004c80001157983 */ /* 0x000ee20000100800 */
[----:B------:R-:W-:-:S03]  /*1b7a0*/  LOP3.LUT R91, R19, 0x1a, RZ, 0xfc, !PT ;  /* 0x0000001a135b7812 */ /* 0x000fc600078efcff */
[----:B--2---:R0:W-:Y:S04]  /*1b7b0*/  STL [R1+0x1038], R76 ;  /* 0x0010384c01007387 */ /* 0x0041e80000100800 */
[----:B0-----:R-:W2:Y:S04]  /*1b7c0*/  LDL R76, [R1+0x550] ;  /* 0x00055000014c7983 */ /* 0x001ea80000100800 */
[----:B------:R0:W-:Y:S02]  /*1b7d0*/  STL.S16 [R1+0x1030], R3 ;  /* 0x0010300301007387 */ /* 0x0001e40000100600 */
[----:B0-----:R-:W0:Y:S02]  /*1b7e0*/  LDC R3, c[0x0][0x3a0] ;  /* 0x0000e800ff037b82 */ /* 0x001e240000000800 */
[----:B0-----:R-:W-:-:S02]  /*1b7f0*/  ISETP.LT.AND P5, PT, R91, R3, P0 ;  /* 0x000000035b00720c */ /* 0x001fc400007a1270 */
        /* <DEDUP_REMOVED lines=226> */
[----:B------:R-:W3:Y:S04]  /*1c620*/  LDL R74, [R1+0x558] ;  /* 0x00055800014a7983 */ /* 0x000ee80000100800 */
        /* <DEDUP_REMOVED lines=18> */
[----:B------:R-:W2:Y:S01]  /*1c750*/  LDL R3, [R1+0xfe8] ;  /* 0x000fe80001037983 */ /* 0x000ea20000100800 */
[----:B---3--:R-:W-:-:S03]  /*1c760*/  @P3 LOP3.LUT R21, R21, R20, RZ, 0x3c, !PT ;  /* 0x0000001415153212 */ /* 0x008fc600078e3cff */
[----:B------:R-:W3:Y:S01]  /*1c770*/  LDL R76, [R1+0x1640] ;  /* 0x00164000014c7983 */ /* 0x000ee20000100800 */
        /* <DEDUP_REMOVED lines=40> */
[----:B--2---:R0:W2:Y:S04]  /*1ca00*/  @P3 LDG.E.U8 R45, desc[UR20][R20.64] ;  /* 0x00000014142d3981 */ /* 0x0040a8000c1e1100 */
[----:B------:R-:W2:Y:S01]  /*1ca10*/  LDL R21, [R1+0x574] ;  /* 0x0005740001157983 */ /* 0x000ea20000100800 */
[----:B0-----:R-:W-:Y:S01]  /*1ca20*/  @P6 IMAD.MOV.U32 R20, RZ, RZ, R22 ;  /* 0x000000ffff146224 */ /* 0x001fe200078e0016 */
[----:B------:R-:W-:-:S04]  /*1ca30*/  LOP3.LUT R74, R19, 0x4c, RZ, 0xfc, !PT ;  /* 0x0000004c134a7812 */ /* 0x000fc800078efcff */
[----:B------:R-:W-:Y:S02]  /*1ca40*/  ISETP.LT.AND P3, PT, R74, R3, P0 ;  /* 0x000000034a00720c */ /* 0x000fe40000761270 */
[----:B------:R-:W-:Y:S01]  /*1ca50*/  LOP3.LUT R74, R19, 0x54, RZ, 0xfc, !PT ;  /* 0x00000054134a7812 */ /* 0x000fe200078efcff */
[----:B--2---:R0:W2:Y:S02]  /*1ca60*/  @P6 LDG.E.U8 R2, desc[UR20][R20.64] ;  /* 0x0000001414026981 */ /* 0x0040a4000c1e1100 */
[----:B0-----:R-:W-:Y:S02]  /*1ca70*/  @P5 IMAD.MOV.U32 R20, RZ, RZ, R61 ;  /* 0x000000ffff145224 */ /* 0x001fe400078e003d */
[----:B------:R-:W-:-:S05]  /*1ca80*/  @P5 IMAD.MOV.U32 R21, RZ, RZ, R76 ;  /* 0x000000ffff155224 */ /* 0x000fca00078e004c */
[----:B------:R0:W3:Y:S01]  /*1ca90*/  @P5 LDG.E.U8 R54, desc[UR20][R20.64] ;  /* 0x0000001414365981 */ /* 0x0000e2000c1e1100 */
[----:B------:R-:W-:Y:S02]  /*1caa0*/  ISETP.LT.AND P6, PT, R74, R3, P0 ;  /* 0x000000034a00720c */ /* 0x000fe400007c1270 */
[----:B------:R-:W-:-:S04]  /*1cab0*/  LOP3.LUT R61, R19, 0x5c, RZ, 0xfc, !PT ;  /* 0x0000005c133d7812 */ /* 0x000fc800078efcff */
[----:B------:R-:W-:Y:S01]  /*1cac0*/  ISETP.LT.AND P5, PT, R61, R3, P0 ;  /* 0x000000033d00720c */ /* 0x000fe200007a1270 */
[----:B0-----:R-:W-:Y:S02]  /*1cad0*/  @P3 IMAD.MOV.U32 R20, RZ, RZ, R63 ;  /* 0x000000ffff143224 */ /* 0x001fe400078e003f */
[----:B------:R-:W-:-:S05]  /*1cae0*/  @P3 IMAD.MOV.U32 R21, RZ, RZ, R59 ;  /* 0x000000ffff153224 */ /* 0x000fca00078e003b */
[----:B------:R0:W4:Y:S02]  /*1caf0*/  @P3 LDG.E.U8 R58, desc[UR20][R20.64] ;  /* 0x00000014143a3981 */ /* 0x000124000c1e1100 */
[----:B0-----:R-:W-:Y:S02]  /*1cb00*/  @P6 IMAD.MOV.U32 R20, RZ, RZ, R56 ;  /* 0x000000ffff146224 */ /* 0x001fe400078e0038 */
[----:B------:R-:W-:-:S05]  /*1cb10*/  @P6 IMAD.MOV.U32 R21, RZ, RZ, R57 ;  /* 0x000000ffff156224 */ /* 0x000fca00078e0039 */
[----:B------:R0:W4:Y:S04]  /*1cb20*/  @P6 LDG.E.U8 R55, desc[UR20][R20.64] ;  /* 0x0000001414376981 */ /* 0x000128000c1e1100 */
[----:B------:R1:W-:Y:S01]  /*1cb30*/  STL [R1+0xfdc], R45 ;  /* 0x000fdc2d01007387 */ /* 0x0003e20000100800 */
[----:B0-----:R-:W-:Y:S02]  /*1cb40*/  @P5 IMAD.MOV.U32 R20, RZ, RZ, R52 ;  /* 0x000000ffff145224 */ /* 0x001fe400078e0034 */
[----:B------:R-:W-:Y:S01]  /*1cb50*/  @P5 IMAD.MOV.U32 R21, RZ, RZ, R53 ;  /* 0x000000ffff155224 */ /* 0x000fe200078e0035 */
[----:B-1----:R-:W4:Y:S04]  /*1cb60*/  LDL.LU R45, [R1+0x10c] ;  /* 0x00010c00012d7983 */ /* 0x002f280000300800 */
[----:B------:R0:W4:Y:S04]  /*1cb70*/  @P5 LDG.E.U8 R49, desc[UR20][R20.64] ;  /* 0x0000001414315981 */ /* 0x000128000c1e1100 */
[----:B------:R-:W5:Y:S04]  /*1cb80*/  LDL.LU R22, [R1+0x118] ;  /* 0x0001180001167983 */ /* 0x000f680000300800 */
[----:B--2---:R-:W-:Y:S04]  /*1cb90*/  STL [R1+0xfd8], R2 ;  /* 0x000fd80201007387 */ /* 0x004fe80000100800 */
[----:B---3--:R1:W-:Y:S02]  /*1cba0*/  STL [R1+0xfd4], R54 ;  /* 0x000fd43601007387 */ /* 0x0083e40000100800 */
[----:B-1----:R-:W-:-:S04]  /*1cbb0*/  LOP3.LUT R54, R19, 0x64, RZ, 0xfc, !PT ;  /* 0x0000006413367812 */ /* 0x002fc800078efcff */
[----:B------:R-:W-:Y:S02]  /*1cbc0*/  ISETP.LT.AND P3, PT, R54, R3, P0 ;  /* 0x000000033600720c */ /* 0x000fe40000761270 */
[----:B------:R-:W-:-:S04]  /*1cbd0*/  LOP3.LUT R54, R19, 0x6c, RZ, 0xfc, !PT ;  /* 0x0000006c13367812 */ /* 0x000fc800078efcff */
[----:B------:R-:W-:-:S07]  /*1cbe0*/  ISETP.LT.AND P6, PT, R54, R3, P0 ;  /* 0x000000033600720c */ /* 0x000fce00007c1270 */
[----:B0-----:R-:W-:Y:S02]  /*1cbf0*/  @P3 IMAD.MOV.U32 R20, RZ, RZ, R32 ;  /* 0x000000ffff143224 */ /* 0x001fe400078e0020 */
[----:B------:R-:W-:-:S05]  /*1cc00*/  @P3 IMAD.MOV.U32 R21, RZ, RZ, R39 ;  /* 0x000000ffff153224 */ /* 0x000fca00078e0027 */
[----:B------:R0:W2:Y:S02]  /*1cc10*/  @P3 LDG.E.U8 R24, desc[UR20][R20.64] ;  /* 0x0000001414183981 */ /* 0x0000a4000c1e1100 */
[----:B0-----:R-:W-:Y:S02]  /*1cc20*/  @P6 IMAD.MOV.U32 R20, RZ, RZ, R50 ;  /* 0x000000ffff146224 */ /* 0x001fe400078e0032 */
[----:B------:R-:W-:-:S05]  /*1cc30*/  @P6 IMAD.MOV.U32 R21, RZ, RZ, R51 ;  /* 0x000000ffff156224 */ /* 0x000fca00078e0033 */
[----:B------:R0:W3:Y:S01]  /*1cc40*/  @P6 LDG.E.U8 R23, desc[UR20][R20.64] ;  /* 0x0000001414176981 */ /* 0x0000e2000c1e1100 */
[----:B----4-:R-:W-:-:S03]  /*1cc50*/  ISETP.GE.AND P5, PT, R45, RZ, PT ;  /* 0x000000ff2d00720c */ /* 0x010fc60003fa6270 */
[----:B------:R1:W-:Y:S04]  /*1cc60*/  STL [R1+0xfc4], R49 ;  /* 0x000fc43101007387 */ /* 0x0003e80000100800 */
[----:B-1----:R-:W4:Y:S04]  /*1cc70*/  LDL.LU R49, [R1+0x120] ;  /* 0x0001200001317983 */ /* 0x002f280000300800 */
[----:B------:R-:W2:Y:S04]  /*1cc80*/  LDL.LU R45, [R1+0xfc] ;  /* 0x0000fc00012d7983 */ /* 0x000ea80000300800 */
[----:B------:R-:W2:Y:S04]  /*1cc90*/  LDL R39, [R1+0x4b4] ;  /* 0x0004b40001277983 */ /* 0x000ea80000100800 */
[----:B------:R-:W2:Y:S01]  /*1cca0*/  LDL R32, [R1+0x4b8] ;  /* 0x0004b80001207983 */ /* 0x000ea20000100800 */
[----:B-----5:R-:W-:-:S02]  /*1ccb0*/  ISETP.GE.AND P3, PT, R22, RZ, PT ;  /* 0x000000ff1600720c */ /* 0x020fc40003f66270 */
[C---:B------:R-:W-:Y:S01]  /*1ccc0*/  LOP3.LUT R22, R19.reuse, 0x74, RZ, 0xfc, !PT ;  /* 0x0000007413167812 */ /* 0x040fe200078efcff */
[----:B------:R-:W-:Y:S03]  /*1ccd0*/  STL [R1+0xfd0], R58 ;  /* 0x000fd03a01007387 */ /* 0x000fe60000100800 */
[-C--:B------:R-:W-:Y:S02]  /*1cce0*/  ISETP.LT.AND P2, PT, R22, R3.reuse, P0 ;  /* 0x000000031600720c */ /* 0x080fe40000741270 */
[C---:B0-----:R-:W-:Y:S01]  /*1ccf0*/  LOP3.LUT R21, R19.reuse, 0x7c, RZ, 0xfc, !PT ;  /* 0x0000007c13157812 */ /* 0x041fe200078efcff */
[----:B------:R-:W-:Y:S01]  /*1cd00*/  @!P5 IMAD.MOV R10, RZ, RZ, -R10 ;  /* 0x000000ffff0ad224 */ /* 0x000fe200078e0a0a */
[----:B------:R-:W-:Y:S02]  /*1cd10*/  LOP3.LUT R20, R19, 0x6, RZ, 0xfc, !PT ;  /* 0x0000000613147812 */ /* 0x000fe400078efcff */
[-C--:B------:R-:W-:Y:S01]  /*1cd20*/  ISETP.LT.AND P5, PT, R21, R3.reuse, P0 ;  /* 0x000000031500720c */ /* 0x080fe200007a1270 */
[----:B------:R-:W-:Y:S01]  /*1cd30*/  @!P3 IMAD.MOV R11, RZ, RZ, -R11 ;  /* 0x000000ffff0bb224 */ /* 0x000fe200078e0a0b */
[----:B------:R-:W-:Y:S01]  /*1cd40*/  ISETP.LT.AND P3, PT, R20, R3, P0 ;  /* 0x000000031400720c */ /* 0x000fe20000761270 */
[----:B---3--:R0:W-:Y:S04]  /*1cd50*/  STL [R1+0xfc0], R23 ;  /* 0x000fc01701007387 */ /* 0x0081e80000100800 */
[----:B------:R-:W3:Y:S04]  /*1cd60*/  LDL R22, [R1+0x1668] ;  /* 0x0016680001167983 */ /* 0x000ee80000100800 */
[----:B0-----:R-:W3:Y:S01]  /*1cd70*/  LDL R23, [R1+0x1664] ;  /* 0x0016640001177983 */ /* 0x001ee20000100800 */
[----:B------:R-:W-:-:S02]  /*1cd80*/  @P2 IMAD.MOV.U32 R20, RZ, RZ, R47 ;  /* 0x000000ffff142224 */ /* 0x000fc400078e002f */
[----:B------:R-:W-:-:S05]  /*1cd90*/  @P2 IMAD.MOV.U32 R21, RZ, RZ, R48 ;  /* 0x000000ffff152224 */ /* 0x000fca00078e0030 */
[----:B------:R0:W5:Y:S02]  /*1cda0*/  @P2 LDG.E.U8 R46, desc[UR20][R20.64] ;  /* 0x00000014142e2981 */ /* 0x000164000c1e1100 */
[----:B0-----:R-:W-:Y:S02]  /*1cdb0*/  @P5 IMAD.MOV.U32 R20, RZ, RZ, R43 ;  /* 0x000000ffff145224 */ /* 0x001fe400078e002b */
[----:B------:R-:W-:-:S05]  /*1cdc0*/  @P5 IMAD.MOV.U32 R21, RZ, RZ, R44 ;  /* 0x000000ffff155224 */ /* 0x000fca00078e002c */
[----:B------:R2:W5:Y:S02]  /*1cdd0*/  @P5 LDG.E.U8 R42, desc[UR20][R20.64] ;  /* 0x00000014142a5981 */ /* 0x000564000c1e1100 */
[----:B--2---:R-:W-:Y:S02]  /*1cde0*/  @P3 IMAD.MOV.U32 R20, RZ, RZ, R32 ;  /* 0x000000ffff143224 */ /* 0x004fe400078e0020 */
[----:B------:R-:W-:-:S05]  /*1cdf0*/  @P3 IMAD.MOV.U32 R21, RZ, RZ, R39 ;  /* 0x000000ffff153224 */ /* 0x000fca00078e0027 */
[----:B------:R0:W2:Y:S01]  /*1ce00*/  @P3 LDG.E.U8 R26, desc[UR20][R20.64] ;  /* 0x00000014141a3981 */ /* 0x0000a2000c1e1100 */
[----:B------:R-:W-:-:S13]  /*1ce10*/  ISETP.GT.AND P5, PT, R3, UR15, P0 ;  /* 0x0000000f03007c0c */ /* 0x000fda00087a4270 */
[----:B---3--:R1:W3:Y:S01]  /*1ce20*/  @P5 LDG.E.U8 R4, desc[UR20][R22.64] ;  /* 0x0000001416045981 */ /* 0x0082e2000c1e1100 */
[----:B----4-:R-:W-:-:S03]  /*1ce30*/  ISETP.GE.AND P6, PT, R49, RZ, PT ;  /* 0x000000ff3100720c */ /* 0x010fc60003fc6270 */
[----:B------:R-:W-:Y:S04]  /*1ce40*/  STL [R1+0xfcc], R55 ;  /* 0x000fcc3701007387 */ /* 0x000fe80000100800 */
[----:B------:R4:W-:Y:S04]  /*1ce50*/  STL [R1+0xfc8], R24 ;  /* 0x000fc81801007387 */ /* 0x0009e80000100800 */
[----:B----4-:R-:W4:Y:S02]  /*1ce60*/  LDL.LU R24, [R1+0x104] ;  /* 0x0001040001187983 */ /* 0x010f240000300800 */
[----:B------:R-:W-:Y:S01]  /*1ce70*/  @!P6 IMAD.MOV R12, RZ, RZ, -R12 ;  /* 0x000000ffff0ce224 */ /* 0x000fe200078e0a0c */
[----:B0-----:R-:W-:Y:S01]  /*1ce80*/  PRMT R21, RZ, 0x7610, R21 ;  /* 0x00007610ff157816 */ /* 0x001fe20000000015 */
[----:B--2---:R0:W-:Y:S02]  /*1ce90*/  STL [R1+0xfb4], R26 ;  /* 0x000fb41a01007387 */ /* 0x0041e40000100800 */
[----:B0-----:R-:W-:-:S04]  /*1cea0*/  LOP3.LUT R26, R19, 0x16, RZ, 0xfc, !PT ;  /* 0x00000016131a7812 */ /* 0x001fc800078efcff */
[----:B------:R-:W-:-:S13]  /*1ceb0*/  ISETP.LT.AND P6, PT, R26, R3, P0 ;  /* 0x000000031a00720c */ /* 0x000fda00007c1270 */
[----:B-1----:R-:W-:Y:S02]  /*1cec0*/  @P6 IMAD.MOV.U32 R22, RZ, RZ, R67 ;  /* 0x000000ffff166224 */ /* 0x002fe400078e0043 */
[----:B------:R-:W-:-:S05]  /*1ced0*/  @P6 IMAD.MOV.U32 R23, RZ, RZ, R65 ;  /* 0x000000ffff176224 */ /* 0x000fca00078e0041 */
[----:B------:R0:W2:Y:S04]  /*1cee0*/  @P6 LDG.E.U8 R21, desc[UR20][R22.64] ;  /* 0x0000001416156981 */ /* 0x0000a8000c1e1100 */
[----:B---3--:R-:W-:Y:S04]  /*1cef0*/  STL [R1+0xfb0], R4 ;  /* 0x000fb00401007387 */ /* 0x008fe80000100800 */
[----:B------:R-:W3:Y:S04]  /*1cf00*/  LDL R43, [R1+0x166c] ;  /* 0x00166c00012b7983 */ /* 0x000ee80000100800 */
[----:B-----5:R1:W-:Y:S04]  /*1cf10*/  STL [R1+0xfb8], R42 ;  /* 0x000fb82a01007387 */ /* 0x0203e80000100800 */
[----:B-1----:R-:W5:Y:S01]  /*1cf20*/  LDL R42, [R1+0x1670] ;  /* 0x00167000012a7983 */ /* 0x002f620000100800 */
[----:B------:R-:W-:-:S02]  /*1cf30*/  ISETP.GE.AND P2, PT, R45, RZ, PT ;  /* 0x000000ff2d00720c */ /* 0x000fc40003f46270 */
[----:B------:R-:W-:Y:S02]  /*1cf40*/  ISETP.NE.AND P3, PT, RZ, UR17, PT ;  /* 0x00000011ff007c0c */ /* 0x000fe4000bf65270 */
[----:B------:R-:W-:Y:S01]  /*1cf50*/  LOP3.LUT R20, RZ, UR17, RZ, 0x33, !PT ;  /* 0x00000011ff147c12 */ /* 0x000fe2000f8e33ff */
[----:B------:R-:W-:Y:S01]  /*1cf60*/  STL [R1+0xfbc], R46 ;  /* 0x000fbc2e01007387 */ /* 0x000fe20000100800 */
[----:B0-----:R-:W-:Y:S01]  /*1cf70*/  LOP3.LUT R22, R19, 0x26, RZ, 0xfc, !PT ;  /* 0x0000002613167812 */ /* 0x001fe200078efcff */
[----:B------:R-:W0:Y:S01]  /*1cf80*/  LDCU UR17, c[0x0][0x3b0] ;  /* 0x00007600ff1177ac */ /* 0x000e220008000800 */
[----:B------:R-:W-:-:S05]  /*1cf90*/  SEL R4, R20, R60, !P3 ;  /* 0x0000003c14047207 */ /* 0x000fca0005800000 */
[----:B------:R-:W-:Y:S02]  /*1cfa0*/  IMAD R4, R4, UR16, RZ ;  /* 0x0000001004047c24 */ /* 0x000fe4000f8e02ff */
[----:B------:R-:W-:Y:S01]  /*1cfb0*/  @!P2 IMAD.MOV R13, RZ, RZ, -R13 ;  /* 0x000000ffff0da224 */ /* 0x000fe200078e0a0d */
[----:B------:R-:W-:Y:S02]  /*1cfc0*/  ISETP.GT.AND P2, PT, R3, UR22, P0 ;  /* 0x0000001603007c0c */ /* 0x000fe40008744270 */
[----:B------:R-:W-:Y:S01]  /*1cfd0*/  PRMT R9, RZ, 0x7610, R9 ;  /* 0x00007610ff097816 */ /* 0x000fe20000000009 */
[----:B------:R1:W-:Y:S01]  /*1cfe0*/  STL [R1+0x19c], R4 ;  /* 0x00019c0401007387 */ /* 0x0003e20000100800 */
[----:B----4-:R-:W-:Y:S01]  /*1cff0*/  ISETP.GE.AND P5, PT, R24, RZ, PT ;  /* 0x000000ff1800720c */ /* 0x010fe20003fa6270 */
[----:B------:R-:W4:Y:S01]  /*1d000*/  LDCU UR16, c[0x0][0x3b0] ;  /* 0x00007600ff1077ac */ /* 0x000f220008000800 */
[----:B------:R-:W-:Y:S02]  /*1d010*/  SEL R24, R20, R62, !P3 ;  /* 0x0000003e14187207 */ /* 0x000fe40005800000 */
[----:B------:R-:W-:-:S03]  /*1d020*/  ISETP.LT.AND P6, PT, R22, R3, P0 ;  /* 0x000000031600720c */ /* 0x000fc600007c1270 */
[----:B-1----:R-:W-:Y:S01]  /*1d030*/  IMAD R4, R24, UR62, RZ ;  /* 0x0000003e18047c24 */ /* 0x002fe2000f8e02ff */
[----:B--2---:R1:W-:Y:S01]  /*1d040*/  STL [R1+0xfac], R21 ;  /* 0x000fac1501007387 */ /* 0x0043e20000100800 */
[----:B---3--:R-:W-:Y:S01]  /*1d050*/  @P2 IMAD.MOV.U32 R23, RZ, RZ, R43 ;  /* 0x000000ffff172224 */ /* 0x008fe200078e002b */
[C---:B-1----:R-:W-:Y:S02]  /*1d060*/  SEL R21, R20.reuse, R64, !P3 ;  /* 0x0000004014157207 */ /* 0x042fe40005800000 */
[----:B------:R1:W-:Y:S01]  /*1d070*/  STL [R1+0x228], R4 ;  /* 0x0002280401007387 */ /* 0x0003e20000100800 */
[----:B-----5:R-:W-:Y:S01]  /*1d080*/  @P2 IMAD.MOV.U32 R22, RZ, RZ, R42 ;  /* 0x000000ffff162224 */ /* 0x020fe200078e002a */
[----:B------:R-:W-:Y:S01]  /*1d090*/  PRMT R24, RZ, 0x7610, R24 ;  /* 0x00007610ff187816 */ /* 0x000fe20000000018 */
[----:B------:R-:W-:Y:S01]  /*1d0a0*/  IMAD R21, R21, UR61, RZ ;  /* 0x0000003d15157c24 */ /* 0x000fe2000f8e02ff */
[----:B-1----:R-:W-:Y:S01]  /*1d0b0*/  SEL R4, R20, R66, !P3 ;  /* 0x0000004214047207 */ /* 0x002fe20005800000 */
[----:B------:R-:W-:Y:S01]  /*1d0c0*/  @!P5 IMAD.MOV R14, RZ, RZ, -R14 ;  /* 0x000000ffff0ed224 */ /* 0x000fe200078e0a0e */
[----:B------:R1:W2:Y:S01]  /*1d0d0*/  @P2 LDG.E.U8 R41, desc[UR20][R22.64] ;  /* 0x0000001416292981 */ /* 0x0002a2000c1e1100 */
[----:B------:R-:W-:Y:S01]  /*1d0e0*/  PRMT R8, RZ, 0x7610, R8 ;  /* 0x00007610ff087816 */ /* 0x000fe20000000008 */
[----:B------:R-:W3:Y:S02]  /*1d0f0*/  LDCU UR62, c[0x0][0x3b0] ;  /* 0x00007600ff3e77ac */ /* 0x000ee40008000800 */
[----:B------:R5:W-:Y:S01]  /*1d100*/  STL [R1+0x198], R21 ;  /* 0x0001981501007387 */ /* 0x000be20000100800 */
[----:B------:R-:W-:Y:S01]  /*1d110*/  PRMT R7, RZ, 0x7610, R7 ;  /* 0x00007610ff077816 */ /* 0x000fe20000000007 */
[----:B------:R-:W0:Y:S02]  /*1d120*/  LDCU UR61, c[0x0][0x3b0] ;  /* 0x00007600ff3d77ac */ /* 0x000e240008000800 */
[----:B------:R-:W2:Y:S01]  /*1d130*/  LDL R26, [R1+0x1678] ;  /* 0x00167800011a7983 */ /* 0x000ea20000100800 */
[----:B-1----:R-:W-:-:S02]  /*1d140*/  @P6 IMAD.MOV.U32 R22, RZ, RZ, R71 ;  /* 0x000000ffff166224 */ /* 0x002fc400078e0047 */
[----:B------:R-:W-:Y:S01]  /*1d150*/  @P6 IMAD.MOV.U32 R23, RZ, RZ, R69 ;  /* 0x000000ffff176224 */ /* 0x000fe200078e0045 */
[----:B------:R-:W3:Y:S04]  /*1d160*/  LDL R39, [R1+0x1674] ;  /* 0x0016740001277983 */ /* 0x000ee80000100800 */
[----:B------:R1:W4:Y:S01]  /*1d170*/  @P6 LDG.E.U8 R40, desc[UR20][R22.64] ;  /* 0x0000001416286981 */ /* 0x000322000c1e1100 */
[----:B-----5:R-:W-:Y:S01]  /*1d180*/  SEL R21, R20, R68, !P3 ;  /* 0x0000004414157207 */ /* 0x020fe20005800000 */
[----:B------:R-:W-:Y:S01]  /*1d190*/  IMAD R4, R4, UR60, RZ ;  /* 0x0000003c04047c24 */ /* 0x000fe2000f8e02ff */
[----:B------:R-:W-:Y:S02]  /*1d1a0*/  ISETP.GT.AND P2, PT, R3, UR23, P0 ;  /* 0x0000001703007c0c */ /* 0x000fe40008744270 */
[----:B------:R-:W-:Y:S01]  /*1d1b0*/  PRMT R6, RZ, 0x7610, R6 ;  /* 0x00007610ff067816 */ /* 0x000fe20000000006 */
[----:B------:R-:W-:Y:S01]  /*1d1c0*/  IMAD R21, R21, UR59, RZ ;  /* 0x0000003b15157c24 */ /* 0x000fe2000f8e02ff */
[----:B------:R5:W-:Y:S01]  /*1d1d0*/  STL [R1+0x224], R4 ;  /* 0x0002240401007387 */ /* 0x000be20000100800 */
[----:B------:R-:W-:Y:S01]  /*1d1e0*/  ISETP.GT.AND P5, PT, R3, UR24, P0 ;  /* 0x0000001803007c0c */ /* 0x000fe200087a4270 */
[----:B------:R-:W0:Y:S02]  /*1d1f0*/  LDCU UR60, c[0x0][0x3b0] ;  /* 0x00007600ff3c77ac */ /* 0x000e240008000800 */
[----:B------:R5:W-:Y:S01]  /*1d200*/  STL [R1+0x194], R21 ;  /* 0x0001941501007387 */ /* 0x000be20000100800 */
[----:B-1----:R-:W-:Y:S01]  /*1d210*/  LOP3.LUT R22, R19, 0x36, RZ, 0xfc, !PT ;  /* 0x0000003613167812 */ /* 0x002fe200078efcff */
[----:B------:R-:W1:Y:S02]  /*1d220*/  LDCU UR59, c[0x0][0x3b0] ;  /* 0x00007600ff3b77ac */ /* 0x000e640008000800 */
[----:B------:R-:W4:Y:S01]  /*1d230*/  LDL.LU R32, [R1+0x11c] ;  /* 0x00011c0001207983 */ /* 0x000f220000300800 */
[----:B-----5:R-:W-:-:S02]  /*1d240*/  SEL R4, R20, R70, !P3 ;  /* 0x0000004614047207 */ /* 0x020fc40005800000 */
[----:B------:R-:W-:-:S03]  /*1d250*/  SEL R21, R20, R72, !P3 ;  /* 0x0000004814157207 */ /* 0x000fc60005800000 */
[----:B------:R-:W-:Y:S01]  /*1d260*/  IMAD R4, R4, UR58, RZ ;  /* 0x0000003a04047c24 */ /* 0x000fe2000f8e02ff */
[----:B------:R-:W-:Y:S02]  /*1d270*/  ISETP.LT.AND P6, PT, R22, R3, P0 ;  /* 0x000000031600720c */ /* 0x000fe400007c1270 */
[----:B------:R-:W-:Y:S01]  /*1d280*/  PRMT R0, RZ, 0x7610, R0 ;  /* 0x00007610ff007816 */ /* 0x000fe20000000000 */
[----:B------:R-:W-:Y:S01]  /*1d290*/  IMAD R21, R21, UR57, RZ ;  /* 0x0000003915157c24 */ /* 0x000fe2000f8e02ff */
[----:B------:R5:W-:Y:S01]  /*1d2a0*/  STL [R1+0x21c], R4 ;  /* 0x00021c0401007387 */ /* 0x000be20000100800 */
[----:B------:R-:W0:Y:S01]  /*1d2b0*/  S2R R2, SR_TID.X ;  /* 0x0000000000027919 */ /* 0x000e220000002100 */
[C---:B------:R-:W-:Y:S01]  /*1d2c0*/  SEL R35, R20.reuse, R35, !P3 ;  /* 0x0000002314237207 */ /* 0x040fe20005800000 */
[----:B------:R-:W0:Y:S01]  /*1d2d0*/  LDCU UR58, c[0x0][0x3b0] ;  /* 0x00007600ff3a77ac */ /* 0x000e220008000800 */
[C---:B-----5:R-:W-:Y:S01]  /*1d2e0*/  SEL R4, R20.reuse, R78, !P3 ;  /* 0x0000004e14047207 */ /* 0x060fe20005800000 */
[----:B------:R5:W-:Y:S01]  /*1d2f0*/  STL [R1+0x120], R21 ;  /* 0x0001201501007387 */ /* 0x000be20000100800 */
[----:B------:R-:W-:Y:S01]  /*1d300*/  SEL R5, R20, R5, !P3 ;  /* 0x0000000514057207 */ /* 0x000fe20005800000 */
[----:B------:R-:W0:Y:S02]  /*1d310*/  LDCU UR57, c[0x0][0x3b0] ;  /* 0x00007600ff3977ac */ /* 0x000e240008000800 */
[----:B------:R-:W-:Y:S01]  /*1d320*/  IMAD R4, R4, UR56, RZ ;  /* 0x0000003804047c24 */ /* 0x000fe2000f8e02ff */
[C---:B------:R-:W-:Y:S01]  /*1d330*/  SEL R10, R20.reuse, R10, !P3 ;  /* 0x0000000a140a7207 */ /* 0x040fe20005800000 */
[----:B------:R-:W0:Y:S01]  /*1d340*/  LDCU UR56, c[0x0][0x3b0] ;  /* 0x00007600ff3877ac */ /* 0x000e220008000800 */
[----:B-----5:R-:W-:-:S02]  /*1d350*/  SEL R21, R20, R80, !P3 ;  /* 0x0000005014157207 */ /* 0x020fc40005800000 */
[----:B------:R5:W-:Y:S03]  /*1d360*/  STL [R1+0x218], R4 ;  /* 0x0002180401007387 */ /* 0x000be60000100800 */
[----:B------:R-:W-:Y:S01]  /*1d370*/  IMAD R21, R21, UR55, RZ ;  /* 0x0000003715157c24 */ /* 0x000fe2000f8e02ff */
[C---:B------:R-:W-:Y:S01]  /*1d380*/  SEL R11, R20.reuse, R11, !P3 ;  /* 0x0000000b140b7207 */ /* 0x040fe20005800000 */
[----:B------:R-:W0:Y:S01]  /*1d390*/  LDCU UR55, c[0x0][0x3b0] ;  /* 0x00007600ff3777ac */ /* 0x000e220008000800 */
[----:B-----5:R-:W-:Y:S02]  /*1d3a0*/  SEL R4, R20, R82, !P3 ;  /* 0x0000005214047207 */ /* 0x020fe40005800000 */
[----:B------:R5:W-:Y:S03]  /*1d3b0*/  STL [R1+0x118], R21 ;  /* 0x0001181501007387 */ /* 0x000be60000100800 */
[----:B-----5:R-:W-:Y:S01]  /*1d3c0*/  IMAD R21, R4, UR54, RZ ;  /* 0x0000003604157c24 */ /* 0x020fe2000f8e02ff */
[----:B------:R-:W-:Y:S01]  /*1d3d0*/  SEL R4, R20, R84, !P3 ;  /* 0x0000005414047207 */ /* 0x000fe20005800000 */
[----:B------:R-:W5:Y:S03]  /*1d3e0*/  LDCU UR54, c[0x0][0x3b0] ;  /* 0x00007600ff3677ac */ /* 0x000f660008000800 */
[----:B------:R0:W-:Y:S01]  /*1d3f0*/  STL [R1+0x210], R21 ;  /* 0x0002101501007387 */ /* 0x0001e20000100800 */
[----:B------:R-:W-:-:S02]  /*1d400*/  IMAD R4, R4, UR53, RZ ;  /* 0x0000003504047c24 */ /* 0x000fc4000f8e02ff */
[----:B--2---:R-:W-:Y:S01]  /*1d410*/  @P2 IMAD.MOV.U32 R22, RZ, RZ, R26 ;  /* 0x000000ffff162224 */ /* 0x004fe200078e001a */
[----:B0-----:R-:W-:Y:S01]  /*1d420*/  SEL R21, R20, R86, !P3 ;  /* 0x0000005614157207 */ /* 0x001fe20005800000 */
[----:B------:R-:W2:Y:S01]  /*1d430*/  LDL.LU R43, [R1] ;  /* 0x00000000012b7983 */ /* 0x000ea20000300800 */
[----:B---3--:R-:W-:-:S03]  /*1d440*/  @P2 IMAD.MOV.U32 R23, RZ, RZ, R39 ;  /* 0x000000ffff172224 */ /* 0x008fc600078e0027 */
[----:B------:R-:W3:Y:S01]  /*1d450*/  LDL.LU R26, [R1+0x4] ;  /* 0x00000400011a7983 */ /* 0x000ee20000300800 */
[----:B------:R-:W-:Y:S01]  /*1d460*/  IMAD R21, R21, UR52, RZ ;  /* 0x0000003415157c24 */ /* 0x000fe2000f8e02ff */
[----:B------:R-:W-:Y:S01]  /*1d470*/  LOP3.LUT R2, R2, 0x7f, RZ, 0xc0, !PT ;  /* 0x0000007f02027812 */ /* 0x000fe200078ec0ff */
[----:B------:R-:W0:Y:S01]  /*1d480*/  LDCU UR53, c[0x0][0x3b0] ;  /* 0x00007600ff3577ac */ /* 0x000e220008000800 */
[----:B------:R1:W-:Y:S01]  /*1d490*/  STL [R1+0xfa8], R41 ;  /* 0x000fa82901007387 */ /* 0x0003e20000100800 */
[C---:B------:R-:W-:Y:S02]  /*1d4a0*/  SEL R12, R20.reuse, R12, !P3 ;  /* 0x0000000c140c7207 */ /* 0x040fe40005800000 */
[C---:B------:R-:W-:Y:S01]  /*1d4b0*/  SEL R13, R20.reuse, R13, !P3 ;  /* 0x0000000d140d7207 */ /* 0x040fe20005800000 */
[----:B------:R-:W-:Y:S01]  /*1d4c0*/  STL [R1+0x10c], R4 ;  /* 0x00010c0401007387 */ /* 0x000fe20000100800 */
[----:B------:R-:W-:Y:S01]  /*1d4d0*/  SEL R14, R20, R14, !P3 ;  /* 0x0000000e140e7207 */ /* 0x000fe20005800000 */
[----:B------:R-:W0:Y:S02]  /*1d4e0*/  LDCU UR52, c[0x0][0x3b0] ;  /* 0x00007600ff3477ac */ /* 0x000e240008000800 */
[----:B------:R0:W2:Y:S04]  /*1d4f0*/  @P2 LDG.E.U8 R24, desc[UR20][R22.64] ;  /* 0x0000001416182981 */ /* 0x0000a8000c1e1100 */
[----:B-1----:R-:W2:Y:S04]  /*1d500*/  LDL.LU R41, [R1+0x8] ;  /* 0x0000080001297983 */ /* 0x002ea80000300800 */
[----:B------:R-:W2:Y:S04]  /*1d510*/  LDL R42, [R1+0x167c] ;  /* 0x00167c00012a7983 */ /* 0x000ea80000100800 */
[----:B------:R-:W-:Y:S04]  /*1d520*/  STL [R1+0x204], R21 ;  /* 0x0002041501007387 */ /* 0x000fe80000100800 */
[----:B----4-:R1:W-:Y:S04]  /*1d530*/  STL [R1+0xfa4], R40 ;  /* 0x000fa42801007387 */ /* 0x0103e80000100800 */
[----:B-1----:R-:W4:Y:S01]  /*1d540*/  LDL R40, [R1+0x1680] ;  /* 0x0016800001287983 */ /* 0x002f220000100800 */
[----:B0-----:R-:W-:-:S02]  /*1d550*/  @P6 IMAD.MOV.U32 R22, RZ, RZ, R75 ;  /* 0x000000ffff166224 */ /* 0x001fc400078e004b */
[----:B------:R-:W-:-:S05]  /*1d560*/  @P6 IMAD.MOV.U32 R23, RZ, RZ, R73 ;  /* 0x000000ffff176224 */ /* 0x000fca00078e0049 */
[----:B------:R0:W3:Y:S02]  /*1d570*/  @P6 LDG.E.U8 R29, desc[UR20][R22.64] ;  /* 0x00000014161d6981 */ /* 0x0000e4000c1e1100 */
[----:B0-----:R-:W-:-:S04]  /*1d580*/  LOP3.LUT R22, R19, 0x46, RZ, 0xfc, !PT ;  /* 0x0000004613167812 */ /* 0x001fc800078efcff */
[----:B------:R-:W-:Y:S02]  /*1d590*/  ISETP.LT.AND P6, PT, R22, R3, P0 ;  /* 0x000000031600720c */ /* 0x000fe400007c1270 */
[----:B------:R-:W-:-:S05]  /*1d5a0*/  SEL R4, R20, R88, !P3 ;  /* 0x0000005814047207 */ /* 0x000fca0005800000 */
[----:B------:R-:W-:Y:S01]  /*1d5b0*/  IMAD R4, R4, UR51, RZ ;  /* 0x0000003304047c24 */ /* 0x000fe2000f8e02ff */
[----:B------:R-:W-:Y:S01]  /*1d5c0*/  ISETP.GE.AND P2, PT, R32, RZ, PT ;  /* 0x000000ff2000720c */ /* 0x000fe20003f46270 */
[----:B------:R-:W0:Y:S01]  /*1d5d0*/  LDCU UR51, c[0x0][0x3b0] ;  /* 0x00007600ff3377ac */ /* 0x000e220008000800 */
[----:B--2---:R-:W-:Y:S02]  /*1d5e0*/  @P5 IMAD.MOV.U32 R23, RZ, RZ, R42 ;  /* 0x000000ffff175224 */ /* 0x004fe400078e002a */
[----:B----4-:R-:W-:-:S05]  /*1d5f0*/  @P5 IMAD.MOV.U32 R22, RZ, RZ, R40 ;  /* 0x000000ffff165224 */ /* 0x010fca00078e0028 */
[----:B------:R1:W2:Y:S04]  /*1d600*/  @P5 LDG.E.U8 R25, desc[UR20][R22.64] ;  /* 0x0000001416195981 */ /* 0x0002a8000c1e1100 */
[----:B------:R4:W-:Y:S04]  /*1d610*/  STL [R1+0xfa0], R24 ;  /* 0x000fa01801007387 */ /* 0x0009e80000100800 */
[----:B------:R0:W-:Y:S04]  /*1d620*/  STL [R1+0x104], R4 ;  /* 0x0001040401007387 */ /* 0x0001e80000100800 */
[----:B------:R-:W5:Y:S04]  /*1d630*/  LDL.LU R39, [R1+0xc] ;  /* 0x00000c0001277983 */ /* 0x000f680000300800 */
[----:B------:R-:W5:Y:S01]  /*1d640*/  LDL.LU R32, [R1+0x10] ;  /* 0x0000100001207983 */ /* 0x000f620000300800 */
[----:B----4-:R-:W-:Y:S01]  /*1d650*/  SEL R24, R20, R90, !P3 ;  /* 0x0000005a14187207 */ /* 0x010fe20005800000 */
[----:B-1----:R-:W-:-:S02]  /*1d660*/  @P6 IMAD.MOV.U32 R22, RZ, RZ, R85 ;  /* 0x000000ffff166224 */ /* 0x002fc400078e0055 */
[----:B------:R-:W-:Y:S02]  /*1d670*/  @P6 IMAD.MOV.U32 R23, RZ, RZ, R77 ;  /* 0x000000ffff176224 */ /* 0x000fe400078e004d */
[----:B0-----:R-:W-:-:S03]  /*1d680*/  IMAD R4, R24, UR50, RZ ;  /* 0x0000003218047c24 */ /* 0x001fc6000f8e02ff */
[----:B------:R0:W4:Y:S01]  /*1d690*/  @P6 LDG.E.U8 R30, desc[UR20][R22.64] ;  /* 0x00000014161e6981 */ /* 0x000122000c1e1100 */
[C---:B------:R-:W-:Y:S01]  /*1d6a0*/  SEL R21, R20.reuse, R92, !P3 ;  /* 0x0000005c14157207 */ /* 0x040fe20005800000 */
[----:B------:R-:W-:Y:S01]  /*1d6b0*/  @!P2 IMAD.MOV R16, RZ, RZ, -R16 ;  /* 0x000000ffff10a224 */ /* 0x000fe200078e0a10 */
[----:B------:R-:W-:Y:S01]  /*1d6c0*/  ISETP.GT.AND P5, PT, R3, UR25, P0 ;  /* 0x0000001903007c0c */ /* 0x000fe200087a4270 */
[----:B------:R-:W-:Y:S01]  /*1d6d0*/  STL [R1+0x1f8], R4 ;  /* 0x0001f80401007387 */ /* 0x000fe20000100800 */
[----:B------:R-:W-:Y:S01]  /*1d6e0*/  PRMT R24, RZ, 0x7610, R24 ;  /* 0x00007610ff187816 */ /* 0x000fe20000000018 */
[----:B------:R-:W1:Y:S02]  /*1d6f0*/  LDCU UR50, c[0x0][0x3b0] ;  /* 0x00007600ff3277ac */ /* 0x000e640008000800 */
[----:B---3--:R3:W-:Y:S04]  /*1d700*/  STL [R1+0xf9c], R29 ;  /* 0x000f9c1d01007387 */ /* 0x0087e80000100800 */
[----:B---3--:R-:W3:Y:S01]  /*1d710*/  LDL.LU R29, [R1+0x14] ;  /* 0x00001400011d7983 */ /* 0x008ee20000300800 */
[C---:B------:R-:W-:Y:S01]  /*1d720*/  SEL R4, R20.reuse, R93, !P3 ;  /* 0x0000005d14047207 */ /* 0x040fe20005800000 */
[----:B------:R-:W-:Y:S01]  /*1d730*/  IMAD R21, R21, UR49, RZ ;  /* 0x0000003115157c24 */ /* 0x000fe2000f8e02ff */
[----:B0-----:R-:W-:Y:S01]  /*1d740*/  LOP3.LUT R22, R19, 0x56, RZ, 0xfc, !PT ;  /* 0x0000005613167812 */ /* 0x001fe200078efcff */
[----:B------:R-:W-:Y:S01]  /*1d750*/  @P5 IMAD.MOV.U32 R23, RZ, RZ, R83 ;  /* 0x000000ffff175224 */ /* 0x000fe200078e0053 */
[----:B------:R-:W-:Y:S01]  /*1d760*/  SEL R16, R20, R16, !P3 ;  /* 0x0000001014107207 */ /* 0x000fe20005800000 */
[----:B------:R-:W-:Y:S01]  /*1d770*/  IMAD R4, R4, UR48, RZ ;  /* 0x0000003004047c24 */ /* 0x000fe2000f8e02ff */
[----:B------:R-:W-:Y:S01]  /*1d780*/  STL [R1+0x100], R21 ;  /* 0x0001001501007387 */ /* 0x000fe20000100800 */
[----:B------:R-:W-:Y:S01]  /*1d790*/  ISETP.LT.AND P6, PT, R22, R3, P0 ;  /* 0x000000031600720c */ /* 0x000fe200007c1270 */
[----:B------:R-:W0:Y:S02]  /*1d7a0*/  LDCU UR49, c[0x0][0x3b0] ;  /* 0x00007600ff3177ac */ /* 0x000e240008000800 */
[----:B------:R1:W-:Y:S01]  /*1d7b0*/  STL [R1+0x1f0], R4 ;  /* 0x0001f00401007387 */ /* 0x0003e20000100800 */
[----:B------:R-:W0:Y:S01]  /*1d7c0*/  LDCU UR48, c[0x0][0x3b0] ;  /* 0x00007600ff3077ac */ /* 0x000e220008000800 */
[----:B-1----:R-:W-:-:S02]  /*1d7d0*/  SEL R4, R20, R26, !P3 ;  /* 0x0000001a14047207 */ /* 0x002fc40005800000 */
[----:B------:R-:W3:Y:S01]  /*1d7e0*/  LDL.LU R26, [R1+0x18] ;  /* 0x00001800011a7983 */ /* 0x000ee20000300800 */
[----:B------:R-:W-:Y:S02]  /*1d7f0*/  SEL R21, R20, R43, !P3 ;  /* 0x0000002b14157207 */ /* 0x000fe40005800000 */
[----:B------:R-:W-:Y:S01]  /*1d800*/  IMAD R4, R4, UR46, RZ ;  /* 0x0000002e04047c24 */ /* 0x000fe2000f8e02ff */
[----:B------:R-:W1:Y:S02]  /*1d810*/  LDCU UR46, c[0x0][0x3b0] ;  /* 0x00007600ff2e77ac */ /* 0x000e640008000800 */
[----:B------:R-:W-:Y:S02]  /*1d820*/  IMAD R21, R21, UR47, RZ ;  /* 0x0000002f15157c24 */ /* 0x000fe4000f8e02ff */
[----:B------:R-:W-:Y:S01]  /*1d830*/  @P5 IMAD.MOV.U32 R22, RZ, RZ, R87 ;  /* 0x000000ffff165224 */ /* 0x000fe200078e0057 */
[----:B------:R-:W0:Y:S02]  /*1d840*/  LDCU UR47, c[0x0][0x3b0] ;  /* 0x00007600ff2f77ac */ /* 0x000e240008000800 */
[----:B------:R1:W-:Y:S04]  /*1d850*/  STL [R1+0xfc], R21 ;  /* 0x0000fc1501007387 */ /* 0x0003e80000100800 */
[----:B------:R0:W3:Y:S01]  /*1d860*/  @P5 LDG.E.U8 R24, desc[UR20][R22.64] ;  /* 0x0000001416185981 */ /* 0x0000e2000c1e1100 */
[----:B-1----:R-:W-:-:S03]  /*1d870*/  SEL R21, R20, R41, !P3 ;  /* 0x0000002914157207 */ /* 0x002fc60005800000 */
[----:B------:R-:W3:Y:S04]  /*1d880*/  LDL.LU R41, [R1+0x1c] ;  /* 0x00001c0001297983 */ /* 0x000ee80000300800 */
[----:B------:R-:W-:Y:S04]  /*1d890*/  STL [R1+0x1ec], R4 ;  /* 0x0001ec0401007387 */ /* 0x000fe80000100800 */
[----:B------:R-:W3:Y:S04]  /*1d8a0*/  LDL.LU R40, [R1+0x130] ;  /* 0x0001300001287983 */ /* 0x000ee80000300800 */
[----:B--2---:R1:W-:Y:S04]  /*1d8b0*/  STL [R1+0xf98], R25 ;  /* 0x000f981901007387 */ /* 0x0043e80000100800 */
[----:B-1----:R-:W2:Y:S01]  /*1d8c0*/  LDL.LU R25, [R1+0x20] ;  /* 0x0000200001197983 */ /* 0x002ea20000300800 */
[----:B-----5:R-:W-:Y:S01]  /*1d8d0*/  SEL R4, R20, R39, !P3 ;  /* 0x0000002714047207 */ /* 0x020fe20005800000 */
[----:B------:R-:W-:-:S02]  /*1d8e0*/  IMAD R21, R21, UR45, RZ ;  /* 0x0000002d15157c24 */ /* 0x000fc4000f8e02ff */
[----:B------:R-:W5:Y:S01]  /*1d8f0*/  LDL.LU R39, [R1+0x24] ;  /* 0x0000240001277983 */ /* 0x000f620000300800 */
[----:B0-----:R-:W-:Y:S01]  /*1d900*/  @P6 IMAD.MOV.U32 R22, RZ, RZ, R38 ;  /* 0x000000ffff166224 */ /* 0x001fe200078e0026 */
[----:B------:R-:W0:Y:S01]  /*1d910*/  LDCU UR45, c[0x0][0x3b0] ;  /* 0x00007600ff2d77ac */ /* 0x000e220008000800 */
[----:B------:R-:W-:Y:S01]  /*1d920*/  IMAD R4, R4, UR44, RZ ;  /* 0x0000002c04047c24 */ /* 0x000fe2000f8e02ff */
[----:B------:R1:W-:Y:S01]  /*1d930*/  STL [R1+0xf4], R21 ;  /* 0x0000f41501007387 */ /* 0x0003e20000100800 */
[----:B------:R-:W-:Y:S01]  /*1d940*/  @P6 IMAD.MOV.U32 R23, RZ, RZ, R34 ;  /* 0x000000ffff176224 */ /* 0x000fe200078e0022 */
[----:B------:R-:W0:Y:S02]  /*1d950*/  LDCU UR44, c[0x0][0x3b0] ;  /* 0x00007600ff2c77ac */ /* 0x000e240008000800 */
[----:B------:R3:W-:Y:S04]  /*1d960*/  STL [R1+0x1e8], R4 ;  /* 0x0001e80401007387 */ /* 0x0007e80000100800 */
[----:B------:R0:W5:Y:S01]  /*1d970*/  @P6 LDG.E.U8 R9, desc[UR20][R22.64] ;  /* 0x0000001416096981 */ /* 0x000162000c1e1100 */
[----:B-1----:R-:W-:-:S03]  /*1d980*/  SEL R21, R20, R32, !P3 ;  /* 0x0000002014157207 */ /* 0x002fc60005800000 */
[----:B------:R-:W5:Y:S02]  /*1d990*/  LDL.LU R32, [R1+0x2c] ;  /* 0x00002c0001207983 */ /* 0x000f640000300800 */
[----:B------:R-:W-:Y:S02]  /*1d9a0*/  IMAD R21, R21, UR43, RZ ;  /* 0x0000002b15157c24 */ /* 0x000fe4000f8e02ff */
[----:B----4-:R1:W-:Y:S01]  /*1d9b0*/  STL [R1+0xf94], R30 ;  /* 0x000f941e01007387 */ /* 0x0103e20000100800 */
[----:B---3--:R-:W-:-:S03]  /*1d9c0*/  SEL R4, R20, R29, !P3 ;  /* 0x0000001d14047207 */ /* 0x008fc60005800000 */
[----:B-1----:R-:W3:Y:S01]  /*1d9d0*/  LDL.LU R30, [R1+0x30] ;  /* 0x00003000011e7983 */ /* 0x002ee20000300800 */
[----:B------:R-:W-:Y:S01]  /*1d9e0*/  ISETP.GT.AND P6, PT, R3, UR26, P0 ;  /* 0x0000001a03007c0c */ /* 0x000fe200087c4270 */
[----:B------:R-:W-:Y:S01]  /*1d9f0*/  IMAD R35, R35, UR50, RZ ;  /* 0x0000003223237c24 */ /* 0x000fe2000f8e02ff */
[----:B------:R-:W1:Y:S01]  /*1da00*/  LDCU UR43, c[0x0][0x3b0] ;  /* 0x00007600ff2b77ac */ /* 0x000e620008000800 */
[----:B------:R4:W-:Y:S01]  /*1da10*/  STL [R1+0xec], R21 ;  /* 0x0000ec1501007387 */ /* 0x0009e20000100800 */
[----:B------:R-:W-:Y:S02]  /*1da20*/  IMAD R10, R10, UR48, RZ ;  /* 0x000000300a0a7c24 */ /* 0x000fe4000f8e02ff */
[----:B------:R-:W-:Y:S01]  /*1da30*/  IMAD R14, R14, UR46, RZ ;  /* 0x0000002e0e0e7c24 */ /* 0x000fe2000f8e02ff */
[----:B------:R-:W1:Y:S01]  /*1da40*/  LDCU UR46, c[0x0][0x3b0] ;  /* 0x00007600ff2e77ac */ /* 0x000e620008000800 */
[----:B------:R-:W-:Y:S01]  /*1da50*/  IMAD R12, R12, UR47, RZ ;  /* 0x0000002f0c0c7c24 */ /* 0x000fe2000f8e02ff */
[----:B------:R-:W1:Y:S01]  /*1da60*/  LDCU UR47, c[0x0][0x3b0] ;  /* 0x00007600ff2f77ac */ /* 0x000e620008000800 */
[----:B----4-:R-:W-:-:S03]  /*1da70*/  IMAD R21, R4, UR42, RZ ;  /* 0x0000002a04157c24 */ /* 0x010fc6000f8e02ff */
[----:B0-----:R-:W-:Y:S01]  /*1da80*/  @P6 IMAD.MOV.U32 R22, RZ, RZ, R89 ;  /* 0x000000ffff166224 */ /* 0x001fe200078e0059 */
[----:B------:R-:W0:Y:S01]  /*1da90*/  LDCU UR42, c[0x0][0x3b0] ;  /* 0x00007600ff2a77ac */ /* 0x000e220008000800 */
[----:B------:R4:W-:Y:S01]  /*1daa0*/  STL [R1+0x1e0], R21 ;  /* 0x0001e01501007387 */ /* 0x0009e20000100800 */
[----:B------:R-:W-:Y:S01]  /*1dab0*/  @P6 IMAD.MOV.U32 R23, RZ, RZ, R81 ;  /* 0x000000ffff176224 */ /* 0x000fe200078e0051 */
[----:B------:R-:W0:Y:S02]  /*1dac0*/  LDCU UR48, c[0x0][0x3b0] ;  /* 0x00007600ff3077ac */ /* 0x000e240008000800 */
[----:B------:R-:W3:Y:S01]  /*1dad0*/  LDL.LU R29, [R1+0x34] ;  /* 0x00003400011d7983 */ /* 0x000ee20000300800 */
[----:B------:R-:W-:Y:S01]  /*1dae0*/  SEL R4, R20, R26, !P3 ;  /* 0x0000001a14047207 */ /* 0x000fe20005800000 */
[----:B------:R-:W0:Y:S02]  /*1daf0*/  LDCU UR50, c[0x0][0x3b0] ;  /* 0x00007600ff3277ac */ /* 0x000e240008000800 */
[----:B------:R-:W3:Y:S02]  /*1db00*/  LDL.LU R26, [R1+0x38] ;  /* 0x00003800011a7983 */ /* 0x000ee40000300800 */
[----:B------:R-:W-:Y:S01]  /*1db10*/  IMAD R4, R4, UR41, RZ ;  /* 0x0000002904047c24 */ /* 0x000fe2000f8e02ff */
[----:B------:R-:W0:Y:S01]  /*1db20*/  LDCU UR41, c[0x0][0x3b0] ;  /* 0x00007600ff2977ac */ /* 0x000e220008000800 */
[----:B------:R0:W3:Y:S04]  /*1db30*/  @P6 LDG.E.U8 R8, desc[UR20][R22.64] ;  /* 0x0000001416086981 */ /* 0x0000e8000c1e1100 */
[----:B------:R2:W-:Y:S01]  /*1db40*/  STL [R1+0xe8], R4 ;  /* 0x0000e80401007387 */ /* 0x0005e20000100800 */
[----:B----4-:R-:W-:-:S05]  /*1db50*/  SEL R21, R20, R41, !P3 ;  /* 0x0000002914157207 */ /* 0x010fca0005800000 */
[----:B------:R-:W-:Y:S01]  /*1db60*/  IMAD R21, R21, UR40, RZ ;  /* 0x0000002815157c24 */ /* 0x000fe2000f8e02ff */
[----:B------:R-:W-:Y:S01]  /*1db70*/  ISETP.GT.AND P6, PT, R3, UR27, P0 ;  /* 0x0000001b03007c0c */ /* 0x000fe200087c4270 */
[----:B------:R-:W4:Y:S01]  /*1db80*/  LDCU UR40, c[0x0][0x3b0] ;  /* 0x00007600ff2877ac */ /* 0x000f220008000800 */
[----:B--2---:R-:W-:Y:S02]  /*1db90*/  SEL R4, R20, R25, !P3 ;  /* 0x0000001914047207 */ /* 0x004fe40005800000 */
[----:B------:R-:W2:Y:S03]  /*1dba0*/  LDL.LU R25, [R1+0x3c] ;  /* 0x00003c0001197983 */ /* 0x000ea60000300800 */
[----:B------:R-:W-:Y:S01]  /*1dbb0*/  IMAD R4, R4, UR38, RZ ;  /* 0x0000002604047c24 */ /* 0x000fe2000f8e02ff */
[----:B------:R-:W-:Y:S01]  /*1dbc0*/  STL [R1+0x1dc], R21 ;  /* 0x0001dc1501007387 */ /* 0x000fe20000100800 */
[----:B------:R-:W-:Y:S01]  /*1dbd0*/  ISETP.GE.AND P5, PT, R40, RZ, PT ;  /* 0x000000ff2800720c */ /* 0x000fe20003fa6270 */
[----:B------:R-:W0:Y:S02]  /*1dbe0*/  LDCU UR38, c[0x0][0x3b0] ;  /* 0x00007600ff2677ac */ /* 0x000e240008000800 */
[----:B------:R5:W-:Y:S04]  /*1dbf0*/  STL [R1+0xf90], R24 ;  /* 0x000f901801007387 */ /* 0x000be80000100800 */
[----:B------:R1:W-:Y:S01]  /*1dc00*/  STL [R1+0xdc], R4 ;  /* 0x0000dc0401007387 */ /* 0x0003e20000100800 */
[----:B-----5:R-:W-:-:S02]  /*1dc10*/  SEL R24, R20, R39, !P3 ;  /* 0x0000002714187207 */ /* 0x020fc40005800000 */
[----:B------:R-:W-:Y:S01]  /*1dc20*/  SEL R21, R20, R32, !P3 ;  /* 0x0000002014157207 */ /* 0x000fe20005800000 */
[----:B------:R-:W5:Y:S02]  /*1dc30*/  LDL.LU R39, [R1+0x40] ;  /* 0x0000400001277983 */ /* 0x000f640000300800 */
[----:B-1----:R-:W-:Y:S01]  /*1dc40*/  IMAD R4, R24, UR37, RZ ;  /* 0x0000002518047c24 */ /* 0x002fe2000f8e02ff */
[----:B------:R-:W1:Y:S01]  /*1dc50*/  LDCU UR37, c[0x0][0x3b0] ;  /* 0x00007600ff2577ac */ /* 0x000e620008000800 */
[----:B------:R-:W4:Y:S04]  /*1dc60*/  LDL.LU R38, [R1+0x44] ;  /* 0x0000440001267983 */ /* 0x000f280000300800 */
[----:B------:R-:W-:Y:S04]  /*1dc70*/  STL [R1+0x1d4], R4 ;  /* 0x0001d40401007387 */ /* 0x000fe80000100800 */
[----:B------:R0:W-:Y:S04]  /*1dc80*/  STL [R1+0xf8c], R9 ;  /* 0x000f8c0901007387 */ /* 0x0001e80000100800 */
[----:B------:R-:W4:Y:S01]  /*1dc90*/  LDL.LU R34, [R1+0x48] ;  /* 0x0000480001227983 */ /* 0x000f220000300800 */
[----:B0-----:R-:W-:Y:S01]  /*1dca0*/  IMAD R9, R21, UR36, RZ ;  /* 0x0000002415097c24 */ /* 0x001fe2000f8e02ff */
[----:B---3--:R-:W-:Y:S01]  /*1dcb0*/  SEL R4, R20, R30, !P3 ;  /* 0x0000001e14047207 */ /* 0x008fe20005800000 */
[----:B------:R-:W-:Y:S01]  /*1dcc0*/  @!P5 IMAD.MOV R17, RZ, RZ, -R17 ;  /* 0x000000ffff11d224 */ /* 0x000fe200078e0a11 */
[----:B------:R-:W0:Y:S02]  /*1dcd0*/  LDCU UR36, c[0x0][0x3b0] ;  /* 0x00007600ff2477ac */ /* 0x000e240008000800 */
[----:B------:R3:W-:Y:S02]  /*1dce0*/  STL [R1+0xd8], R9 ;  /* 0x0000d80901007387 */ /* 0x0007e40000100800 */
[----:B---3--:R-:W-:-:S04]  /*1dcf0*/  LOP3.LUT R9, R19, 0x66, RZ, 0xfc, !PT ;  /* 0x0000006613097812 */ /* 0x008fc800078efcff */
[----:B------:R-:W-:Y:S01]  /*1dd00*/  ISETP.LT.AND P2, PT, R9, R3, P0 ;  /* 0x000000030900720c */ /* 0x000fe20000741270 */
[----:B------:R-:W-:Y:S01]  /*1dd10*/  IMAD R4, R4, UR35, RZ ;  /* 0x0000002304047c24 */ /* 0x000fe2000f8e02ff */
[----:B------:R-:W-:Y:S01]  /*1dd20*/  SEL R21, R20, R29, !P3 ;  /* 0x0000001d14157207 */ /* 0x000fe20005800000 */
[----:B------:R-:W3:Y:S03]  /*1dd30*/  LDCU UR35, c[0x0][0x3b0] ;  /* 0x00007600ff2377ac */ /* 0x000ee60008000800 */
[----:B------:R0:W-:Y:S04]  /*1dd40*/  STL [R1+0x1d0], R4 ;  /* 0x0001d00401007387 */ /* 0x0001e80000100800 */
[----:B------:R-:W3:Y:S03]  /*1dd50*/  LDL.LU R32, [R1+0x4c] ;  /* 0x00004c0001207983 */ /* 0x000ee60000300800 */
[----:B------:R-:W-:Y:S01]  /*1dd60*/  @P2 IMAD.MOV.U32 R22, RZ, RZ, R36 ;  /* 0x000000ffff162224 */ /* 0x000fe200078e0024 */
[----:B------:R-:W3:Y:S01]  /*1dd70*/  LDL.LU R30, [R1+0x50] ;  /* 0x00005000011e7983 */ /* 0x000ee20000300800 */
[----:B------:R-:W-:-:S05]  /*1dd80*/  @P2 IMAD.MOV.U32 R23, RZ, RZ, R37 ;  /* 0x000000ffff172224 */ /* 0x000fca00078e0025 */
[----:B------:R1:W3:Y:S01]  /*1dd90*/  @P2 LDG.E.U8 R7, desc[UR20][R22.64] ;  /* 0x0000001416072981 */ /* 0x0002e2000c1e1100 */
[----:B------:R-:W-:Y:S01]  /*1dda0*/  IMAD R21, R21, UR34, RZ ;  /* 0x0000002215157c24 */ /* 0x000fe2000f8e02ff */
[----:B0-----:R-:W-:Y:S01]  /*1ddb0*/  SEL R4, R20, R26, !P3 ;  /* 0x0000001a14047207 */ /* 0x001fe20005800000 */
[----:B------:R-:W0:Y:S03]  /*1ddc0*/  LDCU UR34, c[0x0][0x3b0] ;  /* 0x00007600ff2277ac */ /* 0x000e260008000800 */
[----:B------:R2:W-:Y:S01]  /*1ddd0*/  STL [R1+0xd4], R21 ;  /* 0x0000d41501007387 */ /* 0x0005e20000100800 */
[----:B-1----:R-:W-:-:S03]  /*1dde0*/  @P6 IMAD.MOV.U32 R22, RZ, RZ, R91 ;  /* 0x000000ffff166224 */ /* 0x002fc600078e005b */
[----:B------:R-:W3:Y:S01]  /*1ddf0*/  LDL.LU R29, [R1+0x13c] ;  /* 0x00013c00011d7983 */ /* 0x000ee20000300800 */
[----:B------:R-:W-:-:S03]  /*1de00*/  @P6 IMAD.MOV.U32 R23, RZ, RZ, R79 ;  /* 0x000000ffff176224 */ /* 0x000fc600078e004f */
[----:B------:R-:W3:Y:S04]  /*1de10*/  LDL.LU R26, [R1+0x54] ;  /* 0x00005400011a7983 */ /* 0x000ee80000300800 */
[----:B------:R-:W3:Y:S01]  /*1de20*/  @P6 LDG.E.U8 R6, desc[UR20][R22.64] ;  /* 0x0000001416066981 */ /* 0x000ee2000c1e1100 */
[----:B------:R-:W-:Y:S01]  /*1de30*/  IMAD R4, R4, UR33, RZ ;  /* 0x0000002104047c24 */ /* 0x000fe2000f8e02ff */
[C---:B------:R-:W-:Y:S01]  /*1de40*/  SEL R17, R20.reuse, R17, !P3 ;  /* 0x0000001114117207 */ /* 0x040fe20005800000 */
[----:B------:R-:W1:Y:S03]  /*1de50*/  LDCU UR33, c[0x0][0x3b0] ;  /* 0x00007600ff2177ac */ /* 0x000e660008000800 */
[----:B------:R-:W-:Y:S01]  /*1de60*/  STL [R1+0x1cc], R4 ;  /* 0x0001cc0401007387 */ /* 0x000fe20000100800 */
[----:B--2---:R-:W-:-:S03]  /*1de70*/  SEL R21, R20, R25, !P3 ;  /* 0x0000001914157207 */ /* 0x004fc60005800000 */
[----:B------:R-:W2:Y:S04]  /*1de80*/  LDL.LU R25, [R1+0x58] ;  /* 0x0000580001197983 */ /* 0x000ea80000300800 */
[----:B------:R0:W-:Y:S02]  /*1de90*/  STL [R1+0xf88], R8 ;  /* 0x000f880801007387 */ /* 0x0001e40000100800 */
[----:B0-----:R-:W-:Y:S01]  /*1dea0*/  IMAD R8, R21, UR32, RZ ;  /* 0x0000002015087c24 */ /* 0x001fe2000f8e02ff */
[----:B------:R-:W0:Y:S01]  /*1deb0*/  LDCU UR32, c[0x0][0x3b0] ;  /* 0x00007600ff2077ac */ /* 0x000e220008000800 */
[----:B-----5:R-:W-:-:S03]  /*1dec0*/  SEL R4, R20, R39, !P3 ;  /* 0x0000002714047207 */ /* 0x020fc60005800000 */
[----:B------:R-:W-:Y:S02]  /*1ded0*/  STL [R1+0xd0], R8 ;  /* 0x0000d00801007387 */ /* 0x000fe40000100800 */
[----:B------:R-:W-:Y:S01]  /*1dee0*/  IMAD R4, R4, UR31, RZ ;  /* 0x0000001f04047c24 */ /* 0x000fe2000f8e02ff */
[C---:B----4-:R-:W-:Y:S02]  /*1def0*/  SEL R21, R20.reuse, R38, !P3 ;  /* 0x0000002614157207 */ /* 0x050fe40005800000 */
[----:B---3--:R-:W-:Y:S02]  /*1df00*/  ISETP.GE.AND P6, PT, R29, RZ, PT ;  /* 0x000000ff1d00720c */ /* 0x008fe40003fc6270 */
[----:B------:R3:W-:Y:S01]  /*1df10*/  STL [R1+0x1c8], R4 ;  /* 0x0001c80401007387 */ /* 0x0007e20000100800 */
[----:B------:R-:W-:Y:S01]  /*1df20*/  IMAD R17, R17, UR45, RZ ;  /* 0x0000002d11117c24 */ /* 0x000fe2000f8e02ff */
[----:B------:R-:W4:Y:S02]  /*1df30*/  LDCU UR31, c[0x0][0x3b0] ;  /* 0x00007600ff1f77ac */ /* 0x000f240008000800 */
[----:B------:R5:W-:Y:S01]  /*1df40*/  STL [R1+0xf84], R7 ;  /* 0x000f840701007387 */ /* 0x000be20000100800 */
[----:B------:R-:W0:Y:S01]  /*1df50*/  LDCU UR45, c[0x0][0x3b0] ;  /* 0x00007600ff2d77ac */ /* 0x000e220008000800 */
[----:B---3--:R-:W-:Y:S01]  /*1df60*/  SEL R4, R20, R34, !P3 ;  /* 0x0000002214047207 */ /* 0x008fe20005800000 */
[----:B-----5:R-:W-:Y:S01]  /*1df70*/  IMAD R7, R21, UR30, RZ ;  /* 0x0000001e15077c24 */ /* 0x020fe2000f8e02ff */
[----:B------:R-:W3:Y:S03]  /*1df80*/  LDCU UR30, c[0x0][0x3b0] ;  /* 0x00007600ff1e77ac */ /* 0x000ee60008000800 */
[----:B------:R-:W-:Y:S01]  /*1df90*/  IMAD R8, R4, UR29, RZ ;  /* 0x0000001d04087c24 */ /* 0x000fe2000f8e02ff */
[----:B------:R-:W-:Y:S01]  /*1dfa0*/  SEL R4, R20, R32, !P3 ;  /* 0x0000002014047207 */ /* 0x000fe20005800000 */
[----:B------:R5:W-:Y:S01]  /*1dfb0*/  STL [R1+0xa0], R7 ;  /* 0x0000a00701007387 */ /* 0x000be20000100800 */
[----:B------:R-:W-:Y:S01]  /*1dfc0*/  @!P6 IMAD.MOV R18, RZ, RZ, -R18 ;  /* 0x000000ffff12e224 */ /* 0x000fe200078e0a12 */
[----:B------:R-:W0:Y:S02]  /*1dfd0*/  LDCU UR29, c[0x0][0x3b0] ;  /* 0x00007600ff1d77ac */ /* 0x000e240008000800 */
[----:B------:R-:W-:Y:S01]  /*1dfe0*/  IMAD R4, R4, UR28, RZ ;  /* 0x0000001c04047c24 */ /* 0x000fe2000f8e02ff */
[----:B------:R-:W-:Y:S01]  /*1dff0*/  STL [R1+0x1c4], R8 ;  /* 0x0001c40801007387 */ /* 0x000fe20000100800 */
[----:B-----5:R-:W-:-:S03]  /*1e000*/  LOP3.LUT R7, R19, 0x76, RZ, 0xfc, !PT ;  /* 0x0000007613077812 */ /* 0x020fc600078efcff */
[----:B------:R5:W-:Y:S01]  /*1e010*/  STL [R1+0x50], R4 ;  /* 0x0000500401007387 */ /* 0x000be20000100800 */
[C---:B------:R-:W-:Y:S01]  /*1e020*/  SEL R19, R20.reuse, R30, !P3 ;  /* 0x0000001e14137207 */ /* 0x040fe20005800000 */
[----:B------:R-:W0:Y:S01]  /*1e030*/  LDCU UR28, c[0x0][0x3b0] ;  /* 0x00007600ff1c77ac */ /* 0x000e220008000800 */
[----:B------:R-:W-:Y:S01]  /*1e040*/  ISETP.LT.AND P2, PT, R7, R3, P0 ;  /* 0x000000030700720c */ /* 0x000fe20000741270 */
[----:B------:R1:W-:Y:S01]  /*1e050*/  STL [R1+0xf80], R6 ;  /* 0x000f800601007387 */ /* 0x0003e20000100800 */
[C---:B-----5:R-:W-:Y:S01]  /*1e060*/  SEL R4, R20.reuse, R26, !P3 ;  /* 0x0000001a14047207 */ /* 0x060fe20005800000 */
[----:B-1----:R-:W-:Y:S01]  /*1e070*/  IMAD R6, R19, UR19, RZ ;  /* 0x0000001313067c24 */ /* 0x002fe2000f8e02ff */
[----:B------:R-:W-:-:S03]  /*1e080*/  SEL R18, R20, R18, !P3 ;  /* 0x0000001214127207 */ /* 0x000fc60005800000 */
[----:B------:R-:W-:Y:S01]  /*1e090*/  IMAD R4, R4, UR18, RZ ;  /* 0x0000001204047c24 */ /* 0x000fe2000f8e02ff */
[----:B------:R-:W1:Y:S01]  /*1e0a0*/  LDCU UR19, c[0x0][0x3b0] ;  /* 0x00007600ff1377ac */ /* 0x000e620008000800 */
[----:B------:R-:W-:Y:S04]  /*1e0b0*/  STL [R1+0x130], R6 ;  /* 0x0001300601007387 */ /* 0x000fe80000100800 */
[----:B------:R-:W-:Y:S01]  /*1e0c0*/  @P2 IMAD.MOV.U32 R22, RZ, RZ, R28 ;  /* 0x000000ffff162224 */ /* 0x000fe200078e001c */
[----:B------:R-:W5:Y:S01]  /*1e0d0*/  LDCU UR18, c[0x0][0x3b0] ;  /* 0x00007600ff1277ac */ /* 0x000f620008000800 */
[----:B------:R-:W-:Y:S01]  /*1e0e0*/  STL [R1+0x4c], R4 ;  /* 0x00004c0401007387 */ /* 0x000fe20000100800 */
[----:B------:R-:W-:-:S03]  /*1e0f0*/  @P2 IMAD.MOV.U32 R23, RZ, RZ, R27 ;  /* 0x000000ffff172224 */ /* 0x000fc600078e001b */
[----:B------:R-:W3:Y:S04]  /*1e100*/  LDL.LU R50, [R1+0x7c] ;  /* 0x00007c0001327983 */ /* 0x000ee80000300800 */
[----:B------:R-:W3:Y:S04]  /*1e110*/  LDL.LU R49, [R1+0x78] ;  /* 0x0000780001317983 */ /* 0x000ee80000300800 */
[----:B------:R-:W3:Y:S04]  /*1e120*/  LDL.LU R48, [R1+0x74] ;  /* 0x0000740001307983 */ /* 0x000ee80000300800 */
[----:B------:R-:W3:Y:S04]  /*1e130*/  LDL.LU R47, [R1+0x70] ;  /* 0x00007000012f7983 */ /* 0x000ee80000300800 */
[----:B------:R-:W3:Y:S04]  /*1e140*/  LDL.LU R46, [R1+0x6c] ;  /* 0x00006c00012e7983 */ /* 0x000ee80000300800 */
[----:B------:R-:W3:Y:S04]  /*1e150*/  LDL.LU R45, [R1+0x68] ;  /* 0x00006800012d7983 */ /* 0x000ee80000300800 */
[----:B------:R-:W3:Y:S04]  /*1e160*/  @P2 LDG.E.U8 R0, desc[UR20][R22.64] ;  /* 0x0000001416002981 */ /* 0x000ee8000c1e1100 */
[----:B------:R-:W4:Y:S04]  /*1e170*/  LDL.LU R44, [R1+0x64] ;  /* 0x00006400012c7983 */ /* 0x000f280000300800 */
[----:B------:R-:W4:Y:S04]  /*1e180*/  LDL.LU R43, [R1+0x60] ;  /* 0x00006000012b7983 */ /* 0x000f280000300800 */
[----:B------:R-:W4:Y:S04]  /*1e190*/  LDL.LU R37, [R1+0x5c] ;  /* 0x00005c0001257983 */ /* 0x000f280000300800 */
[----:B------:R-:W4:Y:S04]  /*1e1a0*/  LDL.LU R36, [R1+0x80] ;  /* 0x0000800001247983 */ /* 0x000f280000300800 */
[----:B------:R-:W4:Y:S04]  /*1e1b0*/  LDL.LU R34, [R1+0x84] ;  /* 0x0000840001227983 */ /* 0x000f280000300800 */
[----:B------:R-:W4:Y:S04]  /*1e1c0*/  LDL.LU R32, [R1+0x88] ;  /* 0x0000880001207983 */ /* 0x000f280000300800 */
[----:B------:R-:W4:Y:S04]  /*1e1d0*/  LDL.LU R30, [R1+0x8c] ;  /* 0x00008c00011e7983 */ /* 0x000f280000300800 */
[----:B------:R-:W4:Y:S04]  /*1e1e0*/  LDL.LU R29, [R1+0x90] ;  /* 0x00009000011d7983 */ /* 0x000f280000300800 */
[----:B------:R-:W5:Y:S04]  /*1e1f0*/  LDL.LU R28, [R1+0x94] ;  /* 0x00009400011c7983 */ /* 0x000f680000300800 */
[----:B------:R-:W5:Y:S04]  /*1e200*/  LDL.LU R27, [R1+0x98] ;  /* 0x00009800011b7983 */ /* 0x000f680000300800 */
[----:B------:R-:W5:Y:S01]  /*1e210*/  LDL.LU R26, [R1+0x9c] ;  /* 0x00009c00011a7983 */ /* 0x000f620000300800 */
[----:B--2---:R-:W-:-:S03]  /*1e220*/  SEL R19, R20, R25, !P3 ;  /* 0x0000001914137207 */ /* 0x004fc60005800000 */
[----:B------:R-:W2:Y:S04]  /*1e230*/  LDL.LU R25, [R1+0xa4] ;  /* 0x0000a40001197983 */ /* 0x000ea80000300800 */
[----:B------:R-:W2:Y:S04]  /*1e240*/  LDL.LU R42, [R1+0xa8] ;  /* 0x0000a800012a7983 */ /* 0x000ea80000300800 */
[----:B------:R-:W5:Y:S04]  /*1e250*/  LDL.LU R41, [R1+0xac] ;  /* 0x0000ac0001297983 */ /* 0x000f680000300800 */
[----:B------:R-:W5:Y:S04]  /*1e260*/  LDL.LU R40, [R1+0xb0] ;  /* 0x0000b00001287983 */ /* 0x000f680000300800 */
[----:B------:R-:W5:Y:S04]  /*1e270*/  LDL.LU R39, [R1+0xb4] ;  /* 0x0000b40001277983 */ /* 0x000f680000300800 */
[----:B------:R-:W5:Y:S01]  /*1e280*/  LDL.LU R38, [R1+0xb8] ;  /* 0x0000b80001267983 */ /* 0x000f620000300800 */
[----:B------:R-:W-:-:S03]  /*1e290*/  ISETP.LT.AND P2, PT, R2, R3, P0 ;  /* 0x000000030200720c */ /* 0x000fc60000741270 */
[----:B---3--:R3:W-:Y:S02]  /*1e2a0*/  STL [R1+0xf7c], R0 ;  /* 0x000f7c0001007387 */ /* 0x0087e40000100800 */
[----:B---3--:R-:W-:Y:S01]  /*1e2b0*/  IMAD R0, R19, UR7, RZ ;  /* 0x0000000713007c24 */ /* 0x008fe2000f8e02ff */
[----:B------:R-:W-:Y:S01]  /*1e2c0*/  SEL R3, R20, R45, !P3 ;  /* 0x0000002d14037207 */ /* 0x000fe20005800000 */
[----:B------:R-:W3:Y:S03]  /*1e2d0*/  LDCU UR7, c[0x0][0x3b0] ;  /* 0x00007600ff0777ac */ /* 0x000ee60008000800 */
[----:B------:R0:W-:Y:S02]  /*1e2e0*/  STL [R1+0x11c], R0 ;  /* 0x00011c0001007387 */ /* 0x0001e40000100800 */
[----:B0-----:R-:W-:-:S04]  /*1e2f0*/  IMAD.MOV.U32 R0, RZ, RZ, R15 ;  /* 0x000000ffff007224 */ /* 0x001fc800078e000f */
[----:B------:R-:W-:-:S05]  /*1e300*/  @!P4 IMAD.MOV R0, RZ, RZ, -R0 ;  /* 0x000000ffff00c224 */ /* 0x000fca00078e0a00 */
[----:B------:R0:W-:Y:S01]  /*1e310*/  STL [R1+0x54], R0 ;  /* 0x0000540001007387 */ /* 0x0001e20000100800 */
[C---:B----4-:R-:W-:Y:S02]  /*1e320*/  SEL R2, R20.reuse, R44, !P3 ;  /* 0x0000002c14027207 */ /* 0x050fe40005800000 */
[C---:B------:R-:W-:Y:S02]  /*1e330*/  SEL R9, R20.reuse, R47, !P3 ;  /* 0x0000002f14097207 */ /* 0x040fe40005800000 */
[C---:B------:R-:W-:Y:S02]  /*1e340*/  SEL R8, R20.reuse, R46, !P3 ;  /* 0x0000002e14087207 */ /* 0x040fe40005800000 */
[C---:B0-----:R-:W-:Y:S02]  /*1e350*/  SEL R0, R20.reuse, R43, !P3 ;  /* 0x0000002b14007207 */ /* 0x041fe40005800000 */
[C---:B------:R-:W-:Y:S02]  /*1e360*/  SEL R76, R20.reuse, R49, !P3 ;  /* 0x00000031144c7207 */ /* 0x040fe40005800000 */
[----:B------:R-:W-:-:S02]  /*1e370*/  SEL R74, R20, R48, !P3 ;  /* 0x00000030144a7207 */ /* 0x000fc40005800000 */
[C---:B------:R-:W-:Y:S02]  /*1e380*/  SEL R4, R20.reuse, R50, !P3 ;  /* 0x0000003214047207 */ /* 0x040fe40005800000 */
[C---:B--2---:R-:W-:Y:S02]  /*1e390*/  SEL R24, R20.reuse, R42, !P3 ;  /* 0x0000002a14187207 */ /* 0x044fe40005800000 */
[C---:B-----5:R-:W-:Y:S02]  /*1e3a0*/  SEL R23, R20.reuse, R41, !P3 ;  /* 0x0000002914177207 */ /* 0x060fe40005800000 */
[C---:B------:R-:W-:Y:S02]  /*1e3b0*/  SEL R22, R20.reuse, R40, !P3 ;  /* 0x0000002814167207 */ /* 0x040fe40005800000 */
[C---:B------:R-:W-:Y:S02]  /*1e3c0*/  SEL R21, R20.reuse, R39, !P3 ;  /* 0x0000002714157207 */ /* 0x040fe40005800000 */
[----:B------:R-:W-:-:S02]  /*1e3d0*/  SEL R39, R20, R38, !P3 ;  /* 0x0000002614277207 */ /* 0x000fc40005800000 */
[----:B------:R-:W2:Y:S04]  /*1e3e0*/  LDL.LU R38, [R1+0xbc] ;  /* 0x0000bc0001267983 */ /* 0x000ea80000300800 */
[----:B------:R-:W4:Y:S04]  /*1e3f0*/  LDL.LU R41, [R1+0xc0] ;  /* 0x0000c00001297983 */ /* 0x000f280000300800 */
[----:B------:R-:W5:Y:S04]  /*1e400*/  LDL.LU R40, [R1+0xc4] ;  /* 0x0000c40001287983 */ /* 0x000f680000300800 */
[----:B------:R-:W2:Y:S04]  /*1e410*/  LDL.LU R43, [R1+0xc8] ;  /* 0x0000c800012b7983 */ /* 0x000ea80000300800 */
        /* <DEDUP_REMOVED lines=16> */
[----:B------:R-:W3:Y:S04]  /*1e520*/  LDL.LU R77, [R1+0x22c] ;  /* 0x00022c00014d7983 */ /* 0x000ee80000300800 */
[----:B------:R-:W4:Y:S04]  /*1e530*/  LDL.LU R75, [R1+0x230] ;  /* 0x00023000014b7983 */ /* 0x000f280000300800 */
[----:B------:R-:W5:Y:S04]  /*1e540*/  LDL.LU R73, [R1+0x1fc] ;  /* 0x0001fc0001497983 */ /* 0x000f680000300800 */
[----:B------:R-:W5:Y:S04]  /*1e550*/  LDL.LU R71, [R1+0x214] ;  /* 0x0002140001477983 */ /* 0x000f680000300800 */
[----:B------:R-:W5:Y:S04]  /*1e560*/  LDL.LU R69, [R1+0x220] ;  /* 0x0002200001457983 */ /* 0x000f680000300800 */
[----:B------:R-:W5:Y:S04]  /*1e570*/  LDL.LU R67, [R1+0x200] ;  /* 0x0002000001437983 */ /* 0x000f680000300800 */
[----:B------:R-:W5:Y:S04]  /*1e580*/  LDL.LU R65, [R1+0x190] ;  /* 0x0001900001417983 */ /* 0x000f680000300800 */
[----:B------:R-:W5:Y:S04]  /*1e590*/  LDL.LU R63, [R1+0x1a0] ;  /* 0x0001a000013f7983 */ /* 0x000f680000300800 */
[----:B------:R-:W5:Y:S04]  /*1e5a0*/  LDL.LU R61, [R1+0x1a4] ;  /* 0x0001a400013d7983 */ /* 0x000f680000300800 */
[----:B------:R-:W5:Y:S04]  /*1e5b0*/  LDL.LU R59, [R1+0x1c0] ;  /* 0x0001c000013b7983 */ /* 0x000f680000300800 */
[----:B------:R-:W5:Y:S01]  /*1e5c0*/  LDL.LU R58, [R1+0x1a8] ;  /* 0x0001a800013a7983 */ /* 0x000f620000300800 */
[----:B--2---:R-:W-:-:S02]  /*1e5d0*/  SEL R15, R20, R79, !P3 ;  /* 0x0000004f140f7207 */ /* 0x004fc40005800000 */
[----:B---3--:R-:W-:-:S03]  /*1e5e0*/  SEL R7, R20, R77, !P3 ;  /* 0x0000004d14077207 */ /* 0x008fc60005800000 */
[----:B------:R5:W-:Y:S01]  /*1e5f0*/  STL [R1+0x20], R15 ;  /* 0x0000200f01007387 */ /* 0x000be20000100800 */
[----:B----4-:R-:W-:-:S03]  /*1e600*/  SEL R6, R20, R75, !P3 ;  /* 0x0000004b14067207 */ /* 0x010fc60005800000 */
[----:B------:R0:W-:Y:S01]  /*1e610*/  STL [R1+0x1c], R7 ;  /* 0x00001c0701007387 */ /* 0x0001e20000100800 */
[----:B-----5:R-:W-:-:S03]  /*1e620*/  SEL R15, R20, R73, !P3 ;  /* 0x00000049140f7207 */ /* 0x020fc60005800000 */
[----:B------:R2:W-:Y:S01]  /*1e630*/  STL [R1+0x18], R6 ;  /* 0x0000180601007387 */ /* 0x0005e20000100800 */
[----:B0-----:R-:W-:-:S03]  /*1e640*/  SEL R7, R20, R71, !P3 ;  /* 0x0000004714077207 */ /* 0x001fc60005800000 */
[----:B------:R0:W-:Y:S01]  /*1e650*/  STL [R1+0x14], R15 ;  /* 0x0000140f01007387 */ /* 0x0001e20000100800 */
[----:B--2---:R-:W-:-:S03]  /*1e660*/  SEL R6, R20, R69, !P3 ;  /* 0x0000004514067207 */ /* 0x004fc60005800000 */
[----:B------:R2:W-:Y:S01]  /*1e670*/  STL [R1+0x10], R7 ;  /* 0x0000100701007387 */ /* 0x0005e20000100800 */
[----:B0-----:R-:W-:-:S03]  /*1e680*/  SEL R15, R20, R67, !P3 ;  /* 0x00000043140f7207 */ /* 0x001fc60005800000 */
[----:B------:R0:W-:Y:S04]  /*1e690*/  STL [R1+0xc], R6 ;  /* 0x00000c0601007387 */ /* 0x0001e80000100800 */
[----:B------:R3:W-:Y:S04]  /*1e6a0*/  STL [R1+0x8], R15 ;  /* 0x0000080f01007387 */ /* 0x0007e80000100800 */
        /* <DEDUP_REMOVED lines=19> */
[----:B--2---:R-:W-:-:S03]  /*1e7e0*/  SEL R7, R20, R65, !P3 ;  /* 0x0000004114077207 */ /* 0x004fc60005800000 */
[----:B------:R-:W2:Y:S04]  /*1e7f0*/  LDL.LU R69, [R1+0x144] ;  /* 0x0001440001457983 */ /* 0x000ea80000300800 */
[----:B------:R-:W2:Y:S01]  /*1e800*/  LDL.LU R68, [R1+0x148] ;  /* 0x0001480001447983 */ /* 0x000ea20000300800 */
[----:B0-----:R-:W-:-:S03]  /*1e810*/  SEL R6, R20, R63, !P3 ;  /* 0x0000003f14067207 */ /* 0x001fc60005800000 */
[----:B------:R-:W2:Y:S04]  /*1e820*/  LDL.LU R67, [R1+0x14c] ;  /* 0x00014c0001437983 */ /* 0x000ea80000300800 */
[----:B------:R-:W2:Y:S01]  /*1e830*/  LDL.LU R66, [R1+0x154] ;  /* 0x0001540001427983 */ /* 0x000ea20000300800 */
[----:B------:R-:W-:-:S03]  /*1e840*/  SEL R93, R20, R61, !P3 ;  /* 0x0000003d145d7207 */ /* 0x000fc60005800000 */
[----:B------:R-:W2:Y:S04]  /*1e850*/  LDL.LU R65, [R1+0x158] ;  /* 0x0001580001417983 */ /* 0x000ea80000300800 */
[----:B------:R-:W2:Y:S01]  /*1e860*/  LDL.LU R64, [R1+0x15c] ;  /* 0x00015c0001407983 */ /* 0x000ea20000300800 */
[----:B------:R-:W-:-:S03]  /*1e870*/  SEL R92, R20, R59, !P3 ;  /* 0x0000003b145c7207 */ /* 0x000fc60005800000 */
[----:B------:R-:W2:Y:S01]  /*1e880*/  LDL.LU R63, [R1+0x150] ;  /* 0x00015000013f7983 */ /* 0x000ea20000300800 */
[----:B------:R-:W-:-:S03]  /*1e890*/  SEL R91, R20, R58, !P3 ;  /* 0x0000003a145b7207 */ /* 0x000fc60005800000 */
[----:B------:R-:W2:Y:S04]  /*1e8a0*/  LDL.LU R62, [R1+0x140] ;  /* 0x00014000013e7983 */ /* 0x000ea80000300800 */
[----:B------:R-:W2:Y:S04]  /*1e8b0*/  LDL.LU R61, [R1+0x128] ;  /* 0x00012800013d7983 */ /* 0x000ea80000300800 */
[----:B------:R-:W2:Y:S04]  /*1e8c0*/  LDL.LU R60, [R1+0x12c] ;  /* 0x00012c00013c7983 */ /* 0x000ea80000300800 */
[----:B------:R-:W2:Y:S04]  /*1e8d0*/  LDL.LU R59, [R1+0x110] ;  /* 0x00011000013b7983 */ /* 0x000ea80000300800 */
[----:B------:R-:W2:Y:S01]  /*1e8e0*/  LDL.LU R58, [R1+0x108] ;  /* 0x00010800013a7983 */ /* 0x000ea20000300800 */
[----:B---3--:R-:W-:Y:S01]  /*1e8f0*/  SEL R15, R20, R31, !P3 ;  /* 0x0000001f140f7207 */ /* 0x008fe20005800000 */
[----:B------:R-:W-:Y:S01]  /*1e900*/  IMAD R31, R76, UR39, RZ ;  /* 0x000000274c1f7c24 */ /* 0x000fe2000f8e02ff */
[C---:B------:R-:W-:Y:S01]  /*1e910*/  SEL R37, R20.reuse, R37, !P3 ;  /* 0x0000002514257207 */ /* 0x040fe20005800000 */
[----:B------:R0:W-:Y:S01]  /*1e920*/  STL [R1+0x1d94], R20 ;  /* 0x001d941401007387 */ /* 0x0001e20000100800 */
[----:B------:R-:W-:-:S02]  /*1e930*/  SEL R36, R20, R36, !P3 ;  /* 0x0000002414247207 */ /* 0x000fc40005800000 */
[C---:B------:R-:W-:Y:S02]  /*1e940*/  SEL R34, R20.reuse, R34, !P3 ;  /* 0x0000002214227207 */ /* 0x040fe40005800000 */
[C---:B------:R-:W-:Y:S02]  /*1e950*/  SEL R32, R20.reuse, R32, !P3 ;  /* 0x0000002014207207 */ /* 0x040fe40005800000 */
[C---:B------:R-:W-:Y:S02]  /*1e960*/  SEL R30, R20.reuse, R30, !P3 ;  /* 0x0000001e141e7207 */ /* 0x040fe40005800000 */
[C---:B------:R-:W-:Y:S02]  /*1e970*/  SEL R29, R20.reuse, R29, !P3 ;  /* 0x0000001d141d7207 */ /* 0x040fe40005800000 */
[C---:B------:R-:W-:Y:S02]  /*1e980*/  SEL R28, R20.reuse, R28, !P3 ;  /* 0x0000001c141c7207 */ /* 0x040fe40005800000 */
        /* <DEDUP_REMOVED lines=22> */
[----:B------:R-:W-:Y:S01]  /*1eaf0*/  SEL R19, R20, R33, !P3 ;  /* 0x0000002114137207 */ /* 0x000fe20005800000 */
[----:B------:R-:W-:Y:S01]  /*1eb00*/  STL [R1+0x48], R31 ;  /* 0x0000481f01007387 */ /* 0x000fe20000100800 */
[----:B------:R-:W-:Y:S02]  /*1eb10*/  IMAD R8, R8, UR39, RZ ;  /* 0x0000002708087c24 */ /* 0x000fe4000f8e02ff */
[----:B------:R-:W-:-:S02]  /*1eb20*/  IMAD R3, R3, UR39, RZ ;  /* 0x0000002703037c24 */ /* 0x000fc4000f8e02ff */
[----:B------:R-:W-:Y:S02]  /*1eb30*/  IMAD R76, R22, UR39, RZ ;  /* 0x00000027164c7c24 */ /* 0x000fe4000f8e02ff */
[----:B------:R-:W-:Y:S01]  /*1eb40*/  IMAD R22, R38, UR39, RZ ;  /* 0x0000002726167c24 */ /* 0x000fe2000f8e02ff */
[C---:B----4-:R-:W-:Y:S02]  /*1eb50*/  SEL R90, R20.reuse, R90, !P3 ;  /* 0x0000005a145a7207 */ /* 0x050fe40005800000 */
[C---:B-----5:R-:W-:Y:S02]  /*1eb60*/  SEL R89, R20.reuse, R89, !P3 ;  /* 0x0000005914597207 */ /* 0x060fe40005800000 */
        /* <DEDUP_REMOVED lines=17> */
[C---:B--2---:R-:W-:Y:S02]  /*1ec80*/  SEL R69, R20.reuse, R69, !P3 ;  /* 0x0000004514457207 */ /* 0x044fe40005800000 */
        /* <DEDUP_REMOVED lines=10> */
[----:B------:R-:W-:Y:S01]  /*1ed30*/  SEL R58, R20, R58, !P3 ;  /* 0x0000003a143a7207 */ /* 0x000fe20005800000 */
[----:B0-----:R-:W-:-:S05]  /*1ed40*/  IMAD R20, R74, UR39, RZ ;  /* 0x000000274a147c24 */ /* 0x001fca000f8e02ff */
[----:B------:R0:W-:Y:S04]  /*1ed50*/  STL [R1+0x70], R20 ;  /* 0x0000701401007387 */ /* 0x0001e80000100800 */
[----:B------:R-:W-:Y:S01]  /*1ed60*/  STL [R1+0x44], R8 ;  /* 0x0000440801007387 */ /* 0x000fe20000100800 */
[----:B0-----:R-:W-:Y:S02]  /*1ed70*/  IMAD R20, R2, UR39, RZ ;  /* 0x0000002702147c24 */ /* 0x001fe4000f8e02ff */
[----:B------:R-:W-:Y:S02]  /*1ed80*/  IMAD R2, R0, UR39, RZ ;  /* 0x0000002700027c24 */ /* 0x000fe4000f8e02ff */
[----:B------:R-:W-:Y:S01]  /*1ed90*/  IMAD R0, R37, UR39, RZ ;  /* 0x0000002725007c24 */ /* 0x000fe2000f8e02ff */
[----:B------:R-:W-:Y:S04]  /*1eda0*/  STL [R1+0x6c], R3 ;  /* 0x00006c0301007387 */ /* 0x000fe80000100800 */
[----:B------:R0:W-:Y:S04]  /*1edb0*/  STL [R1+0x1dc4], R0 ;  /* 0x001dc40001007387 */ /* 0x0001e80000100800 */
[----:B------:R2:W-:Y:S01]  /*1edc0*/  STL [R1+0x40], R2 ;  /* 0x0000400201007387 */ /* 0x0005e20000100800 */
[----:B------:R-:W-:-:S02]  /*1edd0*/  IMAD R74, R28, UR39, RZ ;  /* 0x000000271c4a7c24 */ /* 0x000fc4000f8e02ff */
[----:B0-----:R-:W-:Y:S02]  /*1ede0*/  IMAD R0, R32, UR39, RZ ;  /* 0x0000002720007c24 */ /* 0x001fe4000f8e02ff */
[----:B--2---:R-:W-:-:S05]  /*1edf0*/  IMAD R2, R34, UR39, RZ ;  /* 0x0000002722027c24 */ /* 0x004fca000f8e02ff */
[----:B------:R-:W-:Y:S04]  /*1ee00*/  STL [R1+0x3c], R2 ;  /* 0x00003c0201007387 */ /* 0x000fe80000100800 */
[----:B------:R0:W-:Y:S04]  /*1ee10*/  STL [R1+0x64], R0 ;  /* 0x0000640001007387 */ /* 0x0001e80000100800 */
[----:B------:R2:W-:Y:S01]  /*1ee20*/  STL [R1+0x1dbc], R74 ;  /* 0x001dbc4a01007387 */ /* 0x0005e20000100800 */
[----:B0-----:R-:W-:-:S03]  /*1ee30*/  IMAD R0, R25, UR39, RZ ;  /* 0x0000002719007c24 */ /* 0x001fc6000f8e02ff */
[----:B--2---:R-:W2:Y:S01]  /*1ee40*/  LDL.LU R74, [R1+0xc] ;  /* 0x00000c00014a7983 */ /* 0x004ea20000300800 */
[----:B------:R-:W-:-:S03]  /*1ee50*/  IMAD R2, R39, UR39, RZ ;  /* 0x0000002727027c24 */ /* 0x000fc6000f8e02ff */
[----:B------:R-:W3:Y:S04]  /*1ee60*/  LDL.LU R37, [R1+0x8] ;  /* 0x0000080001257983 */ /* 0x000ee80000300800 */
[----:B------:R-:W-:Y:S04]  /*1ee70*/  STL [R1+0x5c], R0 ;  /* 0x00005c0001007387 */ /* 0x000fe80000100800 */
[----:B------:R0:W-:Y:S04]  /*1ee80*/  STL [R1+0x1db4], R76 ;  /* 0x001db44c01007387 */ /* 0x0001e80000100800 */
[----:B0-----:R-:W4:Y:S04]  /*1ee90*/  LDL.LU R76, [R1+0x10] ;  /* 0x00001000014c7983 */ /* 0x001f280000300800 */
[----:B------:R-:W5:Y:S04]  /*1eea0*/  LDL.LU R39, [R1+0x14] ;  /* 0x0000140001277983 */ /* 0x000f680000300800 */
[----:B------:R-:W2:Y:S01]  /*1eeb0*/  LDL.LU R38, [R1+0x18] ;  /* 0x0000180001267983 */ /* 0x000ea20000300800 */
[----:B------:R-:W-:-:S02]  /*1eec0*/  IMAD R33, R9, UR39, RZ ;  /* 0x0000002709217c24 */ /* 0x000fc4000f8e02ff */
[----:B------:R-:W-:Y:S02]  /*1eed0*/  IMAD R32, R27, UR39, RZ ;  /* 0x000000271b207c24 */ /* 0x000fe4000f8e02ff */
[----:B------:R-:W-:Y:S02]  /*1eee0*/  IMAD R9, R26, UR39, RZ ;  /* 0x000000271a097c24 */ /* 0x000fe4000f8e02ff */
[----:B------:R-:W-:Y:S02]  /*1eef0*/  IMAD R27, R48, UR39, RZ ;  /* 0x00000027301b7c24 */ /* 0x000fe4000f8e02ff */
[----:B------:R-:W-:Y:S02]  /*1ef00*/  IMAD R26, R46, UR39, RZ ;  /* 0x000000272e1a7c24 */ /* 0x000fe4000f8e02ff */
[----:B------:R-:W-:Y:S02]  /*1ef10*/  IMAD R25, R44, UR39, RZ ;  /* 0x000000272c197c24 */ /* 0x000fe4000f8e02ff */
[----:B------:R-:W-:-:S02]  /*1ef20*/  IMAD R3, R23, UR39, RZ ;  /* 0x0000002717037c24 */ /* 0x000fc4000f8e02ff */
[----:B------:R-:W-:Y:S02]  /*1ef30*/  IMAD R0, R41, UR39, RZ ;  /* 0x0000002729007c24 */ /* 0x000fe4000f8e02ff */
[----:B------:R-:W5:Y:S01]  /*1ef40*/  LDL.LU R41, [R1+0x20] ;  /* 0x0000200001297983 */ /* 0x000f620000300800 */
[----:B------:R-:W-:-:S03]  /*1ef50*/  IMAD R23, R40, UR39, RZ ;  /* 0x0000002728177c24 */ /* 0x000fc6000f8e02ff */
[----:B------:R-:W5:Y:S01]  /*1ef60*/  LDL.LU R40, [R1+0x1c] ;  /* 0x00001c0001287983 */ /* 0x000f620000300800 */
[----:B------:R-:W-:Y:S02]  /*1ef70*/  IMAD R31, R24, UR39, RZ ;  /* 0x00000027181f7c24 */ /* 0x000fe4000f8e02ff */
[----:B------:R-:W-:Y:S02]  /*1ef80*/  IMAD R24, R42, UR39, RZ ;  /* 0x000000272a187c24 */ /* 0x000fe4000f8e02ff */
[----:B------:R-:W-:Y:S01]  /*1ef90*/  IMAD R42, R6, UR69, RZ ;  /* 0x00000045062a7c24 */ /* 0x000fe2000f8e02ff */
[----:B------:R-:W0:Y:S01]  /*1efa0*/  LDCU UR69, c[0x0][0x3b0] ;  /* 0x00007600ff4577ac */ /* 0x000e220008000800 */
[----:B---3--:R-:W-:Y:S01]  /*1efb0*/  IMAD R44, R37, UR71, RZ ;  /* 0x00000047252c7c24 */ /* 0x008fe2000f8e02ff */
[----:B------:R-:W3:Y:S01]  /*1efc0*/  LDCU UR71, c[0x0][0x3b0] ;  /* 0x00007600ff4777ac */ /* 0x000ee20008000800 */
[----:B------:R-:W-:Y:S02]  /*1efd0*/  IMAD R37, R7, UR70, RZ ;  /* 0x0000004607257c24 */ /* 0x000fe4000f8e02ff */
[----:B------:R-:W-:Y:S01]  /*1efe0*/  IMAD R4, R4, UR39, RZ ;  /* 0x0000002704047c24 */ /* 0x000fe2000f8e02ff */
[----:B------:R-:W0:Y:S01]  /*1eff0*/  LDCU UR70, c[0x0][0x3b0] ;  /* 0x00007600ff4677ac */ /* 0x000e220008000800 */
[----:B----4-:R-:W-:Y:S01]  /*1f000*/  IMAD R46, R76, UR73, RZ ;  /* 0x000000494c2e7c24 */ /* 0x010fe2000f8e02ff */
[----:B------:R-:W4:Y:S01]  /*1f010*/  LDCU UR73, c[0x0][0x3b0] ;  /* 0x00007600ff4977ac */ /* 0x000f220008000800 */
[----:B--2---:R-:W-:Y:S01]  /*1f020*/  IMAD R48, R38, UR75, RZ ;  /* 0x0000004b26307c24 */ /* 0x004fe2000f8e02ff */
[----:B------:R-:W2:Y:S04]  /*1f030*/  LDCU UR75, c[0x0][0x3b0] ;  /* 0x00007600ff4b77ac */ /* 0x000ea80008000800 */
[----:B------:R-:W-:Y:S04]  /*1f040*/  STL [R1+0x1dc8], R48 ;  /* 0x001dc83001007387 */ /* 0x000fe80000100800 */
[----:B------:R-:W-:Y:S04]  /*1f050*/  STL [R1+0x1dcc], R46 ;  /* 0x001dcc2e01007387 */ /* 0x000fe80000100800 */
[----:B------:R-:W-:Y:S04]  /*1f060*/  STL [R1+0x1dd0], R44 ;  /* 0x001dd02c01007387 */ /* 0x000fe80000100800 */
[----:B------:R-:W2:Y:S04]  /*1f070*/  LDL.LU R7, [R1+0x1dec] ;  /* 0x001dec0001077983 */ /* 0x000ea80000300800 */
[----:B------:R-:W3:Y:S01]  /*1f080*/  LDL.LU R6, [R1+0x1de8] ;  /* 0x001de80001067983 */ /* 0x000ee20000300800 */
[----:B------:R-:W-:Y:S01]  /*1f090*/  IMAD R92, R92, UR67, RZ ;  /* 0x000000435c5c7c24 */ /* 0x000fe2000f8e02ff */
[----:B------:R-:W0:Y:S01]  /*1f0a0*/  LDCU UR67, c[0x0][0x3b0] ;  /* 0x00007600ff4377ac */ /* 0x000e220008000800 */
[----:B------:R-:W-:Y:S01]  /*1f0b0*/  IMAD R90, R90, UR65, RZ ;  /* 0x000000415a5a7c24 */ /* 0x000fe2000f8e02ff */
[----:B------:R2:W-:Y:S01]  /*1f0c0*/  STL [R1+0x1dd4], R42 ;  /* 0x001dd42a01007387 */ /* 0x0005e20000100800 */
[----:B------:R-:W-:Y:S01]  /*1f0d0*/  IMAD R88, R88, UR63, RZ ;  /* 0x0000003f58587c24 */ /* 0x000fe2000f8e02ff */
[----:B------:R-:W0:Y:S01]  /*1f0e0*/  LDCU UR63, c[0x0][0x3b0] ;  /* 0x00007600ff3f77ac */ /* 0x000e220008000800 */
[----:B------:R-:W-:Y:S01]  /*1f0f0*/  IMAD R86, R86, UR17, RZ ;  /* 0x0000001156567c24 */ /* 0x000fe2000f8e02ff */
[----:B------:R-:W-:Y:S01]  /*1f100*/  STL [R1+0x1dd8], R92 ;  /* 0x001dd85c01007387 */ /* 0x000fe20000100800 */
[----:B------:R-:W-:Y:S01]  /*1f110*/  IMAD R36, R36, UR39, RZ ;  /* 0x0000002724247c24 */ /* 0x000fe2000f8e02ff */
[----:B------:R-:W0:Y:S02]  /*1f120*/  LDCU UR65, c[0x0][0x3b0] ;  /* 0x00007600ff4177ac */ /* 0x000e240008000800 */
[----:B------:R-:W-:Y:S01]  /*1f130*/  STL [R1+0x1ddc], R90 ;  /* 0x001ddc5a01007387 */ /* 0x000fe20000100800 */
[----:B------:R-:W-:Y:S01]  /*1f140*/  IMAD R34, R30, UR39, RZ ;  /* 0x000000271e227c24 */ /* 0x000fe2000f8e02ff */
[----:B------:R-:W0:Y:S02]  /*1f150*/  LDCU UR17, c[0x0][0x3b0] ;  /* 0x00007600ff1177ac */ /* 0x000e240008000800 */
[----:B------:R-:W-:Y:S04]  /*1f160*/  STL [R1+0x1de0], R88 ;  /* 0x001de05801007387 */ /* 0x000fe80000100800 */
[----:B------:R-:W-:Y:S01]  /*1f170*/  STL [R1+0x1de4], R86 ;  /* 0x001de45601007387 */ /* 0x000fe20000100800 */
[----:B------:R-:W-:Y:S01]  /*1f180*/  IMAD R21, R21, UR39, RZ ;  /* 0x0000002715157c24 */ /* 0x000fe2000f8e02ff */
[----:B--2---:R-:W-:-:S05]  /*1f190*/  IADD3 R42, P4, PT, R4, R7, RZ ;  /* 0x00000007042a7210 */ /* 0x004fca0007f9e0ff */
[----:B------:R2:W-:Y:S01]  /*1f1a0*/  STL [R1+0x5c0], R42 ;  /* 0x0005c02a01007387 */ /* 0x0005e20000100800 */
[----:B---3--:R-:W-:Y:S02]  /*1f1b0*/  LEA.HI.X.SX32 R44, R4, R6, 0x1, P4 ;  /* 0x00000006042c7211 */ /* 0x008fe400020f0eff */
[-C--:B------:R-:W-:Y:S02]  /*1f1c0*/  IADD3 R4, P6, PT, R20, R7.reuse, RZ ;  /* 0x0000000714047210 */ /* 0x080fe40007fde0ff */
[----:B--2---:R-:W-:-:S05]  /*1f1d0*/  IADD3 R42, P5, PT, R33, R7, RZ ;  /* 0x00000007212a7210 */ /* 0x004fca0007fbe0ff */
[----:B------:R2:W-:Y:S01]  /*1f1e0*/  STL [R1+0x620], R42 ;  /* 0x0006202a01007387 */ /* 0x0005e20000100800 */
[----:B------:R-:W-:-:S03]  /*1f1f0*/  LEA.HI.X.SX32 R33, R33, R6, 0x1, P5 ;  /* 0x0000000621217211 */ /* 0x000fc600028f0eff */
[----:B------:R-:W-:Y:S01]  /*1f200*/  STL [R1+0x5bc], R44 ;  /* 0x0005bc2c01007387 */ /* 0x000fe20000100800 */
[----:B------:R-:W-:-:S03]  /*1f210*/  LEA.HI.X.SX32 R20, R20, R6, 0x1, P6 ;  /* 0x0000000614147211 */ /* 0x000fc600030f0eff */
[----:B------:R3:W-:Y:S01]  /*1f220*/  STL [R1+0x660], R4 ;  /* 0x0006600401007387 */ /* 0x0007e20000100800 */
[----:B--2---:R-:W-:-:S05]  /*1f230*/  IADD3 R42, P4, PT, R36, R7, RZ ;  /* 0x00000007242a7210 */ /* 0x004fca0007f9e0ff */
[----:B------:R-:W-:Y:S01]  /*1f240*/  STL [R1+0x11d0], R42 ;  /* 0x0011d02a01007387 */ /* 0x000fe20000100800 */
[----:B---3--:R-:W-:-:S03]  /*1f250*/  IADD3 R4, P5, PT, R34, R7, RZ ;  /* 0x0000000722047210 */ /* 0x008fc60007fbe0ff */
[----:B------:R2:W-:Y:S04]  /*1f260*/  STL [R1+0x61c], R33 ;  /* 0x00061c2101007387 */ /* 0x0005e80000100800 */
[----:B------:R3:W-:Y:S04]  /*1f270*/  STL [R1+0x11e8], R4 ;  /* 0x0011e80401007387 */ /* 0x0007e80000100800 */
[----:B------:R0:W-:Y:S01]  /*1f280*/  STL [R1+0x65c], R20 ;  /* 0x00065c1401007387 */ /* 0x0001e20000100800 */
[----:B--2---:R-:W-:Y:S02]  /*1f290*/  IADD3 R33, P6, PT, R32, R7, RZ ;  /* 0x0000000720217210 */ /* 0x004fe40007fde0ff */
[----:B---3--:R-:W-:-:S03]  /*1f2a0*/  LEA.HI.X.SX32 R4, R36, R6, 0x1, P4 ;  /* 0x0000000624047211 */ /* 0x008fc600020f0eff */
[----:B------:R2:W-:Y:S01]  /*1f2b0*/  STL [R1+0x1200], R33 ;  /* 0x0012002101007387 */ /* 0x0005e20000100800 */
[----:B0-----:R-:W-:-:S03]  /*1f2c0*/  IADD3 R20, P4, PT, R31, R7, RZ ;  /* 0x000000071f147210 */ /* 0x001fc60007f9e0ff */
[----:B------:R0:W-:Y:S04]  /*1f2d0*/  STL [R1+0x11cc], R4 ;  /* 0x0011cc0401007387 */ /* 0x0001e80000100800 */
[----:B------:R3:W-:Y:S01]  /*1f2e0*/  STL [R1+0x1218], R20 ;  /* 0x0012181401007387 */ /* 0x0007e20000100800 */
[----:B--2---:R-:W-:Y:S02]  /*1f2f0*/  LEA.HI.X.SX32 R33, R34, R6, 0x1, P5 ;  /* 0x0000000622217211 */ /* 0x004fe400028f0eff */
[----:B0-----:R-:W-:-:S03]  /*1f300*/  IADD3 R4, P5, PT, R21, R7, RZ ;  /* 0x0000000715047210 */ /* 0x001fc60007fbe0ff */
[----:B------:R-:W-:Y:S01]  /*1f310*/  STL [R1+0x11e4], R33 ;  /* 0x0011e42101007387 */ /* 0x000fe20000100800 */
[----:B---3--:R-:W-:-:S03]  /*1f320*/  LEA.HI.X.SX32 R20, R32, R6, 0x1, P6 ;  /* 0x0000000620147211 */ /* 0x008fc600030f0eff */
[----:B------:R0:W-:Y:S01]  /*1f330*/  STL [R1+0x1230], R4 ;  /* 0x0012300401007387 */ /* 0x0001e20000100800 */
[----:B------:R-:W-:-:S03]  /*1f340*/  IADD3 R32, P6, PT, R22, R7, RZ ;  /* 0x0000000716207210 */ /* 0x000fc60007fde0ff */
[----:B------:R2:W-:Y:S01]  /*1f350*/  STL [R1+0x11fc], R20 ;  /* 0x0011fc1401007387 */ /* 0x0005e20000100800 */
[-C--:B0-----:R-:W-:Y:S02]  /*1f360*/  LEA.HI.X.SX32 R4, R31, R6.reuse, 0x1, P4 ;  /* 0x000000061f047211 */ /* 0x081fe400020f0eff */
[----:B------:R-:W-:Y:S01]  /*1f370*/  IADD3 R31, P4, PT, R23, R7, RZ ;  /* 0x00000007171f7210 */ /* 0x000fe20007f9e0ff */
[----:B--2---:R-:W2:Y:S01]  /*1f380*/  LDL.LU R20, [R1+0x19c] ;  /* 0x00019c0001147983 */ /* 0x004ea20000300800 */
[----:B------:R-:W-:-:S03]  /*1f390*/  LEA.HI.X.SX32 R21, R21, R6, 0x1, P5 ;  /* 0x0000000615157211 */ /* 0x000fc600028f0eff */
[----:B------:R-:W-:Y:S01]  /*1f3a0*/  STL [R1+0x1240], R32 ;  /* 0x0012402001007387 */ /* 0x000fe20000100800 */
[----:B------:R-:W-:-:S03]  /*1f3b0*/  LEA.HI.X.SX32 R22, R22, R6, 0x1, P6 ;  /* 0x0000000616167211 */ /* 0x000fc600030f0eff */
[----:B------:R0:W-:Y:S04]  /*1f3c0*/  STL [R1+0x1214], R4 ;  /* 0x0012140401007387 */ /* 0x0001e80000100800 */
[----:B------:R-:W-:Y:S04]  /*1f3d0*/  STL [R1+0x1250], R31 ;  /* 0x0012501f01007387 */ /* 0x000fe80000100800 */
[----:B------:R-:W3:Y:S01]  /*1f3e0*/  LDL.LU R34, [R1+0x198] ;  /* 0x0001980001227983 */ /* 0x000ee20000300800 */
[----:B0-----:R-:W-:-:S03]  /*1f3f0*/  IADD3 R4, P5, PT, R24, R7, RZ ;  /* 0x0000000718047210 */ /* 0x001fc60007fbe0ff */
[----:B------:R0:W-:Y:S04]  /*1f400*/  STL [R1+0x122c], R21 ;  /* 0x00122c1501007387 */ /* 0x0001e80000100800 */
[----:B------:R1:W-:Y:S04]  /*1f410*/  STL [R1+0x1260], R4 ;  /* 0x0012600401007387 */ /* 0x0003e80000100800 */
[----:B------:R4:W-:Y:S04]  /*1f420*/  STL [R1+0x123c], R22 ;  /* 0x00123c1601007387 */ /* 0x0009e80000100800 */
[----:B------:R-:W5:Y:S01]  /*1f430*/  LDL.LU R36, [R1+0x194] ;  /* 0x0001940001247983 */ /* 0x000f620000300800 */
[----:B0-----:R-:W-:-:S02]  /*1f440*/  IADD3 R21, P6, PT, R25, R7, RZ ;  /* 0x0000000719157210 */ /* 0x001fc40007fde0ff */
[----:B-1----:R-:W-:Y:S02]  /*1f450*/  LEA.HI.X.SX32 R4, R23, R6, 0x1, P4 ;  /* 0x0000000617047211 */ /* 0x002fe400020f0eff */
[----:B----4-:R-:W-:Y:S01]  /*1f460*/  IADD3 R22, P4, PT, R26, R7, RZ ;  /* 0x000000071a167210 */ /* 0x010fe20007f9e0ff */
[----:B------:R0:W-:Y:S01]  /*1f470*/  STL [R1+0x1270], R21 ;  /* 0x0012701501007387 */ /* 0x0001e20000100800 */
[----:B------:R-:W-:-:S03]  /*1f480*/  IMAD R28, R50, UR39, RZ ;  /* 0x00000027321c7c24 */ /* 0x000fc6000f8e02ff */
[----:B------:R1:W-:Y:S04]  /*1f490*/  STL [R1+0x124c], R4 ;  /* 0x00124c0401007387 */ /* 0x0003e80000100800 */
[----:B------:R4:W-:Y:S01]  /*1f4a0*/  STL [R1+0x1280], R22 ;  /* 0x0012801601007387 */ /* 0x0009e20000100800 */
[----:B0-----:R-:W-:-:S03]  /*1f4b0*/  LEA.HI.X.SX32 R21, R24, R6, 0x1, P5 ;  /* 0x0000000618157211 */ /* 0x001fc600028f0eff */
[----:B------:R-:W5:Y:S01]  /*1f4c0*/  LDL.LU R33, [R1+0x120] ;  /* 0x0001200001217983 */ /* 0x000f620000300800 */
[----:B-1----:R-:W-:-:S03]  /*1f4d0*/  IADD3 R4, P5, PT, R27, R7, RZ ;  /* 0x000000071b047210 */ /* 0x002fc60007fbe0ff */
[----:B------:R0:W-:Y:S01]  /*1f4e0*/  STL [R1+0x125c], R21 ;  /* 0x00125c1501007387 */ /* 0x0001e20000100800 */
[----:B----4-:R-:W-:-:S03]  /*1f4f0*/  LEA.HI.X.SX32 R22, R25, R6, 0x1, P6 ;  /* 0x0000000619167211 */ /* 0x010fc600030f0eff */
[----:B------:R1:W-:Y:S01]  /*1f500*/  STL [R1+0x1290], R4 ;  /* 0x0012900401007387 */ /* 0x0003e20000100800 */
[----:B------:R-:W-:Y:S01]  /*1f510*/  IMAD R8, R29, UR39, RZ ;  /* 0x000000271d087c24 */ /* 0x000fe2000f8e02ff */
[----:B0-----:R-:W-:Y:S02]  /*1f520*/  IADD3 R21, P6, PT, R28, R7, RZ ;  /* 0x000000071c157210 */ /* 0x001fe40007fde0ff */
[----:B-1----:R-:W4:Y:S01]  /*1f530*/  LDL.LU R4, [R1+0x118] ;  /* 0x0001180001047983 */ /* 0x002f220000300800 */
[----:B------:R-:W-:-:S03]  /*1f540*/  IMAD R29, R52, UR39, RZ ;  /* 0x00000027341d7c24 */ /* 0x000fc6000f8e02ff */
[----:B------:R0:W-:Y:S04]  /*1f550*/  STL [R1+0x126c], R22 ;  /* 0x00126c1601007387 */ /* 0x0001e80000100800 */
[----:B------:R-:W4:Y:S04]  /*1f560*/  LDL.LU R86, [R1+0x10c] ;  /* 0x00010c0001567983 */ /* 0x000f280000300800 */
[----:B------:R1:W-:Y:S01]  /*1f570*/  STL [R1+0x12a0], R21 ;  /* 0x0012a01501007387 */ /* 0x0003e20000100800 */
[----:B0-----:R-:W-:-:S03]  /*1f580*/  LEA.HI.X.SX32 R22, R26, R6, 0x1, P4 ;  /* 0x000000061a167211 */ /* 0x001fc600020f0eff */
[----:B------:R-:W4:Y:S01]  /*1f590*/  LDL.LU R88, [R1+0x104] ;  /* 0x0001040001587983 */ /* 0x000f220000300800 */
[----:B------:R-:W-:-:S03]  /*1f5a0*/  IMAD R54, R54, UR39, RZ ;  /* 0x0000002736367c24 */ /* 0x000fc6000f8e02ff */
[----:B------:R0:W-:Y:S01]  /*1f5b0*/  STL [R1+0x127c], R22 ;  /* 0x00127c1601007387 */ /* 0x0001e20000100800 */
[----:B-1----:R-:W-:-:S03]  /*1f5c0*/  IADD3 R21, P4, PT, R29, R7, RZ ;  /* 0x000000071d157210 */ /* 0x002fc60007f9e0ff */
[----:B------:R-:W4:Y:S01]  /*1f5d0*/  LDL.LU R90, [R1+0x100] ;  /* 0x00010000015a7983 */ /* 0x000f220000300800 */
[----:B0-----:R-:W-:-:S03]  /*1f5e0*/  LEA.HI.X.SX32 R22, R27, R6, 0x1, P5 ;  /* 0x000000061b167211 */ /* 0x001fc600028f0eff */
[----:B------:R0:W-:Y:S01]  /*1f5f0*/  STL [R1+0x12b0], R21 ;  /* 0x0012b01501007387 */ /* 0x0001e20000100800 */
[----:B------:R-:W-:-:S03]  /*1f600*/  IMAD R30, R56, UR39, RZ ;  /* 0x00000027381e7c24 */ /* 0x000fc6000f8e02ff */
[----:B------:R-:W4:Y:S04]  /*1f610*/  LDL.LU R92, [R1+0xfc] ;  /* 0x0000fc00015c7983 */ /* 0x000f280000300800 */
[----:B------:R1:W-:Y:S01]  /*1f620*/  STL [R1+0x128c], R22 ;  /* 0x00128c1601007387 */ /* 0x0003e20000100800 */
[----:B0-----:R-:W-:-:S03]  /*1f630*/  IADD3 R21, P5, PT, R54, R7, RZ ;  /* 0x0000000736157210 */ /* 0x001fc60007fbe0ff */
[----:B------:R-:W4:Y:S04]  /*1f640*/  LDL.LU R42, [R1+0xf4] ;  /* 0x0000f400012a7983 */ /* 0x000f280000300800 */
[----:B------:R0:W-:Y:S01]  /*1f650*/  STL [R1+0x12c0], R21 ;  /* 0x0012c01501007387 */ /* 0x0001e20000100800 */
[----:B-1----:R-:W-:-:S03]  /*1f660*/  LEA.HI.X.SX32 R22, R28, R6, 0x1, P6 ;  /* 0x000000061c167211 */ /* 0x002fc600030f0eff */
[----:B------:R-:W4:Y:S01]  /*1f670*/  LDL.LU R44, [R1+0xec] ;  /* 0x0000ec00012c7983 */ /* 0x000f220000300800 */
[----:B0-----:R-:W-:-:S03]  /*1f680*/  IADD3 R21, P6, PT, R30, R7, RZ ;  /* 0x000000071e157210 */ /* 0x001fc60007fde0ff */
[----:B------:R0:W-:Y:S04]  /*1f690*/  STL [R1+0x129c], R22 ;  /* 0x00129c1601007387 */ /* 0x0001e80000100800 */
[----:B------:R-:W4:Y:S04]  /*1f6a0*/  LDL.LU R46, [R1+0xe8] ;  /* 0x0000e800012e7983 */ /* 0x000f280000300800 */
[----:B------:R-:W-:Y:S01]  /*1f6b0*/  STL [R1+0x12d0], R21 ;  /* 0x0012d01501007387 */ /* 0x000fe20000100800 */
[----:B0-----:R-:W-:-:S03]  /*1f6c0*/  LEA.HI.X.SX32 R22, R29, R6, 0x1, P4 ;  /* 0x000000061d167211 */ /* 0x001fc600020f0eff */
[----:B------:R-:W4:Y:S04]  /*1f6d0*/  LDL.LU R48, [R1+0xdc] ;  /* 0x0000dc0001307983 */ /* 0x000f280000300800 */
[----:B------:R0:W-:Y:S04]  /*1f6e0*/  STL [R1+0x12ac], R22 ;  /* 0x0012ac1601007387 */ /* 0x0001e80000100800 */
[----:B------:R-:W4:Y:S01]  /*1f6f0*/  LDL.LU R56, [R1+0xd8] ;  /* 0x0000d80001387983 */ /* 0x000f220000300800 */
[----:B0-----:R-:W-:Y:S01]  /*1f700*/  LEA.HI.X.SX32 R22, R54, R6, 0x1, P5 ;  /* 0x0000000636167211 */ /* 0x001fe200028f0eff */
[----:B------:R-:W-:Y:S01]  /*1f710*/  IMAD R38, R74, UR72, RZ ;  /* 0x000000484a267c24 */ /* 0x000fe2000f8e02ff */
[----:B------:R-:W0:Y:S01]  /*1f720*/  LDCU UR72, c[0x0][0x3b0] ;  /* 0x00007600ff4877ac */ /* 0x000e220008000800 */
[----:B--2---:R-:W-:-:S05]  /*1f730*/  IADD3 R21, P4, PT, R20, R7, RZ ;  /* 0x0000000714157210 */ /* 0x004fca0007f9e0ff */
[----:B------:R3:W-:Y:S04]  /*1f740*/  STL [R1+0x12e0], R21 ;  /* 0x0012e01501007387 */ /* 0x0007e80000100800 */
[----:B------:R-:W2:Y:S04]  /*1f750*/  LDL.LU R52, [R1+0xd4] ;  /* 0x0000d40001347983 */ /* 0x000ea80000300800 */
[----:B------:R1:W-:Y:S01]  /*1f760*/  STL [R1+0x12bc], R22 ;  /* 0x0012bc1601007387 */ /* 0x0003e20000100800 */
[----:B---3--:R-:W-:-:S03]  /*1f770*/  IADD3 R21, P5, PT, R34, R7, RZ ;  /* 0x0000000722157210 */ /* 0x008fc60007fbe0ff */
[----:B------:R-:W3:Y:S04]  /*1f780*/  LDL.LU R50, [R1+0xd0] ;  /* 0x0000d00001327983 */ /* 0x000ee80000300800 */
[----:B------:R5:W-:Y:S01]  /*1f790*/  STL [R1+0x12f0], R21 ;  /* 0x0012f01501007387 */ /* 0x000be20000100800 */
[----:B-1----:R-:W-:-:S03]  /*1f7a0*/  LEA.HI.X.SX32 R22, R30, R6, 0x1, P6 ;  /* 0x000000061e167211 */ /* 0x002fc600030f0eff */
[----:B------:R-:W3:Y:S04]  /*1f7b0*/  LDL.LU R76, [R1+0xa0] ;  /* 0x0000a000014c7983 */ /* 0x000ee80000300800 */
[----:B------:R1:W-:Y:S01]  /*1f7c0*/  STL [R1+0x12cc], R22 ;  /* 0x0012cc1601007387 */ /* 0x0003e20000100800 */
[----:B-----5:R-:W-:-:S03]  /*1f7d0*/  IADD3 R21, P6, PT, R36, R7, RZ ;  /* 0x0000000724157210 */ /* 0x020fc60007fde0ff */
[----:B------:R-:W5:Y:S04]  /*1f7e0*/  LDL.LU R74, [R1+0x50] ;  /* 0x00005000014a7983 */ /* 0x000f680000300800 */
[----:B------:R0:W-:Y:S01]  /*1f7f0*/  STL [R1+0x1300], R21 ;  /* 0x0013001501007387 */ /* 0x0001e20000100800 */
[----:B-1----:R-:W-:-:S03]  /*1f800*/  LEA.HI.X.SX32 R22, R20, R6, 0x1, P4 ;  /* 0x0000000614167211 */ /* 0x002fc600020f0eff */
[----:B------:R-:W5:Y:S01]  /*1f810*/  LDL.LU R20, [R1+0x4c] ;  /* 0x00004c0001147983 */ /* 0x000f620000300800 */
[----:B------:R-:W-:-:S03]  /*1f820*/  LEA.HI.X.SX32 R23, R34, R6, 0x1, P5 ;  /* 0x0000000622177211 */ /* 0x000fc600028f0eff */
[----:B------:R-:W-:Y:S01]  /*1f830*/  STL [R1+0x12dc], R22 ;  /* 0x0012dc1601007387 */ /* 0x000fe20000100800 */
[----:B0-----:R-:W-:-:S05]  /*1f840*/  IADD3 R21, P4, PT, R33, R7, RZ ;  /* 0x0000000721157210 */ /* 0x001fca0007f9e0ff */
[----:B------:R0:W-:Y:S04]  /*1f850*/  STL [R1+0x1310], R21 ;  /* 0x0013101501007387 */ /* 0x0001e80000100800 */
[----:B------:R1:W-:Y:S01]  /*1f860*/  STL [R1+0x12ec], R23 ;  /* 0x0012ec1701007387 */ /* 0x0003e20000100800 */
[----:B0-----:R-:W-:Y:S02]  /*1f870*/  LEA.HI.X.SX32 R21, R36, R6, 0x1, P6 ;  /* 0x0000000624157211 */ /* 0x001fe400030f0eff */
[----:B----4-:R-:W-:-:S05]  /*1f880*/  IADD3 R22, P5, PT, R4, R7, RZ ;  /* 0x0000000704167210 */ /* 0x010fca0007fbe0ff */
[----:B------:R0:W-:Y:S01]  /*1f890*/  STL [R1+0x1320], R22 ;  /* 0x0013201601007387 */ /* 0x0001e20000100800 */
[----:B-1----:R-:W-:-:S03]  /*1f8a0*/  IADD3 R23, P6, PT, R86, R7, RZ ;  /* 0x0000000756177210 */ /* 0x002fc60007fde0ff */
[----:B------:R1:W-:Y:S01]  /*1f8b0*/  STL [R1+0x12fc], R21 ;  /* 0x0012fc1501007387 */ /* 0x0003e20000100800 */
[-C--:B------:R-:W-:Y:S02]  /*1f8c0*/  LEA.HI.X.SX32 R4, R4, R6.reuse, 0x1, P5 ;  /* 0x0000000604047211 */ /* 0x080fe400028f0eff */
[----:B0-----:R-:W-:Y:S01]  /*1f8d0*/  LEA.HI.X.SX32 R22, R33, R6, 0x1, P4 ;  /* 0x0000000621167211 */ /* 0x001fe200020f0eff */
[----:B------:R-:W-:Y:S01]  /*1f8e0*/  STL [R1+0x1330], R23 ;  /* 0x0013301701007387 */ /* 0x000fe20000100800 */
[----:B-1----:R-:W-:-:S03]  /*1f8f0*/  IADD3 R21, P4, PT, R88, R7, RZ ;  /* 0x0000000758157210 */ /* 0x002fc60007f9e0ff */
[----:B------:R0:W-:Y:S04]  /*1f900*/  STL [R1+0x130c], R22 ;  /* 0x00130c1601007387 */ /* 0x0001e80000100800 */
[----:B------:R1:W-:Y:S01]  /*1f910*/  STL [R1+0x1340], R21 ;  /* 0x0013401501007387 */ /* 0x0003e20000100800 */
[----:B0-----:R-:W-:-:S03]  /*1f920*/  IADD3 R22, P5, PT, R90, R7, RZ ;  /* 0x000000075a167210 */ /* 0x001fc60007fbe0ff */
[----:B------:R0:W-:Y:S01]  /*1f930*/  STL [R1+0x131c], R4 ;  /* 0x00131c0401007387 */ /* 0x0001e20000100800 */
[----:B-1----:R-:W-:-:S03]  /*1f940*/  LEA.HI.X.SX32 R21, R86, R6, 0x1, P6 ;  /* 0x0000000656157211 */ /* 0x002fc600030f0eff */
[----:B------:R1:W-:Y:S04]  /*1f950*/  STL [R1+0x1350], R22 ;  /* 0x0013501601007387 */ /* 0x0003e80000100800 */
[----:B------:R4:W-:Y:S01]  /*1f960*/  STL [R1+0x132c], R21 ;  /* 0x00132c1501007387 */ /* 0x0009e20000100800 */
[----:B0-----:R-:W-:Y:S02]  /*1f970*/  IADD3 R4, P6, PT, R92, R7, RZ ;  /* 0x000000075c047210 */ /* 0x001fe40007fde0ff */
[----:B-1----:R-:W-:-:S03]  /*1f980*/  LEA.HI.X.SX32 R22, R88, R6, 0x1, P4 ;  /* 0x0000000658167211 */ /* 0x002fc600020f0eff */
[----:B------:R0:W-:Y:S01]  /*1f990*/  STL [R1+0x1360], R4 ;  /* 0x0013600401007387 */ /* 0x0001e20000100800 */
[----:B----4-:R-:W-:-:S03]  /*1f9a0*/  IADD3 R21, P4, PT, R42, R7, RZ ;  /* 0x000000072a157210 */ /* 0x010fc60007f9e0ff */
[----:B------:R1:W-:Y:S04]  /*1f9b0*/  STL [R1+0x133c], R22 ;  /* 0x00133c1601007387 */ /* 0x0003e80000100800 */
[----:B------:R4:W-:Y:S01]  /*1f9c0*/  STL [R1+0x1370], R21 ;  /* 0x0013701501007387 */ /* 0x0009e20000100800 */
[----:B0-----:R-:W-:Y:S02]  /*1f9d0*/  LEA.HI.X.SX32 R4, R90, R6, 0x1, P5 ;  /* 0x000000065a047211 */ /* 0x001fe400028f0eff */
[----:B-1----:R-:W-:-:S03]  /*1f9e0*/  IADD3 R22, P5, PT, R44, R7, RZ ;  /* 0x000000072c167210 */ /* 0x002fc60007fbe0ff */
[----:B------:R0:W-:Y:S01]  /*1f9f0*/  STL [R1+0x134c], R4 ;  /* 0x00134c0401007387 */ /* 0x0001e20000100800 */
[----:B----4-:R-:W-:-:S03]  /*1fa00*/  LEA.HI.X.SX32 R21, R92, R6, 0x1, P6 ;  /* 0x000000065c157211 */ /* 0x010fc600030f0eff */
        /* <DEDUP_REMOVED lines=10> */
[----:B------:R-:W-:Y:S01]  /*1fab0*/  STL [R1+0x137c], R4 ;  /* 0x00137c0401007387 */ /* 0x000fe20000100800 */
[----:B----4-:R-:W-:-:S03]  /*1fac0*/  LEA.HI.X.SX32 R21, R46, R6, 0x1, P6 ;  /* 0x000000062e157211 */ /* 0x010fc600030f0eff */
[----:B------:R0:W-:Y:S04]  /*1fad0*/  STL [R1+0x13b0], R22 ;  /* 0x0013b01601007387 */ /* 0x0001e80000100800 */
[----:B------:R3:W-:Y:S01]  /*1fae0*/  STL [R1+0x138c], R21 ;  /* 0x00138c1501007387 */ /* 0x0007e20000100800 */
[----:B0-----:R-:W-:Y:S01]  /*1faf0*/  LEA.HI.X.SX32 R22, R48, R6, 0x1, P4 ;  /* 0x0000000630167211 */ /* 0x001fe200020f0eff */
[----:B------:R-:W-:Y:S01]  /*1fb00*/  IMAD R40, R40, UR5, RZ ;  /* 0x0000000528287c24 */ /* 0x000fe2000f8e02ff */
[----:B------:R-:W0:Y:S01]  /*1fb10*/  LDCU UR5, c[0x0][0x3b0] ;  /* 0x00007600ff0577ac */ /* 0x000e220008000800 */
[----:B------:R-:W-:Y:S02]  /*1fb20*/  IMAD R39, R39, UR74, RZ ;  /* 0x0000004a27277c24 */ /* 0x000fe4000f8e02ff */
[----:B------:R-:W-:Y:S01]  /*1fb30*/  IMAD R93, R93, UR68, RZ ;  /* 0x000000445d5d7c24 */ /* 0x000fe2000f8e02ff */
[----:B------:R-:W1:Y:S01]  /*1fb40*/  LDCU UR68, c[0x0][0x3b0] ;  /* 0x00007600ff4477ac */ /* 0x000e620008000800 */
[----:B------:R-:W-:-:S02]  /*1fb50*/  IMAD R91, R91, UR66, RZ ;  /* 0x000000425b5b7c24 */ /* 0x000fc4000f8e02ff */
[----:B------:R-:W-:Y:S01]  /*1fb60*/  IMAD R89, R89, UR64, RZ ;  /* 0x0000004059597c24 */ /* 0x000fe2000f8e02ff */
[----:B------:R-:W4:Y:S01]  /*1fb70*/  LDCU UR64, c[0x0][0x3b0] ;  /* 0x00007600ff4077ac */ /* 0x000f220008000800 */
[----:B------:R-:W-:Y:S02]  /*1fb80*/  IMAD R87, R87, UR76, RZ ;  /* 0x0000004c57577c24 */ /* 0x000fe4000f8e02ff */
[----:B------:R-:W-:Y:S01]  /*1fb90*/  IMAD R85, R85, UR16, RZ ;  /* 0x0000001055557c24 */ /* 0x000fe2000f8e02ff */
[----:B------:R-:W0:Y:S01]  /*1fba0*/  LDCU UR66, c[0x0][0x3b0] ;  /* 0x00007600ff4277ac */ /* 0x000e220008000800 */
[----:B------:R-:W-:Y:S02]  /*1fbb0*/  IMAD R83, R83, UR62, RZ ;  /* 0x0000003e53537c24 */ /* 0x000fe4000f8e02ff */
[----:B------:R-:W-:Y:S01]  /*1fbc0*/  IMAD R81, R81, UR61, RZ ;  /* 0x0000003d51517c24 */ /* 0x000fe2000f8e02ff */
[----:B------:R-:W0:Y:S01]  /*1fbd0*/  LDCU UR61, c[0x0][0x3b0] ;  /* 0x00007600ff3d77ac */ /* 0x000e220008000800 */
[----:B------:R-:W-:-:S02]  /*1fbe0*/  IMAD R79, R79, UR60, RZ ;  /* 0x0000003c4f4f7c24 */ /* 0x000fc4000f8e02ff */
[----:B------:R-:W-:Y:S01]  /*1fbf0*/  IMAD R77, R77, UR59, RZ ;  /* 0x0000003b4d4d7c24 */ /* 0x000fe2000f8e02ff */
[----:B------:R-:W0:Y:S01]  /*1fc00*/  LDCU UR59, c[0x0][0x3b0] ;  /* 0x00007600ff3b77ac */ /* 0x000e220008000800 */
        /* <DEDUP_REMOVED lines=54> */
[----:B------:R-:W-:Y:S01]  /*1ff70*/  IMAD R18, R18, UR7, RZ ;  /* 0x0000000712127c24 */ /* 0x000fe2000f8e02ff */
        /* <DEDUP_REMOVED lines=10> */
[-C--:B--2---:R-:W-:Y:S01]  /*20020*/  IADD3 R4, P6, PT, R52, R7.reuse, RZ ;  /* 0x0000000734047210 */ /* 0x084fe20007fde0ff */
[----:B------:R-:W2:Y:S04]  /*20030*/  LDCU UR33, c[0x0][0x3b0] ;  /* 0x00007600ff2177ac */ /* 0x000ea80008000800 */
[----:B------:R0:W-:Y:S01]  /*20040*/  STL [R1+0x13c0], R4 ;  /* 0x0013c00401007387 */ /* 0x0001e20000100800 */
[----:B------:R-:W1:Y:S01]  /*20050*/  LDCU UR35, c[0x0][0x3b0] ;  /* 0x00007600ff2377ac */ /* 0x000e620008000800 */
[----:B---3--:R-:W-:-:S02]  /*20060*/  IADD3 R21, P4, PT, R50, R7, RZ ;  /* 0x0000000732157210 */ /* 0x008fc40007f9e0ff */
[----:B------:R3:W-:Y:S01]  /*20070*/  STL [R1+0x139c], R22 ;  /* 0x00139c1601007387 */ /* 0x0007e20000100800 */
[----:B------:R-:W1:Y:S03]  /*20080*/  LDCU UR36, c[0x0][0x3b0] ;  /* 0x00007600ff2477ac */ /* 0x000e660008000800 */
[----:B------:R2:W-:Y:S01]  /*20090*/  STL [R1+0x13d0], R21 ;  /* 0x0013d01501007387 */ /* 0x0005e20000100800 */
[----:B0-----:R-:W-:Y:S01]  /*200a0*/  LEA.HI.X.SX32 R4, R56, R6, 0x1, P5 ;  /* 0x0000000638047211 */ /* 0x001fe200028f0eff */
[----:B------:R-:W0:Y:S01]  /*200b0*/  LDCU UR37, c[0x0][0x3b0] ;  /* 0x00007600ff2577ac */ /* 0x000e220008000800 */
[----:B---3--:R-:W-:-:S03]  /*200c0*/  IADD3 R22, P5, PT, R76, R7, RZ ;  /* 0x000000074c167210 */ /* 0x008fc60007fbe0ff */
[----:B------:R5:W-:Y:S01]  /*200d0*/  STL [R1+0x13ac], R4 ;  /* 0x0013ac0401007387 */ /* 0x000be20000100800 */
[----:B------:R-:W3:Y:S01]  /*200e0*/  LDCU UR38, c[0x0][0x3b0] ;  /* 0x00007600ff2677ac */ /* 0x000ee20008000800 */
[-C--:B--2---:R-:W-:Y:S02]  /*200f0*/  LEA.HI.X.SX32 R21, R52, R6.reuse, 0x1, P6 ;  /* 0x0000000634157211 */ /* 0x084fe400030f0eff */
[----:B------:R2:W-:Y:S04]  /*20100*/  STL [R1+0x13e0], R22 ;  /* 0x0013e01601007387 */ /* 0x0005e80000100800 */
[----:B------:R0:W-:Y:S01]  /*20110*/  STL [R1+0x13bc], R21 ;  /* 0x0013bc1501007387 */ /* 0x0001e20000100800 */
[----:B-----5:R-:W-:Y:S02]  /*20120*/  IADD3 R4, P6, PT, R74, R7, RZ ;  /* 0x000000074a047210 */ /* 0x020fe40007fde0ff */
[----:B--2---:R-:W-:-:S03]  /*20130*/  LEA.HI.X.SX32 R22, R50, R6, 0x1, P4 ;  /* 0x0000000632167211 */ /* 0x004fc600020f0eff */
[----:B------:R2:W-:Y:S01]  /*20140*/  STL [R1+0x13f0], R4 ;  /* 0x0013f00401007387 */ /* 0x0005e20000100800 */
[----:B0-----:R-:W-:-:S03]  /*20150*/  IADD3 R21, P4, PT, R20, R7, RZ ;  /* 0x0000000714157210 */ /* 0x001fc60007f9e0ff */
[----:B------:R0:W-:Y:S04]  /*20160*/  STL [R1+0x13cc], R22 ;  /* 0x0013cc1601007387 */ /* 0x0001e80000100800 */
[----:B------:R5:W-:Y:S01]  /*20170*/  STL [R1+0x1400], R21 ;  /* 0x0014001501007387 */ /* 0x000be20000100800 */
[----:B--2---:R-:W-:Y:S02]  /*20180*/  LEA.HI.X.SX32 R4, R76, R6, 0x1, P5 ;  /* 0x000000064c047211 */ /* 0x004fe400028f0eff */
[----:B0-----:R-:W-:-:S03]  /*20190*/  IADD3 R22, P5, PT, R40, R7, RZ ;  /* 0x0000000728167210 */ /* 0x001fc60007fbe0ff */
[----:B------:R0:W-:Y:S01]  /*201a0*/  STL [R1+0x13dc], R4 ;  /* 0x0013dc0401007387 */ /* 0x0001e20000100800 */
[----:B-----5:R-:W-:-:S03]  /*201b0*/  LEA.HI.X.SX32 R21, R74, R6, 0x1, P6 ;  /* 0x000000064a157211 */ /* 0x020fc600030f0eff */
[----:B------:R-:W-:Y:S01]  /*201c0*/  STL [R1+0x1410], R22 ;  /* 0x0014101601007387 */ /* 0x000fe20000100800 */
[----:B------:R-:W-:-:S03]  /*201d0*/  LEA.HI.X.SX32 R20, R20, R6, 0x1, P4 ;  /* 0x0000000614147211 */ /* 0x000fc600020f0eff */
[----:B------:R2:W-:Y:S01]  /*201e0*/  STL [R1+0x13ec], R21 ;  /* 0x0013ec1501007387 */ /* 0x0005e20000100800 */
[----:B0-----:R-:W-:-:S05]  /*201f0*/  IADD3 R4, P6, PT, R39, R7, RZ ;  /* 0x0000000727047210 */ /* 0x001fca0007fde0ff */
[----:B------:R0:W-:Y:S01]  /*20200*/  STL [R1+0x1420], R4 ;  /* 0x0014200401007387 */ /* 0x0001e20000100800 */
[----:B--2---:R-:W-:-:S03]  /*20210*/  IADD3 R21, P4, PT, R38, R7, RZ ;  /* 0x0000000726157210 */ /* 0x004fc60007f9e0ff */
[----:B------:R2:W-:Y:S04]  /*20220*/  STL [R1+0x13fc], R20 ;  /* 0x0013fc1401007387 */ /* 0x0005e80000100800 */
[----:B------:R5:W-:Y:S01]  /*20230*/  STL [R1+0x1430], R21 ;  /* 0x0014301501007387 */ /* 0x000be20000100800 */
[----:B0-----:R-:W-:Y:S02]  /*20240*/  LEA.HI.X.SX32 R4, R40, R6, 0x1, P5 ;  /* 0x0000000628047211 */ /* 0x001fe400028f0eff */
[----:B--2---:R-:W-:-:S03]  /*20250*/  IADD3 R20, P5, PT, R37, R7, RZ ;  /* 0x0000000725147210 */ /* 0x004fc60007fbe0ff */
[----:B------:R0:W-:Y:S01]  /*20260*/  STL [R1+0x140c], R4 ;  /* 0x00140c0401007387 */ /* 0x0001e20000100800 */
[----:B-----5:R-:W-:-:S03]  /*20270*/  LEA.HI.X.SX32 R21, R39, R6, 0x1, P6 ;  /* 0x0000000627157211 */ /* 0x020fc600030f0eff */
[----:B------:R2:W-:Y:S04]  /*20280*/  STL [R1+0x1440], R20 ;  /* 0x0014401401007387 */ /* 0x0005e80000100800 */
[----:B------:R5:W-:Y:S01]  /*20290*/  STL [R1+0x141c], R21 ;  /* 0x00141c1501007387 */ /* 0x000be20000100800 */
[----:B0-----:R-:W-:Y:S02]  /*202a0*/  IADD3 R4, P6, PT, R93, R7, RZ ;  /* 0x000000075d047210 */ /* 0x001fe40007fde0ff */
[----:B--2---:R-:W-:-:S03]  /*202b0*/  LEA.HI.X.SX32 R20, R38, R6, 0x1, P4 ;  /* 0x0000000626147211 */ /* 0x004fc600020f0eff */
[----:B------:R0:W-:Y:S01]  /*202c0*/  STL [R1+0x1450], R4 ;  /* 0x0014500401007387 */ /* 0x0001e20000100800 */
[----:B-----5:R-:W-:-:S03]  /*202d0*/  IADD3 R21, P4, PT, R91, R7, RZ ;  /* 0x000000075b157210 */ /* 0x020fc60007f9e0ff */
        /* <DEDUP_REMOVED lines=12> */
[----:B------:R-:W-:Y:S04]  /*203a0*/  STL [R1+0x145c], R20 ;  /* 0x00145c1401007387 */ /* 0x000fe80000100800 */
[----:B------:R2:W-:Y:S01]  /*203b0*/  STL [R1+0x1490], R21 ;  /* 0x0014901501007387 */ /* 0x0005e20000100800 */
[-C--:B0-----:R-:W-:Y:S02]  /*203c0*/  LEA.HI.X.SX32 R4, R89, R6.reuse, 0x1, P5 ;  /* 0x0000000659047211 */ /* 0x081fe400028f0eff */
[----:B--2---:R-:W-:-:S03]  /*203d0*/  LEA.HI.X.SX32 R21, R87, R6, 0x1, P6 ;  /* 0x0000000657157211 */ /* 0x004fc600030f0eff */
[----:B------:R0:W-:Y:S04]  /*203e0*/  STL [R1+0x146c], R4 ;  /* 0x00146c0401007387 */ /* 0x0001e80000100800 */
[----:B------:R2:W-:Y:S04]  /*203f0*/  STL [R1+0x147c], R21 ;  /* 0x00147c1501007387 */ /* 0x0005e80000100800 */
[----:B------:R-:W5:Y:S01]  /*20400*/  LDL.LU R46, [R1+0x48] ;  /* 0x00004800012e7983 */ /* 0x000f620000300800 */
[----:B0-----:R-:W-:-:S03]  /*20410*/  LEA.HI.X.SX32 R4, R85, R6, 0x1, P4 ;  /* 0x0000000655047211 */ /* 0x001fc600020f0eff */
[----:B------:R-:W3:Y:S04]  /*20420*/  LDL.LU R48, [R1+0x44] ;  /* 0x0000440001307983 */ /* 0x000ee80000300800 */
[----:B------:R0:W-:Y:S04]  /*20430*/  STL [R1+0x148c], R4 ;  /* 0x00148c0401007387 */ /* 0x0001e80000100800 */
[----:B------:R-:W4:Y:S04]  /*20440*/  LDL.LU R76, [R1+0x40] ;  /* 0x00004000014c7983 */ /* 0x000f280000300800 */
[----:B------:R-:W4:Y:S01]  /*20450*/  LDL.LU R74, [R1+0x3c] ;  /* 0x00003c00014a7983 */ /* 0x000f220000300800 */
[----:B------:R-:W-:-:S03]  /*20460*/  IADD3 R20, P5, PT, R83, R7, RZ ;  /* 0x0000000753147210 */ /* 0x000fc60007fbe0ff */
[----:B------:R-:W-:Y:S01]  /*20470*/  STL [R1+0x1d98], R85 ;  /* 0x001d985501007387 */ /* 0x000fe20000100800 */
[----:B------:R-:W-:-:S03]  /*20480*/  IADD3 R87, P6, PT, R81, R7, RZ ;  /* 0x0000000751577210 */ /* 0x000fc60007fde0ff */
[----:B------:R-:W-:Y:S01]  /*20490*/  STL [R1+0x1d9c], R85 ;  /* 0x001d9c5501007387 */ /* 0x000fe20000100800 */
[----:B------:R-:W-:-:S03]  /*204a0*/  LEA.HI.X.SX32 R83, R83, R6, 0x1, P5 ;  /* 0x0000000653537211 */ /* 0x000fc600028f0eff */
[----:B------:R-:W-:Y:S01]  /*204b0*/  STL [R1+0x1da4], R85 ;  /* 0x001da45501007387 */ /* 0x000fe20000100800 */
[----:B------:R-:W-:-:S03]  /*204c0*/  IADD3 R91, P4, PT, R79, R7, RZ ;  /* 0x000000074f5b7210 */ /* 0x000fc60007f9e0ff */
[----:B------:R-:W-:Y:S04]  /*204d0*/  STL [R1+0x1dac], R85 ;  /* 0x001dac5501007387 */ /* 0x000fe80000100800 */
[----:B------:R-:W-:Y:S01]  /*204e0*/  STL [R1+0x14a0], R20 ;  /* 0x0014a01401007387 */ /* 0x000fe20000100800 */
[----:B------:R-:W-:-:S03]  /*204f0*/  IADD3 R37, P5, PT, R77, R7, RZ ;  /* 0x000000074d257210 */ /* 0x000fc60007fbe0ff */
[----:B------:R-:W-:Y:S01]  /*20500*/  STL [R1+0x1da0], R20 ;  /* 0x001da01401007387 */ /* 0x000fe20000100800 */
[----:B------:R-:W-:-:S03]  /*20510*/  LEA.HI.X.SX32 R81, R81, R6, 0x1, P6 ;  /* 0x0000000651517211 */ /* 0x000fc600030f0eff */
[----:B------:R-:W-:Y:S01]  /*20520*/  STL [R1+0x1da8], R20 ;  /* 0x001da81401007387 */ /* 0x000fe20000100800 */
[----:B------:R-:W-:-:S03]  /*20530*/  IADD3 R39, P6, PT, R73, R7, RZ ;  /* 0x0000000749277210 */ /* 0x000fc60007fde0ff */
[----:B------:R0:W-:Y:S01]  /*20540*/  STL [R1+0x1db0], R20 ;  /* 0x001db01401007387 */ /* 0x0001e20000100800 */
[----:B------:R-:W-:-:S03]  /*20550*/  LEA.HI.X.SX32 R89, R79, R6, 0x1, P4 ;  /* 0x000000064f597211 */ /* 0x000fc600020f0eff */
[----:B------:R-:W-:Y:S01]  /*20560*/  STL [R1+0x14b0], R87 ;  /* 0x0014b05701007387 */ /* 0x000fe20000100800 */
[----:B------:R-:W-:-:S03]  /*20570*/  IADD3 R56, P4, PT, R71, R7, RZ ;  /* 0x0000000747387210 */ /* 0x000fc60007f9e0ff */
[----:B------:R-:W-:Y:S01]  /*20580*/  STL [R1+0x1db8], R87 ;  /* 0x001db85701007387 */ /* 0x000fe20000100800 */
        /* <DEDUP_REMOVED lines=22> */
[----:B--2---:R-:W-:-:S03]  /*206f0*/  IADD3 R21, P4, PT, R59, R7, RZ ;  /* 0x000000073b157210 */ /* 0x004fc60007f9e0ff */
        /* <DEDUP_REMOVED lines=11> */
[----:B------:R-:W-:-:S03]  /*207b0*/  LEA.HI.X.SX32 R33, R35, R6, 0x1, P5 ;  /* 0x0000000623217211 */ /* 0x000fc600028f0eff */
[----:B------:R-:W-:Y:S01]  /*207c0*/  STL [R1+0x151c], R28 ;  /* 0x00151c1c01007387 */ /* 0x000fe20000100800 */
[----:B------:R-:W-:-:S03]  /*207d0*/  IADD3 R30, P4, PT, R10, R7, RZ ;  /* 0x000000070a1e7210 */ /* 0x000fc60007f9e0ff */
[----:B------:R-:W-:Y:S01]  /*207e0*/  STL [R1+0x1540], R23 ;  /* 0x0015401701007387 */ /* 0x000fe20000100800 */
[----:B------:R-:W-:-:S03]  /*207f0*/  LEA.HI.X.SX32 R52, R15, R6, 0x1, P6 ;  /* 0x000000060f347211 */ /* 0x000fc600030f0eff */
[----:B------:R-:W-:Y:S01]  /*20800*/  STL [R1+0x152c], R26 ;  /* 0x00152c1a01007387 */ /* 0x000fe20000100800 */
[----:B0-----:R-:W-:-:S03]  /*20810*/  IADD3 R4, P6, PT, R14, R7, RZ ;  /* 0x000000070e047210 */ /* 0x001fc60007fde0ff */
[----:B------:R-:W-:Y:S04]  /*20820*/  STL [R1+0x1550], R21 ;  /* 0x0015501501007387 */ /* 0x000fe80000100800 */
[----:B------:R-:W-:Y:S04]  /*20830*/  STL [R1+0x153c], R24 ;  /* 0x00153c1801007387 */ /* 0x000fe80000100800 */
[----:B------:R-:W-:Y:S04]  /*20840*/  STL [R1+0x1560], R32 ;  /* 0x0015602001007387 */ /* 0x000fe80000100800 */
[----:B------:R-:W-:Y:S01]  /*20850*/  STL [R1+0x154c], R22 ;  /* 0x00154c1601007387 */ /* 0x000fe20000100800 */
[----:B------:R-:W-:-:S03]  /*20860*/  IADD3 R29, P5, PT, R12, R7, RZ ;  /* 0x000000070c1d7210 */ /* 0x000fc60007fbe0ff */
[----:B------:R-:W-:Y:S01]  /*20870*/  STL [R1+0x1570], R50 ;  /* 0x0015703201007387 */ /* 0x000fe20000100800 */
[----:B------:R-:W-:-:S03]  /*20880*/  LEA.HI.X.SX32 R15, R10, R6, 0x1, P4 ;  /* 0x000000060a0f7211 */ /* 0x000fc600020f0eff */
[----:B------:R-:W-:Y:S04]  /*20890*/  STL [R1+0x155c], R33 ;  /* 0x00155c2101007387 */ /* 0x000fe80000100800 */
[----:B------:R-:W-:Y:S04]  /*208a0*/  STL [R1+0x1580], R30 ;  /* 0x0015801e01007387 */ /* 0x000fe80000100800 */
[----:B------:R-:W-:Y:S01]  /*208b0*/  STL [R1+0x156c], R52 ;  /* 0x00156c3401007387 */ /* 0x000fe20000100800 */
[----:B------:R-:W-:-:S03]  /*208c0*/  LEA.HI.X.SX32 R10, R12, R6, 0x1, P5 ;  /* 0x000000060c0a7211 */ /* 0x000fc600028f0eff */
[----:B------:R0:W-:Y:S01]  /*208d0*/  STL [R1+0x15a0], R4 ;  /* 0x0015a00401007387 */ /* 0x0001e20000100800 */
[----:B------:R-:W-:-:S03]  /*208e0*/  LEA.HI.X.SX32 R20, R14, R6, 0x1, P6 ;  /* 0x000000060e147211 */ /* 0x000fc600030f0eff */
[----:B------:R-:W-:Y:S01]  /*208f0*/  STL [R1+0x1590], R29 ;  /* 0x0015901d01007387 */ /* 0x000fe20000100800 */
[----:B0-----:R-:W-:-:S03]  /*20900*/  IADD3 R4, P4, PT, R17, R7, RZ ;  /* 0x0000000711047210 */ /* 0x001fc60007f9e0ff */
[----:B------:R-:W-:Y:S04]  /*20910*/  STL [R1+0x157c], R15 ;  /* 0x00157c0f01007387 */ /* 0x000fe80000100800 */
[----:B------:R3:W-:Y:S01]  /*20920*/  STL [R1+0x15b0], R4 ;  /* 0x0015b00401007387 */ /* 0x0007e20000100800 */
[-C--:B-----5:R-:W-:Y:S02]  /*20930*/  IADD3 R42, P5, PT, R46, R7.reuse, RZ ;  /* 0x000000072e2a7210 */ /* 0x0a0fe40007fbe0ff */
[----:B---3--:R-:W-:-:S03]  /*20940*/  IADD3 R4, P6, PT, R48, R7, RZ ;  /* 0x0000000730047210 */ /* 0x008fc60007fde0ff */
[----:B------:R0:W-:Y:S04]  /*20950*/  STL [R1+0x5c8], R42 ;  /* 0x0005c82a01007387 */ /* 0x0001e80000100800 */
[----:B------:R-:W-:Y:S04]  /*20960*/  STL [R1+0x158c], R10 ;  /* 0x00158c0a01007387 */ /* 0x000fe80000100800 */
[----:B------:R2:W-:Y:S04]  /*20970*/  STL [R1+0x159c], R20 ;  /* 0x00159c1401007387 */ /* 0x0005e80000100800 */
[----:B------:R4:W-:Y:S01]  /*20980*/  STL [R1+0x628], R4 ;  /* 0x0006280401007387 */ /* 0x0009e20000100800 */
[----:B0-----:R-:W-:-:S02]  /*20990*/  LEA.HI.X.SX32 R42, R46, R6, 0x1, P5 ;  /* 0x000000062e2a7211 */ /* 0x001fc400028f0eff */
[----:B--2---:R-:W-:Y:S02]  /*209a0*/  LEA.HI.X.SX32 R20, R17, R6, 0x1, P4 ;  /* 0x0000000611147211 */ /* 0x004fe400020f0eff */
[----:B----4-:R-:W-:-:S03]  /*209b0*/  IADD3 R4, P4, PT, R76, R7, RZ ;  /* 0x000000074c047210 */ /* 0x010fc60007f9e0ff */
[----:B------:R0:W-:Y:S04]  /*209c0*/  STL [R1+0x15ac], R20 ;  /* 0x0015ac1401007387 */ /* 0x0001e80000100800 */
[----:B------:R2:W-:Y:S01]  /*209d0*/  STL [R1+0x11c0], R4 ;  /* 0x0011c00401007387 */ /* 0x0005e20000100800 */
[----:B0-----:R-:W-:-:S03]  /*209e0*/  IADD3 R20, P5, PT, R74, R7, RZ ;  /* 0x000000074a147210 */ /* 0x001fc60007fbe0ff */
[----:B------:R0:W-:Y:S01]  /*209f0*/  STL [R1+0x5c4], R42 ;  /* 0x0005c42a01007387 */ /* 0x0001e20000100800 */
[----:B--2---:R-:W-:-:S03]  /*20a00*/  LEA.HI.X.SX32 R4, R48, R6, 0x1, P6 ;  /* 0x0000000630047211 */ /* 0x004fc600030f0eff */
[----:B------:R2:W-:Y:S04]  /*20a10*/  STL [R1+0x11d8], R20 ;  /* 0x0011d81401007387 */ /* 0x0005e80000100800 */
[----:B------:R3:W-:Y:S01]  /*20a20*/  STL [R1+0x624], R4 ;  /* 0x0006240401007387 */ /* 0x0007e20000100800 */
[----:B0-----:R-:W-:Y:S02]  /*20a30*/  IADD3 R42, P6, PT, R8, R7, RZ ;  /* 0x00000007082a7210 */ /* 0x001fe40007fde0ff */
[----:B--2---:R-:W-:-:S03]  /*20a40*/  LEA.HI.X.SX32 R20, R76, R6, 0x1, P4 ;  /* 0x000000064c147211 */ /* 0x004fc600020f0eff */
[----:B------:R0:W-:Y:S01]  /*20a50*/  STL [R1+0x11f0], R42 ;  /* 0x0011f02a01007387 */ /* 0x0001e20000100800 */
[----:B---3--:R-:W-:-:S03]  /*20a60*/  IADD3 R4, P4, PT, R9, R7, RZ ;  /* 0x0000000709047210 */ /* 0x008fc60007f9e0ff */
[----:B------:R2:W-:Y:S04]  /*20a70*/  STL [R1+0x11bc], R20 ;  /* 0x0011bc1401007387 */ /* 0x0005e80000100800 */
[----:B------:R3:W-:Y:S01]  /*20a80*/  STL [R1+0x1208], R4 ;  /* 0x0012080401007387 */ /* 0x0007e20000100800 */
[-C--:B0-----:R-:W-:Y:S02]  /*20a90*/  LEA.HI.X.SX32 R42, R74, R6.reuse, 0x1, P5 ;  /* 0x000000064a2a7211 */ /* 0x081fe400028f0eff */
[-C--:B------:R-:W-:Y:S02]  /*20aa0*/  LEA.HI.X.SX32 R9, R9, R6.reuse, 0x1, P4 ;  /* 0x0000000609097211 */ /* 0x080fe400020f0eff */
[----:B--2---:R-:W-:Y:S01]  /*20ab0*/  IADD3 R20, P5, PT, R3, R7, RZ ;  /* 0x0000000703147210 */ /* 0x004fe20007fbe0ff */
[----:B------:R-:W-:Y:S01]  /*20ac0*/  STL [R1+0x11d4], R42 ;  /* 0x0011d42a01007387 */ /* 0x000fe20000100800 */
[----:B---3--:R-:W-:-:S03]  /*20ad0*/  LEA.HI.X.SX32 R4, R8, R6, 0x1, P6 ;  /* 0x0000000608047211 */ /* 0x008fc600030f0eff */
[----:B------:R-:W-:Y:S04]  /*20ae0*/  STL [R1+0x1220], R20 ;  /* 0x0012201401007387 */ /* 0x000fe80000100800 */
[----:B------:R0:W-:Y:S04]  /*20af0*/  STL [R1+0x11ec], R4 ;  /* 0x0011ec0401007387 */ /* 0x0001e80000100800 */
[----:B------:R2:W-:Y:S04]  /*20b00*/  STL [R1+0x1204], R9 ;  /* 0x0012040901007387 */ /* 0x0005e80000100800 */
[----:B------:R-:W3:Y:S01]  /*20b10*/  LDL.LU R74, [R1+0x228] ;  /* 0x00022800014a7983 */ /* 0x000ee20000300800 */
[----:B------:R-:W-:-:S02]  /*20b20*/  IADD3 R8, P6, PT, R2, R7, RZ ;  /* 0x0000000702087210 */ /* 0x000fc40007fde0ff */
[----:B0-----:R-:W-:Y:S02]  /*20b30*/  IADD3 R4, P4, PT, R0, R7, RZ ;  /* 0x0000000700047210 */ /* 0x001fe40007f9e0ff */
[----:B------:R-:W-:-:S03]  /*20b40*/  LEA.HI.X.SX32 R3, R3, R6, 0x1, P5 ;  /* 0x0000000603037211 */ /* 0x000fc600028f0eff */
[----:B------:R0:W-:Y:S04]  /*20b50*/  STL [R1+0x1248], R4 ;  /* 0x0012480401007387 */ /* 0x0001e80000100800 */
[----:B------:R-:W-:Y:S01]  /*20b60*/  STL [R1+0x1238], R8 ;  /* 0x0012380801007387 */ /* 0x000fe20000100800 */
[----:B--2---:R-:W-:-:S03]  /*20b70*/  IADD3 R9, P5, PT, R43, R7, RZ ;  /* 0x000000072b097210 */ /* 0x004fc60007fbe0ff */
[----:B------:R2:W-:Y:S01]  /*20b80*/  STL [R1+0x121c], R3 ;  /* 0x00121c0301007387 */ /* 0x0005e20000100800 */
[-C--:B0-----:R-:W-:Y:S02]  /*20b90*/  LEA.HI.X.SX32 R4, R2, R6.reuse, 0x1, P6 ;  /* 0x0000000602047211 */ /* 0x081fe400030f0eff */
[----:B------:R-:W-:Y:S01]  /*20ba0*/  IADD3 R2, P6, PT, R45, R7, RZ ;  /* 0x000000072d027210 */ /* 0x000fe20007fde0ff */
[----:B------:R-:W-:Y:S01]  /*20bb0*/  STL [R1+0x1d50], R8 ;  /* 0x001d500801007387 */ /* 0x000fe20000100800 */
[----:B------:R-:W-:-:S03]  /*20bc0*/  LEA.HI.X.SX32 R0, R0, R6, 0x1, P4 ;  /* 0x0000000600007211 */ /* 0x000fc600020f0eff */
[----:B--2---:R-:W2:Y:S04]  /*20bd0*/  LDL.LU R3, [R1+0x224] ;  /* 0x0002240001037983 */ /* 0x004ea80000300800 */
[----:B------:R-:W-:Y:S04]  /*20be0*/  STL [R1+0x1234], R4 ;  /* 0x0012340401007387 */ /* 0x000fe80000100800 */
[----:B------:R0:W-:Y:S04]  /*20bf0*/  STL [R1+0x1268], R2 ;  /* 0x0012680201007387 */ /* 0x0001e80000100800 */
[----:B------:R-:W4:Y:S04]  /*20c00*/  LDL.LU R88, [R1+0x21c] ;  /* 0x00021c0001587983 */ /* 0x000f280000300800 */
[----:B------:R-:W-:Y:S01]  /*20c10*/  STL [R1+0x1258], R9 ;  /* 0x0012580901007387 */ /* 0x000fe20000100800 */
[----:B0-----:R-:W-:-:S03]  /*20c20*/  IADD3 R2, P4, PT, R47, R7, RZ ;  /* 0x000000072f027210 */ /* 0x001fc60007f9e0ff */
[----:B------:R0:W-:Y:S04]  /*20c30*/  STL [R1+0x1244], R0 ;  /* 0x0012440001007387 */ /* 0x0001e80000100800 */
[----:B------:R-:W-:Y:S04]  /*20c40*/  STL [R1+0x1d54], R9 ;  /* 0x001d540901007387 */ /* 0x000fe80000100800 */
[----:B------:R5:W-:Y:S01]  /*20c50*/  STL [R1+0x1278], R2 ;  /* 0x0012780201007387 */ /* 0x000be20000100800 */
[-C--:B------:R-:W-:Y:S02]  /*20c60*/  LEA.HI.X.SX32 R4, R43, R6.reuse, 0x1, P5 ;  /* 0x000000062b047211 */ /* 0x080fe400028f0eff */
[----:B0-----:R-:W-:Y:S01]  /*20c70*/  IADD3 R0, P5, PT, R49, R7, RZ ;  /* 0x0000000731007210 */ /* 0x001fe20007fbe0ff */
[----:B-----5:R-:W5:Y:S01]  /*20c80*/  LDL.LU R2, [R1+0x218] ;  /* 0x0002180001027983 */ /* 0x020f620000300800 */
[----:B------:R-:W-:-:S03]  /*20c90*/  LEA.HI.X.SX32 R20, R45, R6, 0x1, P6 ;  /* 0x000000062d147211 */ /* 0x000fc600030f0eff */
[----:B------:R0:W-:Y:S04]  /*20ca0*/  STL [R1+0x1254], R4 ;  /* 0x0012540401007387 */ /* 0x0001e80000100800 */
[----:B------:R1:W-:Y:S04]  /*20cb0*/  STL [R1+0x1288], R0 ;  /* 0x0012880001007387 */ /* 0x0003e80000100800 */
[----:B------:R-:W-:Y:S01]  /*20cc0*/  STL [R1+0x1264], R20 ;  /* 0x0012641401007387 */ /* 0x000fe20000100800 */
[----:B0-----:R-:W-:-:S03]  /*20cd0*/  LEA.HI.X.SX32 R4, R47, R6, 0x1, P4 ;  /* 0x000000062f047211 */ /* 0x001fc600020f0eff */
[----:B------:R-:W5:Y:S01]  /*20ce0*/  LDL.LU R90, [R1+0x210] ;  /* 0x00021000015a7983 */ /* 0x000f620000300800 */
[----:B-1----:R-:W-:-:S05]  /*20cf0*/  IADD3 R0, P6, PT, R51, R7, RZ ;  /* 0x0000000733007210 */ /* 0x002fca0007fde0ff */
[----:B------:R0:W-:Y:S04]  /*20d00*/  STL [R1+0x1298], R0 ;  /* 0x0012980001007387 */ /* 0x0001e80000100800 */
[----:B------:R1:W-:Y:S04]  /*20d10*/  STL [R1+0x1274], R4 ;  /* 0x0012740401007387 */ /* 0x0003e80000100800 */
[----:B------:R-:W5:Y:S01]  /*20d20*/  LDL.LU R92, [R1+0x204] ;  /* 0x00020400015c7983 */ /* 0x000f620000300800 */
[----:B0-----:R-:W-:Y:S02]  /*20d30*/  IADD3 R0, P4, PT, R53, R7, RZ ;  /* 0x0000000735007210 */ /* 0x001fe40007f9e0ff */
[----:B-1----:R-:W-:-:S03]  /*20d40*/  LEA.HI.X.SX32 R4, R49, R6, 0x1, P5 ;  /* 0x0000000631047211 */ /* 0x002fc600028f0eff */
[----:B------:R0:W-:Y:S04]  /*20d50*/  STL [R1+0x12a8], R0 ;  /* 0x0012a80001007387 */ /* 0x0001e80000100800 */
[----:B------:R-:W5:Y:S04]  /*20d60*/  LDL.LU R42, [R1+0x1f8] ;  /* 0x0001f800012a7983 */ /* 0x000f680000300800 */
[----:B------:R1:W-:Y:S04]  /*20d70*/  STL [R1+0x1284], R4 ;  /* 0x0012840401007387 */ /* 0x0003e80000100800 */
[----:B------:R-:W5:Y:S01]  /*20d80*/  LDL.LU R44, [R1+0x1f0] ;  /* 0x0001f000012c7983 */ /* 0x000f620000300800 */
[----:B0-----:R-:W-:-:S02]  /*20d90*/  IADD3 R0, P5, PT, R55, R7, RZ ;  /* 0x0000000737007210 */ /* 0x001fc40007fbe0ff */
[----:B------:R-:W-:-:S03]  /*20da0*/  LEA.HI.X.SX32 R20, R51, R6, 0x1, P6 ;  /* 0x0000000633147211 */ /* 0x000fc600030f0eff */
[----:B------:R0:W-:Y:S01]  /*20db0*/  STL [R1+0x12b8], R0 ;  /* 0x0012b80001007387 */ /* 0x0001e20000100800 */
[----:B-1----:R-:W-:-:S03]  /*20dc0*/  LEA.HI.X.SX32 R4, R53, R6, 0x1, P4 ;  /* 0x0000000635047211 */ /* 0x002fc600020f0eff */
[----:B------:R-:W-:Y:S04]  /*20dd0*/  STL [R1+0x1294], R20 ;  /* 0x0012941401007387 */ /* 0x000fe80000100800 */
[----:B------:R-:W5:Y:S01]  /*20de0*/  LDL.LU R46, [R1+0x1ec] ;  /* 0x0001ec00012e7983 */ /* 0x000f620000300800 */
[----:B0-----:R-:W-:-:S05]  /*20df0*/  IADD3 R0, P6, PT, R57, R7, RZ ;  /* 0x0000000739007210 */ /* 0x001fca0007fde0ff */
[----:B------:R0:W-:Y:S04]  /*20e00*/  STL [R1+0x12c8], R0 ;  /* 0x0012c80001007387 */ /* 0x0001e80000100800 */
[----:B------:R1:W-:Y:S04]  /*20e10*/  STL [R1+0x12a4], R4 ;  /* 0x0012a40401007387 */ /* 0x0003e80000100800 */
[----:B------:R-:W5:Y:S01]  /*20e20*/  LDL.LU R48, [R1+0x1e8] ;  /* 0x0001e80001307983 */ /* 0x000f620000300800 */
[----:B0-----:R-:W-:-:S05]  /*20e30*/  IADD3 R0, P4, PT, R41, R7, RZ ;  /* 0x0000000729007210 */ /* 0x001fca0007f9e0ff */
[----:B------:R0:W-:Y:S01]  /*20e40*/  STL [R1+0x12d8], R0 ;  /* 0x0012d80001007387 */ /* 0x0001e20000100800 */
[----:B-1----:R-:W-:-:S03]  /*20e50*/  LEA.HI.X.SX32 R4, R55, R6, 0x1, P5 ;  /* 0x0000000637047211 */ /* 0x002fc600028f0eff */
[----:B0-----:R-:W5:Y:S04]  /*20e60*/  LDL.LU R0, [R1+0x1e0] ;  /* 0x0001e00001007983 */ /* 0x001f680000300800 */
[----:B------:R0:W-:Y:S04]  /*20e70*/  STL [R1+0x12b4], R4 ;  /* 0x0012b40401007387 */ /* 0x0001e80000100800 */
[----:B------:R-:W5:Y:S01]  /*20e80*/  LDL.LU R83, [R1+0x1dc] ;  /* 0x0001dc0001537983 */ /* 0x000f620000300800 */
[----:B---3--:R-:W-:-:S05]  /*20e90*/  IADD3 R20, P5, PT, R74, R7, RZ ;  /* 0x000000074a147210 */ /* 0x008fca0007fbe0ff */
[----:B------:R1:W-:Y:S04]  /*20ea0*/  STL [R1+0x12e8], R20 ;  /* 0x0012e81401007387 */ /* 0x0003e80000100800 */
[----:B------:R-:W3:Y:S01]  /*20eb0*/  LDL.LU R87, [R1+0x1d4] ;  /* 0x0001d40001577983 */ /* 0x000ee20000300800 */
[----:B0-----:R-:W-:-:S05]  /*20ec0*/  LEA.HI.X.SX32 R4, R57, R6, 0x1, P6 ;  /* 0x0000000639047211 */ /* 0x001fca00030f0eff */
[----:B------:R0:W-:Y:S04]  /*20ed0*/  STL [R1+0x12c4], R4 ;  /* 0x0012c40401007387 */ /* 0x0001e80000100800 */
[----:B-1----:R-:W3:Y:S01]  /*20ee0*/  LDL.LU R20, [R1+0x1d0] ;  /* 0x0001d00001147983 */ /* 0x002ee20000300800 */
[----:B--2---:R-:W-:Y:S02]  /*20ef0*/  IADD3 R76, P6, PT, R3, R7, RZ ;  /* 0x00000007034c7210 */ /* 0x004fe40007fde0ff */
[----:B0-----:R-:W-:-:S03]  /*20f00*/  LEA.HI.X.SX32 R4, R41, R6, 0x1, P4 ;  /* 0x0000000629047211 */ /* 0x001fc600020f0eff */
[----:B------:R4:W-:Y:S01]  /*20f10*/  STL [R1+0x12f8], R76 ;  /* 0x0012f84c01007387 */ /* 0x0009e20000100800 */
[----:B------:R-:W-:-:S03]  /*20f20*/  LEA.HI.X.SX32 R74, R74, R6, 0x1, P5 ;  /* 0x000000064a4a7211 */ /* 0x000fc600028f0eff */
[----:B------:R-:W2:Y:S01]  /*20f30*/  LDL.LU R85, [R1+0x1cc] ;  /* 0x0001cc0001557983 */ /* 0x000ea20000300800 */
[----:B----4-:R-:W-:-:S03]  /*20f40*/  IADD3 R76, P4, PT, R88, R7, RZ ;  /* 0x00000007584c7210 */ /* 0x010fc60007f9e0ff */
[----:B------:R0:W-:Y:S04]  /*20f50*/  STL [R1+0x12d4], R4 ;  /* 0x0012d40401007387 */ /* 0x0001e80000100800 */
[----:B0-----:R-:W4:Y:S04]  /*20f60*/  LDL.LU R4, [R1+0x1c8] ;  /* 0x0001c80001047983 */ /* 0x001f280000300800 */
[----:B------:R0:W-:Y:S01]  /*20f70*/  STL [R1+0x1308], R76 ;  /* 0x0013084c01007387 */ /* 0x0001e20000100800 */
[----:B-----5:R-:W-:-:S03]  /*20f80*/  IADD3 R86, P5, PT, R2, R7, RZ ;  /* 0x0000000702567210 */ /* 0x020fc60007fbe0ff */
[----:B0-----:R-:W5:Y:S04]  /*20f90*/  LDL.LU R76, [R1+0x1c4] ;  /* 0x0001c400014c7983 */ /* 0x001f680000300800 */
[----:B------:R0:W-:Y:S04]  /*20fa0*/  STL [R1+0x12e4], R74 ;  /* 0x0012e44a01007387 */ /* 0x0001e80000100800 */
[----:B0-----:R-:W2:Y:S04]  /*20fb0*/  LDL.LU R74, [R1+0x130] ;  /* 0x00013000014a7983 */ /* 0x001ea80000300800 */
[----:B------:R0:W-:Y:S01]  /*20fc0*/  STL [R1+0x1318], R86 ;  /* 0x0013185601007387 */ /* 0x0001e20000100800 */
[----:B------:R-:W-:-:S02]  /*20fd0*/  LEA.HI.X.SX32 R88, R88, R6, 0x1, P4 ;  /* 0x0000000658587211 */ /* 0x000fc400020f0eff */
[----:B0-----:R-:W-:Y:S02]  /*20fe0*/  LEA.HI.X.SX32 R86, R3, R6, 0x1, P6 ;  /* 0x0000000603567211 */ /* 0x001fe400030f0eff */
[----:B------:R-:W4:Y:S04]  /*20ff0*/  LDL.LU R3, [R1+0x11c] ;  /* 0x00011c0001037983 */ /* 0x000f280000300800 */
[----:B------:R0:W-:Y:S02]  /*21000*/  STL [R1+0x12f4], R86 ;  /* 0x0012f45601007387 */ /* 0x0001e40000100800 */
[----:B0-----:R-:W-:-:S05]  /*21010*/  IADD3 R86, P6, PT, R90, R7, RZ ;  /* 0x000000075a567210 */ /* 0x001fca0007fde0ff */
[----:B------:R0:W-:Y:S01]  /*21020*/  STL [R1+0x1328], R86 ;  /* 0x0013285601007387 */ /* 0x0001e20000100800 */
[-C--:B------:R-:W-:Y:S02]  /*21030*/  LEA.HI.X.SX32 R2, R2, R6.reuse, 0x1, P5 ;  /* 0x0000000602027211 */ /* 0x080fe400028f0eff */
[----:B------:R-:W-:Y:S01]  /*21040*/  LEA.HI.X.SX32 R90, R90, R6, 0x1, P6 ;  /* 0x000000065a5a7211 */ /* 0x000fe200030f0eff */
[----:B0-----:R-:W5:Y:S04]  /*21050*/  LDL.LU R86, [R1+0x1de4] ;  /* 0x001de40001567983 */ /* 0x001f680000300800 */
[----:B------:R0:W-:Y:S02]  /*21060*/  STL [R1+0x1304], R88 ;  /* 0x0013045801007387 */ /* 0x0001e40000100800 */
[----:B0-----:R-:W-:-:S05]  /*21070*/  IADD3 R88, P4, PT, R92, R7, RZ ;  /* 0x000000075c587210 */ /* 0x001fca0007f9e0ff */
[----:B------:R0:W-:Y:S01]  /*21080*/  STL [R1+0x1338], R88 ;  /* 0x0013385801007387 */ /* 0x0001e20000100800 */
[----:B------:R-:W-:-:S03]  /*21090*/  LEA.HI.X.SX32 R92, R92, R6, 0x1, P4 ;  /* 0x000000065c5c7211 */ /* 0x000fc600020f0eff */
[----:B0-----:R-:W5:Y:S04]  /*210a0*/  LDL.LU R88, [R1+0x1de0] ;  /* 0x001de00001587983 */ /* 0x001f680000300800 */
[----:B------:R0:W-:Y:S04]  /*210b0*/  STL [R1+0x1314], R2 ;  /* 0x0013140201007387 */ /* 0x0001e80000100800 */
[----:B------:R1:W-:Y:S01]  /*210c0*/  STL [R1+0x1324], R90 ;  /* 0x0013245a01007387 */ /* 0x0003e20000100800 */
[-C--:B0-----:R-:W-:Y:S02]  /*210d0*/  IADD3 R2, P5, PT, R42, R7.reuse, RZ ;  /* 0x000000072a027210 */ /* 0x081fe40007fbe0ff */
[----:B-1----:R-:W-:-:S05]  /*210e0*/  IADD3 R90, P6, PT, R44, R7, RZ ;  /* 0x000000072c5a7210 */ /* 0x002fca0007fde0ff */
[----:B------:R0:W-:Y:S01]  /*210f0*/  STL [R1+0x1358], R90 ;  /* 0x0013585a01007387 */ /* 0x0001e20000100800 */
[----:B------:R-:W-:-:S03]  /*21100*/  LEA.HI.X.SX32 R42, R42, R6, 0x1, P5 ;  /* 0x000000062a2a7211 */ /* 0x000fc600028f0eff */
[----:B0-----:R-:W5:Y:S04]  /*21110*/  LDL.LU R90, [R1+0x1ddc] ;  /* 0x001ddc00015a7983 */ /* 0x001f680000300800 */
[----:B------:R-:W-:Y:S04]  /*21120*/  STL [R1+0x1348], R2 ;  /* 0x0013480201007387 */ /* 0x000fe80000100800 */
[----:B------:R-:W-:Y:S04]  /*21130*/  STL [R1+0x1d58], R2 ;  /* 0x001d580201007387 */ /* 0x000fe80000100800 */
[----:B------:R0:W-:Y:S02]  /*21140*/  STL [R1+0x1334], R92 ;  /* 0x0013345c01007387 */ /* 0x0001e40000100800 */
[----:B0-----:R-:W-:-:S05]  /*21150*/  IADD3 R92, P4, PT, R46, R7, RZ ;  /* 0x000000072e5c7210 */ /* 0x001fca0007f9e0ff */
[----:B------:R0:W-:Y:S01]  /*21160*/  STL [R1+0x1368], R92 ;  /* 0x0013685c01007387 */ /* 0x0001e20000100800 */
[----:B------:R-:W-:-:S03]  /*21170*/  LEA.HI.X.SX32 R44, R44, R6, 0x1, P6 ;  /* 0x000000062c2c7211 */ /* 0x000fc600030f0eff */
[----:B0-----:R-:W5:Y:S04]  /*21180*/  LDL.LU R92, [R1+0x1dd8] ;  /* 0x001dd800015c7983 */ /* 0x001f680000300800 */
        /* <DEDUP_REMOVED lines=12> */
[----:B------:R0:W-:Y:S04]  /*21250*/  STL [R1+0x1398], R46 ;  /* 0x0013982e01007387 */ /* 0x0001e80000100800 */
[----:B0-----:R-:W5:Y:S04]  /*21260*/  LDL.LU R46, [R1+0x1dcc] ;  /* 0x001dcc00012e7983 */ /* 0x001f680000300800 */
[----:B------:R3:W-:Y:S02]  /*21270*/  STL [R1+0x1374], R48 ;  /* 0x0013743001007387 */ /* 0x0007e40000100800 */
[----:B---3--:R-:W-:-:S05]  /*21280*/  IADD3 R48, P5, PT, R87, R7, RZ ;  /* 0x0000000757307210 */ /* 0x008fca0007fbe0ff */
[----:B------:R0:W-:Y:S04]  /*21290*/  STL [R1+0x13a8], R48 ;  /* 0x0013a83001007387 */ /* 0x0001e80000100800 */
[----:B0-----:R-:W3:Y:S01]  /*212a0*/  LDL.LU R48, [R1+0x1dc8] ;  /* 0x001dc80001307983 */ /* 0x001ee20000300800 */
[-C--:B------:R-:W-:Y:S02]  /*212b0*/  LEA.HI.X.SX32 R0, R0, R6.reuse, 0x1, P6 ;  /* 0x0000000600007211 */ /* 0x080fe400030f0eff */
[----:B------:R-:W-:-:S03]  /*212c0*/  LEA.HI.X.SX32 R83, R83, R6, 0x1, P4 ;  /* 0x0000000653537211 */ /* 0x000fc600020f0eff */
[----:B------:R0:W-:Y:S02]  /*212d0*/  STL [R1+0x1384], R0 ;  /* 0x0013840001007387 */ /* 0x0001e40000100800 */
[----:B0-----:R-:W-:-:S05]  /*212e0*/  IADD3 R0, P6, PT, R20, R7, RZ ;  /* 0x0000000714007210 */ /* 0x001fca0007fde0ff */
[----:B------:R0:W-:Y:S04]  /*212f0*/  STL [R1+0x13b8], R0 ;  /* 0x0013b80001007387 */ /* 0x0001e80000100800 */
[----:B0-----:R-:W3:Y:S04]  /*21300*/  LDL.LU R0, [R1+0x1dc4] ;  /* 0x001dc40001007983 */ /* 0x001ee80000300800 */
[----:B------:R2:W-:Y:S02]  /*21310*/  STL [R1+0x1394], R83 ;  /* 0x0013945301007387 */ /* 0x0005e40000100800 */
[----:B--2---:R-:W-:-:S05]  /*21320*/  IADD3 R83, P4, PT, R85, R7, RZ ;  /* 0x0000000755537210 */ /* 0x004fca0007f9e0ff */
[----:B------:R0:W-:Y:S02]  /*21330*/  STL [R1+0x13c8], R83 ;  /* 0x0013c85301007387 */ /* 0x0001e40000100800 */
[----:B0-----:R-:W-:Y:S02]  /*21340*/  LEA.HI.X.SX32 R83, R87, R6, 0x1, P5 ;  /* 0x0000000657537211 */ /* 0x001fe400028f0eff */
[----:B----4-:R-:W-:-:S03]  /*21350*/  IADD3 R87, P5, PT, R4, R7, RZ ;  /* 0x0000000704577210 */ /* 0x010fc60007fbe0ff */
[----:B------:R0:W-:Y:S01]  /*21360*/  STL [R1+0x13a4], R83 ;  /* 0x0013a45301007387 */ /* 0x0001e20000100800 */
[----:B------:R-:W-:-:S03]  /*21370*/  LEA.HI.X.SX32 R85, R85, R6, 0x1, P4 ;  /* 0x0000000655557211 */ /* 0x000fc600020f0eff */
[----:B------:R-:W-:Y:S01]  /*21380*/  STL [R1+0x13d8], R87 ;  /* 0x0013d85701007387 */ /* 0x000fe20000100800 */
[----:B0-----:R-:W-:Y:S02]  /*21390*/  LEA.HI.X.SX32 R83, R20, R6, 0x1, P6 ;  /* 0x0000000614537211 */ /* 0x001fe400030f0eff */
[----:B-----5:R-:W-:-:S03]  /*213a0*/  IADD3 R20, P6, PT, R76, R7, RZ ;  /* 0x000000074c147210 */ /* 0x020fc60007fde0ff */
[----:B------:R0:W-:Y:S04]  /*213b0*/  STL [R1+0x13b4], R83 ;  /* 0x0013b45301007387 */ /* 0x0001e80000100800 */
[----:B------:R1:W-:Y:S01]  /*213c0*/  STL [R1+0x13e8], R20 ;  /* 0x0013e81401007387 */ /* 0x0003e20000100800 */
[----:B0-----:R-:W-:-:S03]  /*213d0*/  IADD3 R83, P4, PT, R74, R7, RZ ;  /* 0x000000074a537210 */ /* 0x001fc60007f9e0ff */
[----:B------:R-:W-:Y:S01]  /*213e0*/  STL [R1+0x13c4], R85 ;  /* 0x0013c45501007387 */ /* 0x000fe20000100800 */
[----:B-1----:R-:W-:-:S03]  /*213f0*/  LEA.HI.X.SX32 R20, R4, R6, 0x1, P5 ;  /* 0x0000000604147211 */ /* 0x002fc600028f0eff */
[----:B------:R-:W-:Y:S01]  /*21400*/  STL [R1+0x13f8], R83 ;  /* 0x0013f85301007387 */ /* 0x000fe20000100800 */
[----:B------:R-:W-:Y:S02]  /*21410*/  IADD3 R4, P5, PT, R3, R7, RZ ;  /* 0x0000000703047210 */ /* 0x000fe40007fbe0ff */
[-C--:B------:R-:W-:Y:S01]  /*21420*/  LEA.HI.X.SX32 R76, R76, R6.reuse, 0x1, P6 ;  /* 0x000000064c4c7211 */ /* 0x080fe200030f0eff */
[----:B------:R-:W-:Y:S04]  /*21430*/  STL [R1+0x13d4], R20 ;  /* 0x0013d41401007387 */ /* 0x000fe80000100800 */
[----:B------:R0:W-:Y:S04]  /*21440*/  STL [R1+0x1408], R4 ;  /* 0x0014080401007387 */ /* 0x0001e80000100800 */
[----:B------:R-:W-:Y:S01]  /*21450*/  STL [R1+0x13e4], R76 ;  /* 0x0013e44c01007387 */ /* 0x000fe20000100800 */
[----:B0-----:R-:W-:-:S02]  /*21460*/  LEA.HI.X.SX32 R4, R74, R6, 0x1, P4 ;  /* 0x000000064a047211 */ /* 0x001fc400020f0eff */
[-C--:B------:R-:W-:Y:S02]  /*21470*/  IADD3 R74, P4, PT, R46, R7.reuse, RZ ;  /* 0x000000072e4a7210 */ /* 0x080fe40007f9e0ff */
[----:B---3--:R-:W-:-:S05]  /*21480*/  IADD3 R20, P6, PT, R48, R7, RZ ;  /* 0x0000000730147210 */ /* 0x008fca0007fde0ff */
[----:B------:R0:W-:Y:S04]  /*21490*/  STL [R1+0x1418], R20 ;  /* 0x0014181401007387 */ /* 0x0001e80000100800 */
[----:B------:R1:W-:Y:S01]  /*214a0*/  STL [R1+0x13f4], R4 ;  /* 0x0013f40401007387 */ /* 0x0003e20000100800 */
[----:B0-----:R-:W-:-:S03]  /*214b0*/  LEA.HI.X.SX32 R20, R3, R6, 0x1, P5 ;  /* 0x0000000603147211 */ /* 0x001fc600028f0eff */
[----:B------:R-:W-:Y:S01]  /*214c0*/  STL [R1+0x1428], R74 ;  /* 0x0014284a01007387 */ /* 0x000fe20000100800 */
[----:B------:R-:W-:Y:S02]  /*214d0*/  LEA.HI.X.SX32 R3, R48, R6, 0x1, P6 ;  /* 0x0000000630037211 */ /* 0x000fe400030f0eff */
[-C--:B-1----:R-:W-:Y:S01]  /*214e0*/  IADD3 R4, P5, PT, R44, R7.reuse, RZ ;  /* 0x000000072c047210 */ /* 0x082fe20007fbe0ff */
[----:B------:R0:W-:Y:S04]  /*214f0*/  STL [R1+0x1404], R20 ;  /* 0x0014041401007387 */ /* 0x0001e80000100800 */
[----:B------:R1:W-:Y:S01]  /*21500*/  STL [R1+0x1438], R4 ;  /* 0x0014380401007387 */ /* 0x0003e20000100800 */
[----:B0-----:R-:W-:-:S03]  /*21510*/  IADD3 R20, P6, PT, R42, R7, RZ ;  /* 0x000000072a147210 */ /* 0x001fc60007fde0ff */
[----:B------:R0:W-:Y:S01]  /*21520*/  STL [R1+0x1414], R3 ;  /* 0x0014140301007387 */ /* 0x0001e20000100800 */
[----:B-1----:R-:W-:-:S03]  /*21530*/  LEA.HI.X.SX32 R4, R46, R6, 0x1, P4 ;  /* 0x000000062e047211 */ /* 0x002fc600020f0eff */
        /* <DEDUP_REMOVED lines=9> */
[----:B--2---:R-:W-:-:S03]  /*215d0*/  IADD3 R20, P6, PT, R88, R7, RZ ;  /* 0x0000000758147210 */ /* 0x004fc60007fde0ff */
[----:B------:R1:W-:Y:S04]  /*215e0*/  STL [R1+0x1444], R3 ;  /* 0x0014440301007387 */ /* 0x0003e80000100800 */
[----:B------:R2:W-:Y:S01]  /*215f0*/  STL [R1+0x1478], R20 ;  /* 0x0014781401007387 */ /* 0x0005e20000100800 */
[----:B0-----:R-:W-:Y:S02]  /*21600*/  LEA.HI.X.SX32 R4, R92, R6, 0x1, P4 ;  /* 0x000000065c047211 */ /* 0x001fe400020f0eff */
[----:B-1----:R-:W-:-:S03]  /*21610*/  IADD3 R3, P4, PT, R86, R7, RZ ;  /* 0x0000000756037210 */ /* 0x002fc60007f9e0ff */
[----:B------:R0:W-:Y:S01]  /*21620*/  STL [R1+0x1454], R4 ;  /* 0x0014540401007387 */ /* 0x0001e20000100800 */
[----:B--2---:R-:W-:-:S03]  /*21630*/  LEA.HI.X.SX32 R20, R90, R6, 0x1, P5 ;  /* 0x000000065a147211 */ /* 0x004fc600028f0eff */
        /* <DEDUP_REMOVED lines=25> */
[----:B------:R2:W-:Y:S04]  /*217d0*/  STL [R1+0x14c4], R20 ;  /* 0x0014c41401007387 */ /* 0x0005e80000100800 */
[----:B------:R-:W3:Y:S01]  /*217e0*/  LDL.LU R74, [R1+0x70] ;  /* 0x00007000014a7983 */ /* 0x000ee20000300800 */
[----:B0-----:R-:W-:Y:S02]  /*217f0*/  IADD3 R4, P5, PT, R70, R7, RZ ;  /* 0x0000000746047210 */ /* 0x001fe40007fbe0ff */
[----:B-1----:R-:W-:-:S02]  /*21800*/  LEA.HI.X.SX32 R3, R75, R6, 0x1, P6 ;  /* 0x000000064b037211 */ /* 0x002fc400030f0eff */
[----:B--2---:R-:W-:Y:S01]  /*21810*/  IADD3 R20, P6, PT, R68, R7, RZ ;  /* 0x0000000744147210 */ /* 0x004fe20007fde0ff */
[----:B------:R0:W-:Y:S04]  /*21820*/  STL [R1+0x14f8], R4 ;  /* 0x0014f80401007387 */ /* 0x0001e80000100800 */
[----:B------:R1:W-:Y:S04]  /*21830*/  STL [R1+0x14d4], R3 ;  /* 0x0014d40301007387 */ /* 0x0003e80000100800 */
[----:B------:R2:W-:Y:S04]  /*21840*/  STL [R1+0x1508], R20 ;  /* 0x0015081401007387 */ /* 0x0005e80000100800 */
[----:B------:R-:W4:Y:S01]  /*21850*/  LDL.LU R87, [R1+0x6c] ;  /* 0x00006c0001577983 */ /* 0x000f220000300800 */
[----:B0-----:R-:W-:-:S02]  /*21860*/  LEA.HI.X.SX32 R4, R72, R6, 0x1, P4 ;  /* 0x0000000648047211 */ /* 0x001fc400020f0eff */
[-C--:B-1----:R-:W-:Y:S02]  /*21870*/  IADD3 R3, P4, PT, R66, R7.reuse, RZ ;  /* 0x0000000742037210 */ /* 0x082fe40007f9e0ff */
[----:B--2---:R-:W-:Y:S01]  /*21880*/  LEA.HI.X.SX32 R20, R70, R6, 0x1, P5 ;  /* 0x0000000646147211 */ /* 0x004fe200028f0eff */
[----:B------:R-:W-:Y:S04]  /*21890*/  STL [R1+0x14e4], R4 ;  /* 0x0014e40401007387 */ /* 0x000fe80000100800 */
[----:B------:R0:W-:Y:S04]  /*218a0*/  STL [R1+0x1518], R3 ;  /* 0x0015180301007387 */ /* 0x0001e80000100800 */
[----:B------:R1:W-:Y:S04]  /*218b0*/  STL [R1+0x14f4], R20 ;  /* 0x0014f41401007387 */ /* 0x0003e80000100800 */
[----:B------:R-:W2:Y:S01]  /*218c0*/  LDL.LU R76, [R1+0x64] ;  /* 0x00006400014c7983 */ /* 0x000ea20000300800 */
[----:B0-----:R-:W-:-:S02]  /*218d0*/  IADD3 R3, P5, PT, R64, R7, RZ ;  /* 0x0000000740037210 */ /* 0x001fc40007fbe0ff */
[----:B------:R-:W-:-:S03]  /*218e0*/  LEA.HI.X.SX32 R4, R68, R6, 0x1, P6 ;  /* 0x0000000644047211 */ /* 0x000fc600030f0eff */
[----:B------:R0:W-:Y:S04]  /*218f0*/  STL [R1+0x1528], R3 ;  /* 0x0015280301007387 */ /* 0x0001e80000100800 */
[----:B------:R5:W-:Y:S04]  /*21900*/  STL [R1+0x1504], R4 ;  /* 0x0015040401007387 */ /* 0x000be80000100800 */
[----:B-1----:R-:W2:Y:S01]  /*21910*/  LDL.LU R20, [R1+0x5c] ;  /* 0x00005c0001147983 */ /* 0x002ea20000300800 */
[----:B0-----:R-:W-:Y:S02]  /*21920*/  IADD3 R3, P6, PT, R62, R7, RZ ;  /* 0x000000073e037210 */ /* 0x001fe40007fde0ff */
[----:B-----5:R-:W-:-:S03]  /*21930*/  LEA.HI.X.SX32 R4, R66, R6, 0x1, P4 ;  /* 0x0000000642047211 */ /* 0x020fc600020f0eff */
[----:B------:R0:W-:Y:S04]  /*21940*/  STL [R1+0x1538], R3 ;  /* 0x0015380301007387 */ /* 0x0001e80000100800 */
[----:B------:R1:W-:Y:S04]  /*21950*/  STL [R1+0x1514], R4 ;  /* 0x0015140401007387 */ /* 0x0003e80000100800 */
[----:B------:R-:W5:Y:S01]  /*21960*/  LDL.LU R84, [R1+0x208] ;  /* 0x0002080001547983 */ /* 0x000f620000300800 */
[----:B0-----:R-:W-:Y:S02]  /*21970*/  IADD3 R3, P4, PT, R60, R7, RZ ;  /* 0x000000073c037210 */ /* 0x001fe40007f9e0ff */
[----:B-1----:R-:W-:-:S03]  /*21980*/  LEA.HI.X.SX32 R4, R64, R6, 0x1, P5 ;  /* 0x0000000640047211 */ /* 0x002fc600028f0eff */
[----:B------:R0:W-:Y:S01]  /*21990*/  STL [R1+0x1548], R3 ;  /* 0x0015480301007387 */ /* 0x0001e20000100800 */
[----:B------:R-:W-:-:S03]  /*219a0*/  LEA.HI.X.SX32 R83, R62, R6, 0x1, P6 ;  /* 0x000000063e537211 */ /* 0x000fc600030f0eff */
[----:B------:R1:W-:Y:S01]  /*219b0*/  STL [R1+0x1524], R4 ;  /* 0x0015240401007387 */ /* 0x0003e20000100800 */
[-C--:B0-----:R-:W-:Y:S02]  /*219c0*/  IADD3 R3, P5, PT, R58, R7.reuse, RZ ;  /* 0x000000073a037210 */ /* 0x081fe40007fbe0ff */
[----:B-1----:R-:W-:-:S03]  /*219d0*/  IADD3 R4, P6, PT, R19, R7, RZ ;  /* 0x0000000713047210 */ /* 0x002fc60007fde0ff */
[----:B------:R0:W-:Y:S04]  /*219e0*/  STL [R1+0x1558], R3 ;  /* 0x0015580301007387 */ /* 0x0001e80000100800 */
[----:B------:R1:W-:Y:S01]  /*219f0*/  STL [R1+0x1534], R83 ;  /* 0x0015345301007387 */ /* 0x0003e20000100800 */
[----:B0-----:R-:W-:-:S03]  /*21a00*/  LEA.HI.X.SX32 R3, R60, R6, 0x1, P4 ;  /* 0x000000063c037211 */ /* 0x001fc600020f0eff */
[----:B------:R0:W-:Y:S01]  /*21a10*/  STL [R1+0x1568], R4 ;  /* 0x0015680401007387 */ /* 0x0001e20000100800 */
[----:B-1----:R-:W-:-:S03]  /*21a20*/  IADD3 R83, P4, PT, R5, R7, RZ ;  /* 0x0000000705537210 */ /* 0x002fc60007f9e0ff */
[----:B------:R1:W-:Y:S01]  /*21a30*/  STL [R1+0x1544], R3 ;  /* 0x0015440301007387 */ /* 0x0003e20000100800 */
[----:B0-----:R-:W-:-:S03]  /*21a40*/  LEA.HI.X.SX32 R4, R58, R6, 0x1, P5 ;  /* 0x000000063a047211 */ /* 0x001fc600028f0eff */
[----:B------:R0:W-:Y:S01]  /*21a50*/  STL [R1+0x1578], R83 ;  /* 0x0015785301007387 */ /* 0x0001e20000100800 */
[----:B-1----:R-:W-:-:S03]  /*21a60*/  IADD3 R3, P5, PT, R11, R7, RZ ;  /* 0x000000070b037210 */ /* 0x002fc60007fbe0ff */
[----:B------:R-:W5:Y:S04]  /*21a70*/  LDL.LU R85, [R1+0x20c] ;  /* 0x00020c0001557983 */ /* 0x000f680000300800 */
[----:B------:R1:W-:Y:S01]  /*21a80*/  STL [R1+0x1554], R4 ;  /* 0x0015540401007387 */ /* 0x0003e20000100800 */
[----:B0-----:R-:W-:-:S03]  /*21a90*/  LEA.HI.X.SX32 R83, R19, R6, 0x1, P6 ;  /* 0x0000000613537211 */ /* 0x001fc600030f0eff */
[----:B------:R0:W-:Y:S01]  /*21aa0*/  STL [R1+0x1588], R3 ;  /* 0x0015880301007387 */ /* 0x0001e20000100800 */
[----:B-1----:R-:W-:-:S03]  /*21ab0*/  IADD3 R4, P6, PT, R13, R7, RZ ;  /* 0x000000070d047210 */ /* 0x002fc60007fde0ff */
[----:B------:R-:W-:Y:S01]  /*21ac0*/  STL [R1+0x1564], R83 ;  /* 0x0015645301007387 */ /* 0x000fe20000100800 */
[----:B0-----:R-:W-:-:S03]  /*21ad0*/  LEA.HI.X.SX32 R3, R5, R6, 0x1, P4 ;  /* 0x0000000605037211 */ /* 0x001fc600020f0eff */
[----:B------:R0:W-:Y:S01]  /*21ae0*/  STL [R1+0x1598], R4 ;  /* 0x0015980401007387 */ /* 0x0001e20000100800 */
[----:B------:R-:W-:-:S03]  /*21af0*/  IADD3 R5, P4, PT, R16, R7, RZ ;  /* 0x0000000710057210 */ /* 0x000fc60007f9e0ff */
[----:B------:R1:W-:Y:S01]  /*21b00*/  STL [R1+0x1574], R3 ;  /* 0x0015740301007387 */ /* 0x0003e20000100800 */
[----:B0-----:R-:W-:-:S03]  /*21b10*/  LEA.HI.X.SX32 R4, R11, R6, 0x1, P5 ;  /* 0x000000060b047211 */ /* 0x001fc600028f0eff */
[----:B-1----:R-:W5:Y:S04]  /*21b20*/  LDL.LU R3, [R1+0x1f4] ;  /* 0x0001f40001037983 */ /* 0x002f680000300800 */
[----:B------:R0:W-:Y:S04]  /*21b30*/  STL [R1+0x15a8], R5 ;  /* 0x0015a80501007387 */ /* 0x0001e80000100800 */
[----:B------:R1:W-:Y:S01]  /*21b40*/  STL [R1+0x1584], R4 ;  /* 0x0015840401007387 */ /* 0x0003e20000100800 */
[----:B0-----:R-:W-:Y:S02]  /*21b50*/  IADD3 R5, P5, PT, R18, R7, RZ ;  /* 0x0000000712057210 */ /* 0x001fe40007fbe0ff */
[----:B-1----:R-:W-:-:S03]  /*21b60*/  LEA.HI.X.SX32 R4, R13, R6, 0x1, P6 ;  /* 0x000000060d047211 */ /* 0x002fc600030f0eff */
[----:B------:R0:W-:Y:S04]  /*21b70*/  STL [R1+0x15b8], R5 ;  /* 0x0015b80501007387 */ /* 0x0001e80000100800 */
[----:B0-----:R-:W5:Y:S04]  /*21b80*/  LDL R5, [R1+0x5bc] ;  /* 0x0005bc0001057983 */ /* 0x001f680000100800 */
[----:B------:R0:W-:Y:S04]  /*21b90*/  STL [R1+0x1594], R4 ;  /* 0x0015940401007387 */ /* 0x0001e80000100800 */
[----:B0-----:R-:W5:Y:S01]  /*21ba0*/  LDL R4, [R1+0x5c0] ;  /* 0x0005c00001047983 */ /* 0x001f620000100800 */
[----:B---3--:R-:W-:-:S05]  /*21bb0*/  IADD3 R83, P6, PT, R74, R7, RZ ;  /* 0x000000074a537210 */ /* 0x008fca0007fde0ff */
[----:B------:R0:W-:Y:S02]  /*21bc0*/  STL [R1+0x5d0], R83 ;  /* 0x0005d05301007387 */ /* 0x0001e40000100800 */
[----:B0-----:R-:W-:-:S05]  /*21bd0*/  LEA.HI.X.SX32 R83, R16, R6, 0x1, P4 ;  /* 0x0000000610537211 */ /* 0x001fca00020f0eff */
[----:B------:R4:W-:Y:S02]  /*21be0*/  STL [R1+0x15a4], R83 ;  /* 0x0015a45301007387 */ /* 0x0009e40000100800 */
[----:B----4-:R-:W-:-:S05]  /*21bf0*/  IADD3 R83, P4, PT, R87, R7, RZ ;  /* 0x0000000757537210 */ /* 0x010fca0007f9e0ff */
[----:B------:R0:W-:Y:S01]  /*21c00*/  STL [R1+0x630], R83 ;  /* 0x0006305301007387 */ /* 0x0001e20000100800 */
[-C--:B------:R-:W-:Y:S02]  /*21c10*/  LEA.HI.X.SX32 R74, R74, R6.reuse, 0x1, P6 ;  /* 0x000000064a4a7211 */ /* 0x080fe400030f0eff */
[----:B0-----:R-:W-:-:S05]  /*21c20*/  LEA.HI.X.SX32 R83, R18, R6, 0x1, P5 ;  /* 0x0000000612537211 */ /* 0x001fca00028f0eff */
[----:B------:R0:W-:Y:S02]  /*21c30*/  STL [R1+0x15b4], R83 ;  /* 0x0015b45301007387 */ /* 0x0001e40000100800 */
[----:B0-----:R-:W-:-:S05]  /*21c40*/  IADD3 R83, P5, PT, R0, R7, RZ ;  /* 0x0000000700537210 */ /* 0x001fca0007fbe0ff */
[----:B------:R0:W-:Y:S04]  /*21c50*/  STL [R1+0x11c8], R83 ;  /* 0x0011c85301007387 */ /* 0x0001e80000100800 */
[----:B0-----:R-:W3:Y:S04]  /*21c60*/  LDL.LU R83, [R1+0x1dc0] ;  /* 0x001dc00001537983 */ /* 0x001ee80000300800 */
[----:B------:R2:W-:Y:S02]  /*21c70*/  STL [R1+0x5cc], R74 ;  /* 0x0005cc4a01007387 */ /* 0x0005e40000100800 */
[----:B--2---:R-:W-:-:S05]  /*21c80*/  IADD3 R74, P6, PT, R76, R7, RZ ;  /* 0x000000074c4a7210 */ /* 0x004fca0007fde0ff */
[----:B------:R0:W-:Y:S04]  /*21c90*/  STL [R1+0x11e0], R74 ;  /* 0x0011e04a01007387 */ /* 0x0001e80000100800 */
[----:B0-----:R-:W2:Y:S01]  /*21ca0*/  LDL.LU R74, [R1+0x1dbc] ;  /* 0x001dbc00014a7983 */ /* 0x001ea20000300800 */
[-C--:B------:R-:W-:Y:S02]  /*21cb0*/  LEA.HI.X.SX32 R87, R87, R6.reuse, 0x1, P4 ;  /* 0x0000000657577211 */ /* 0x080fe400020f0eff */
[----:B------:R-:W-:-:S03]  /*21cc0*/  LEA.HI.X.SX32 R0, R0, R6, 0x1, P5 ;  /* 0x0000000600007211 */ /* 0x000fc600028f0eff */
[----:B------:R2:W-:Y:S01]  /*21cd0*/  STL [R1+0x62c], R87 ;  /* 0x00062c5701007387 */ /* 0x0005e20000100800 */
[----:B------:R-:W-:Y:S02]  /*21ce0*/  LEA.HI.X.SX32 R76, R76, R6, 0x1, P6 ;  /* 0x000000064c4c7211 */ /* 0x000fe400030f0eff */
[----:B-----5:R-:W-:Y:S02]  /*21cf0*/  ISETP.GE.AND P6, PT, R84, RZ, PT ;  /* 0x000000ff5400720c */ /* 0x020fe40003fc6270 */
[----:B--2---:R-:W-:-:S05]  /*21d00*/  IADD3 R87, P4, PT, R74, R7, RZ ;  /* 0x000000074a577210 */ /* 0x004fca0007f9e0ff */
[----:B------:R0:W-:Y:S01]  /*21d10*/  STL [R1+0x11f8], R87 ;  /* 0x0011f85701007387 */ /* 0x0001e20000100800 */
[----:B------:R-:W-:-:S03]  /*21d20*/  LEA.HI.X.SX32 R74, R74, R6, 0x1, P4 ;  /* 0x000000064a4a7211 */ /* 0x000fc600020f0eff */
[----:B0-----:R-:W2:Y:S04]  /*21d30*/  LDL.LU R87, [R1+0x1db8] ;  /* 0x001db80001577983 */ /* 0x001ea80000300800 */
[----:B------:R0:W-:Y:S04]  /*21d40*/  STL [R1+0x11c4], R0 ;  /* 0x0011c40001007387 */ /* 0x0001e80000100800 */
[----:B------:R1:W-:Y:S01]  /*21d50*/  STL [R1+0x11dc], R76 ;  /* 0x0011dc4c01007387 */ /* 0x0003e20000100800 */
[----:B0-----:R-:W-:-:S03]  /*21d60*/  IADD3 R0, P5, PT, R20, R7, RZ ;  /* 0x0000000714007210 */ /* 0x001fc60007fbe0ff */
[----:B-1----:R-:W4:Y:S01]  /*21d70*/  LDL.LU R76, [R1+0x1db4] ;  /* 0x001db400014c7983 */ /* 0x002f220000300800 */
[----:B------:R-:W-:-:S03]  /*21d80*/  LEA.HI.X.SX32 R20, R20, R6, 0x1, P5 ;  /* 0x0000000614147211 */ /* 0x000fc600028f0eff */
[----:B------:R-:W5:Y:S04]  /*21d90*/  LDL R84, [R1+0x11e8] ;  /* 0x0011e80001547983 */ /* 0x000f680000100800 */
[----:B------:R-:W-:Y:S04]  /*21da0*/  STL [R1+0x1210], R0 ;  /* 0x0012100001007387 */ /* 0x000fe80000100800 */
[----:B------:R-:W-:Y:S04]  /*21db0*/  STL [R1+0x1d5c], R0 ;  /* 0x001d5c0001007387 */ /* 0x000fe80000100800 */
[----:B------:R-:W-:Y:S04]  /*21dc0*/  STL [R1+0x11f4], R74 ;  /* 0x0011f44a01007387 */ /* 0x000fe80000100800 */
[----:B------:R-:W-:Y:S04]  /*21dd0*/  STL [R1+0x1d60], R7 ;  /* 0x001d600701007387 */ /* 0x000fe80000100800 */
[----:B------:R0:W-:Y:S04]  /*21de0*/  STL [R1+0x120c], R20 ;  /* 0x00120c1401007387 */ /* 0x0001e80000100800 */
[----:B0-----:R-:W2:Y:S01]  /*21df0*/  LDL.LU R20, [R1+0x1db0] ;  /* 0x001db00001147983 */ /* 0x001ea20000300800 */
[----:B------:R-:W-:-:S03]  /*21e00*/  ISETP.GE.AND P5, PT, R85, RZ, PT ;  /* 0x000000ff5500720c */ /* 0x000fc60003fa6270 */
[----:B------:R-:W3:Y:S01]  /*21e10*/  LDL.LU R85, [R1+0x1dac] ;  /* 0x001dac0001557983 */ /* 0x000ee20000300800 */
[----:B--2---:R-:W-:-:S06]  /*21e20*/  PRMT R20, RZ, 0x7610, R20 ;  /* 0x00007610ff147816 */ /* 0x004fcc0000000014 */
[----:B------:R-:W2:Y:S01]  /*21e30*/  @P2 LDG.E.U8 R20, desc[UR20][R4.64] ;  /* 0x0000001404142981 */ /* 0x000ea2000c1e1100 */
[----:B----4-:R-:W-:-:S04]  /*21e40*/  IADD3 R74, P4, PT, R76, R7, RZ ;  /* 0x000000074c4a7210 */ /* 0x010fc80007f9e0ff */
[----:B------:R-:W-:Y:S01]  /*21e50*/  LEA.HI.X.SX32 R76, R76, R6, 0x1, P4 ;  /* 0x000000064c4c7211 */ /* 0x000fe200020f0eff */
[----:B------:R-:W-:Y:S04]  /*21e60*/  STL [R1+0x1228], R74 ;  /* 0x0012284a01007387 */ /* 0x000fe80000100800 */
[----:B------:R-:W-:Y:S04]  /*21e70*/  STL [R1+0x1d64], R74 ;  /* 0x001d644a01007387 */ /* 0x000fe80000100800 */
[----:B------:R-:W-:Y:S04]  /*21e80*/  STL [R1+0x1d68], R6 ;  /* 0x001d680601007387 */ /* 0x000fe80000100800 */
[----:B------:R-:W-:Y:S04]  /*21e90*/  STL [R1+0x1224], R76 ;  /* 0x0012244c01007387 */ /* 0x000fe80000100800 */
[----:B------:R-:W-:Y:S04]  /*21ea0*/  STL [R1+0x1d6c], R76 ;  /* 0x001d6c4c01007387 */ /* 0x000fe80000100800 */
[----:B--2---:R0:W-:Y:S04]  /*21eb0*/  STL [R1+0x3bc], R20 ;  /* 0x0003bc1401007387 */ /* 0x0041e80000100800 */
[----:B0-----:R-:W2:Y:S04]  /*21ec0*/  LDL.LU R20, [R1+0x1da8] ;  /* 0x001da80001147983 */ /* 0x001ea80000300800 */
[----:B------:R-:W4:Y:S04]  /*21ed0*/  LDL R4, [R1+0x61c] ;  /* 0x00061c0001047983 */ /* 0x000f280000100800 */
[----:B------:R-:W4:Y:S01]  /*21ee0*/  LDL R5, [R1+0x620] ;  /* 0x0006200001057983 */ /* 0x000f220000100800 */
[----:B---3--:R-:W-:-:S02]  /*21ef0*/  PRMT R85, RZ, 0x7610, R85 ;  /* 0x00007610ff557816 */ /* 0x008fc40000000055 */
[----:B----4-:R-:W-:-:S04]  /*21f00*/  @P2 LOP3.LUT R5, R5, R4, RZ, 0x3c, !PT ;  /* 0x0000000405052212 */ /* 0x010fc800078e3cff */
[----:B------:R-:W-:-:S04]  /*21f10*/  @P2 LOP3.LUT R4, R5, R4, RZ, 0x3c, !PT ;  /* 0x0000000405042212 */ /* 0x000fc800078e3cff */
[----:B------:R-:W-:-:S05]  /*21f20*/  @P2 LOP3.LUT R5, R5, R4, RZ, 0x3c, !PT ;  /* 0x0000000405052212 */ /* 0x000fca00078e3cff */
[----:B------:R-:W3:Y:S04]  /*21f30*/  @P2 LDG.E.U8 R85, desc[UR20][R4.64] ;  /* 0x0000001404552981 */ /* 0x000ee8000c1e1100 */
[----:B---3--:R0:W-:Y:S04]  /*21f40*/  STL [R1+0x3b0], R85 ;  /* 0x0003b05501007387 */ /* 0x0081e80000100800 */
[----:B0-----:R-:W3:Y:S04]  /*21f50*/  LDL.LU R85, [R1+0x1da4] ;  /* 0x001da40001557983 */ /* 0x001ee80000300800 */
[----:B------:R-:W4:Y:S04]  /*21f60*/  LDL R4, [R1+0x65c] ;  /* 0x00065c0001047983 */ /* 0x000f280000100800 */
[----:B------:R-:W4:Y:S01]  /*21f70*/  LDL R5, [R1+0x660] ;  /* 0x0006600001057983 */ /* 0x000f220000100800 */
[----:B------:R-:W-:-:S02]  /*21f80*/  PRMT R88, RZ, 0x7610, R88 ;  /* 0x00007610ff587816 */ /* 0x000fc40000000058 */
[----:B----4-:R-:W-:-:S04]  /*21f90*/  @P2 LOP3.LUT R5, R5, R4, RZ, 0x3c, !PT ;  /* 0x0000000405052212 */ /* 0x010fc800078e3cff */
[----:B------:R-:W-:-:S04]  /*21fa0*/  @P2 LOP3.LUT R4, R5, R4, RZ, 0x3c, !PT ;  /* 0x0000000405042212 */ /* 0x000fc800078e3cff */
[----:B------:R-:W-:-:S05]  /*21fb0*/  @P2 LOP3.LUT R5, R5, R4, RZ, 0x3c, !PT ;  /* 0x0000000405052212 */ /* 0x000fca00078e3cff */
[----:B------:R0:W4:Y:S04]  /*21fc0*/  @P2 LDG.E.U8 R88, desc[UR20][R4.64] ;  /* 0x0000001404582981 */ /* 0x000128000c1e1100 */
[----:B------:R-:W0:Y:S04]  /*21fd0*/  LDL R4, [R1+0x11cc] ;  /* 0x0011cc0001047983 */ /* 0x000e280000100800 */
[----:B------:R-:W0:Y:S01]  /*21fe0*/  LDL R5, [R1+0x11d0] ;  /* 0x0011d00001057983 */ /* 0x000e220000100800 */
[----:B--2---:R-:W-:Y:S02]  /*21ff0*/  PRMT R20, RZ, 0x7610, R20 ;  /* 0x00007610ff147816 */ /* 0x004fe40000000014 */
[----:B0-----:R-:W-:-:S04]  /*22000*/  @P2 LOP3.LUT R5, R5, R4, RZ, 0x3c, !PT ;  /* 0x0000000405052212 */ /* 0x001fc800078e3cff */
[----:B------:R-:W-:-:S04]  /*22010*/  @P2 LOP3.LUT R4, R5, R4, RZ, 0x3c, !PT ;  /* 0x0000000405042212 */ /* 0x000fc800078e3cff */
[----:B------:R-:W-:-:S05]  /*22020*/  @P2 LOP3.LUT R5, R5, R4, RZ, 0x3c, !PT ;  /* 0x0000000405052212 */ /* 0x000fca00078e3cff */
[----:B------:R-:W2:Y:S04]  /*22030*/  @P2 LDG.E.U8 R20, desc[UR20][R4.64] ;  /* 0x0000001404142981 */ /* 0x000ea8000c1e1100 */
[----:B----4-:R0:W-:Y:S04]  /*22040*/  STL [R1+0x3a4], R88 ;  /* 0x0003a45801007387 */ /* 0x0101e80000100800 */
[----:B0-----:R-:W4:Y:S04]  /*22050*/  LDL R88, [R1+0x1260] ;  /* 0x0012600001587983 */ /* 0x001f280000100800 */
[----:B--2---:R0:W-:Y:S04]  /*22060*/  STL [R1+0x39c], R20 ;  /* 0x00039c1401007387 */ /* 0x0041e80000100800 */
[----:B0-----:R-:W2:Y:S04]  /*22070*/  LDL.LU R20, [R1+0x1da0] ;  /* 0x001da00001147983 */ /* 0x001ea80000300800 */
[----:B------:R-:W2:Y:S01]  /*22080*/  LDL R5, [R1+0x11e4] ;  /* 0x0011e40001057983 */ /* 0x000ea20000100800 */
[----:B---3--:R-:W-:Y:S01]  /*22090*/  PRMT R85, RZ, 0x7610, R85 ;  /* 0x00007610ff557816 */ /* 0x008fe20000000055 */
[----:B-----5:R-:W-:-:S02]  /*220a0*/  @P2 IMAD.MOV.U32 R4, RZ, RZ, R84 ;  /* 0x000000ffff042224 */ /* 0x020fc400078e0054 */
[----:B------:R-:W3:Y:S04]  /*220b0*/  LDL R84, [R1+0x1270] ;  /* 0x0012700001547983 */ /* 0x000ee80000100800 */
[----:B--2---:R-:W2:Y:S04]  /*220c0*/  @P2 LDG.E.U8 R85, desc[UR20][R4.64] ;  /* 0x0000001404552981 */ /* 0x004ea8000c1e1100 */
[----:B--2---:R0:W-:Y:S04]  /*220d0*/  STL [R1+0x398], R85 ;  /* 0x0003985501007387 */ /* 0x0041e80000100800 */
[----:B0-----:R-:W2:Y:S04]  /*220e0*/  LDL.LU R85, [R1+0x1d9c] ;  /* 0x001d9c0001557983 */ /* 0x001ea80000300800 */
[----:B------:R-:W5:Y:S04]  /*220f0*/  LDL R4, [R1+0x11fc] ;  /* 0x0011fc0001047983 */ /* 0x000f680000100800 */
[----:B------:R-:W5:Y:S01]  /*22100*/  LDL R5, [R1+0x1200] ;  /* 0x0012000001057983 */ /* 0x000f620000100800 */
[----:B------:R-:W-:-:S02]  /*22110*/  PRMT R92, RZ, 0x7610, R92 ;  /* 0x00007610ff5c7816 */ /* 0x000fc4000000005c */
[----:B-----5:R-:W-:-:S04]  /*22120*/  @P2 LOP3.LUT R5, R5, R4, RZ, 0x3c, !PT ;  /* 0x0000000405052212 */ /* 0x020fc800078e3cff */
[----:B------:R-:W-:-:S04]  /*22130*/  @P2 LOP3.LUT R4, R5, R4, RZ, 0x3c, !PT ;  /* 0x0000000405042212 */ /* 0x000fc800078e3cff */
[----:B------:R-:W-:-:S05]  /*22140*/  @P2 LOP3.LUT R5, R5, R4, RZ, 0x3c, !PT ;  /* 0x0000000405052212 */ /* 0x000fca00078e3cff */
[----:B------:R0:W5:Y:S04]  /*22150*/  @P2 LDG.E.U8 R92, desc[UR20][R4.64] ;  /* 0x00000014045c2981 */ /* 0x000168000c1e1100 */
[----:B------:R-:W0:Y:S04]  /*22160*/  LDL R4, [R1+0x1214] ;  /* 0x0012140001047983 */ /* 0x000e280000100800 */
[----:B------:R-:W0:Y:S01]  /*22170*/  LDL R5, [R1+0x1218] ;  /* 0x0012180001057983 */ /* 0x000e220000100800 */
[----:B--2---:R-:W-:Y:S02]  /*22180*/  PRMT R85, RZ, 0x7610, R85 ;  /* 0x00007610ff557816 */ /* 0x004fe40000000055 */
[----:B0-----:R-:W-:-:S04]  /*22190*/  @P2 LOP3.LUT R5, R5, R4, RZ, 0x3c, !PT ;  /* 0x0000000405052212 */ /* 0x001fc800078e3cff */
[----:B------:R-:W-:-:S04]  /*221a0*/  @P2 LOP3.LUT R4, R5, R4, RZ, 0x3c, !PT ;  /* 0x0000000405042212 */ /* 0x000fc800078e3cff */
[----:B------:R-:W-:-:S05]  /*221b0*/  @P2 LOP3.LUT R5, R5, R4, RZ, 0x3c, !PT ;  /* 0x0000000405052212 */ /* 0x000fca00078e3cff */
[----:B------:R-:W2:Y:S04]  /*221c0*/  @P2 LDG.E.U8 R85, desc[UR20][R4.64] ;  /* 0x0000001404552981 */ /* 0x000ea8000c1e1100 */
[----:B-----5:R0:W-:Y:S04]  /*221d0*/  STL [R1+0x38c], R92 ;  /* 0x00038c5c01007387 */ /* 0x0201e80000100800 */
[----:B0-----:R-:W5:Y:S04]  /*221e0*/  LDL R92, [R1+0x1280] ;  /* 0x00128000015c7983 */ /* 0x001f680000100800 */
[----:B--2---:R0:W-:Y:S04]  /*221f0*/  STL [R1+0x384], R85 ;  /* 0x0003845501007387 */ /* 0x0041e80000100800 */
[----:B0-----:R-:W2:Y:S04]  /*22200*/  LDL.LU R85, [R1+0x1d98] ;  /* 0x001d980001557983 */ /* 0x001ea80000300800 */
[----:B------:R-:W2:Y:S04]  /*22210*/  LDL R4, [R1+0x122c] ;  /* 0x00122c0001047983 */ /* 0x000ea80000100800 */
[----:B------:R-:W2:Y:S01]  /*22220*/  LDL R5, [R1+0x1230] ;  /* 0x0012300001057983 */ /* 0x000ea20000100800 */
[----:B------:R-:W-:-:S02]  /*22230*/  PRMT R78, RZ, 0x7610, R78 ;  /* 0x00007610ff4e7816 */ /* 0x000fc4000000004e */
[----:B--2---:R-:W-:-:S04]  /*22240*/  @P2 LOP3.LUT R5, R5, R4, RZ, 0x3c, !PT ;  /* 0x0000000405052212 */ /* 0x004fc800078e3cff */
[----:B------:R-:W-:-:S04]  /*22250*/  @P2 LOP3.LUT R4, R5, R4, RZ, 0x3c, !PT ;  /* 0x0000000405042212 */ /* 0x000fc800078e3cff */
[----:B------:R-:W-:-:S05]  /*22260*/  @P2 LOP3.LUT R5, R5, R4, RZ, 0x3c, !PT ;  /* 0x0000000405052212 */ /* 0x000fca00078e3cff */
[----:B------:R-:W2:Y:S04]  /*22270*/  @P2 LDG.E.U8 R78, desc[UR20][R4.64] ;  /* 0x00000014044e2981 */ /* 0x000ea8000c1e1100 */
[----:B------:R-:W3:Y:S04]  /*22280*/  LDL R4, [R1+0x123c] ;  /* 0x00123c0001047983 */ /* 0x000ee80000100800 */
[----:B------:R-:W3:Y:S01]  /*22290*/  LDL R5, [R1+0x1240] ;  /* 0x0012400001057983 */ /* 0x000ee20000100800 */
[----:B------:R-:W-:-:S03]  /*222a0*/  PRMT R85, RZ, 0x7610, R85 ;  /* 0x00007610ff557816 */ /* 0x000fc60000000055 */
[----:B--2---:R0:W-:Y:S01]  /*222b0*/  STL [R1+0x37c], R78 ;  /* 0x00037c4e01007387 */ /* 0x0041e20000100800 */
[----:B------:R-:W-:-:S03]  /*222c0*/  PRMT R86, RZ, 0x7610, R86 ;  /* 0x00007610ff567816 */ /* 0x000fc60000000056 */
[----:B0-----:R-:W2:Y:S01]  /*222d0*/  LDL R78, [R1+0x1290] ;  /* 0x00129000014e7983 */ /* 0x001ea20000100800 */
[----:B---3--:R-:W-:-:S04]  /*222e0*/  @P2 LOP3.LUT R5, R5, R4, RZ, 0x3c, !PT ;  /* 0x0000000405052212 */ /* 0x008fc800078e3cff */
[----:B------:R-:W-:-:S04]  /*222f0*/  @P2 LOP3.LUT R4, R5, R4, RZ, 0x3c, !PT ;  /* 0x0000000405042212 */ /* 0x000fc800078e3cff */
[----:B------:R-:W-:-:S05]  /*22300*/  @P2 LOP3.LUT R5, R5, R4, RZ, 0x3c, !PT ;  /* 0x0000000405052212 */ /* 0x000fca00078e3cff */
[----:B------:R-:W3:Y:S04]  /*22310*/  @P2 LDG.E.U8 R85, desc[UR20][R4.64] ;  /* 0x0000001404552981 */ /* 0x000ee8000c1e1100 */
[----:B------:R-:W2:Y:S04]  /*22320*/  LDL R4, [R1+0x124c] ;  /* 0x00124c0001047983 */ /* 0x000ea80000100800 */
[----:B------:R-:W2:Y:S04]  /*22330*/  LDL R5, [R1+0x1250] ;  /* 0x0012500001057983 */ /* 0x000ea80000100800 */
[----:B---3--:R0:W-:Y:S01]  /*22340*/  STL [R1+0x370], R85 ;  /* 0x0003705501007387 */ /* 0x0081e20000100800 */
[----:B------:R-:W-:-:S03]  /*22350*/  PRMT R82, RZ, 0x7610, R82 ;  /* 0x00007610ff527816 */ /* 0x000fc60000000052 */
[----:B0-----:R-:W3:Y:S01]  /*22360*/  LDL R85, [R1+0x12a0] ;  /* 0x0012a00001557983 */ /* 0x001ee20000100800 */
[----:B--2---:R-:W-:-:S04]  /*22370*/  @P2 LOP3.LUT R5, R5, R4, RZ, 0x3c, !PT ;  /* 0x0000000405052212 */ /* 0x004fc800078e3cff */
[----:B------:R-:W-:-:S04]  /*22380*/  @P2 LOP3.LUT R4, R5, R4, RZ, 0x3c, !PT ;  /* 0x0000000405042212 */ /* 0x000fc800078e3cff */
[----:B------:R-:W-:-:S05]  /*22390*/  @P2 LOP3.LUT R5, R5, R4, RZ, 0x3c, !PT ;  /* 0x0000000405052212 */ /* 0x000fca00078e3cff */
[----:B------:R4:W2:Y:S04]  /*223a0*/  @P2 LDG.E.U8 R86, desc[UR20][R4.64] ;  /* 0x0000001404562981 */ /* 0x0008a8000c1e1100 */
[----:B------:R-:W3:Y:S01]  /*223b0*/  LDL R5, [R1+0x125c] ;  /* 0x00125c0001057983 */ /* 0x000ee20000100800 */
[----:B----4-:R-:W-:-:S03]  /*223c0*/  @P2 IMAD.MOV.U32 R4, RZ, RZ, R88 ;  /* 0x000000ffff042224 */ /* 0x010fc600078e0058 */
[----:B--2---:R0:W-:Y:S04]  /*223d0*/  STL [R1+0x364], R86 ;  /* 0x0003645601007387 */ /* 0x0041e80000100800 */
[----:B---3--:R1:W2:Y:S01]  /*223e0*/  @P2 LDG.E.U8 R82, desc[UR20][R4.64] ;  /* 0x0000001404522981 */ /* 0x0082a2000c1e1100 */
[----:B------:R-:W-:-:S03]  /*223f0*/  PRMT R75, RZ, 0x7610, R75 ;  /* 0x00007610ff4b7816 */ /* 0x000fc6000000004b */
[----:B0-----:R-:W3:Y:S04]  /*22400*/  LDL R86, [R1+0x12b0] ;  /* 0x0012b00001567983 */ /* 0x001ee80000100800 */
[----:B------:R-:W4:Y:S01]  /*22410*/  LDL R5, [R1+0x126c] ;  /* 0x00126c0001057983 */ /* 0x000f220000100800 */
[----:B-1----:R-:W-:-:S03]  /*22420*/  @P2 IMAD.MOV.U32 R4, RZ, RZ, R84 ;  /* 0x000000ffff042224 */ /* 0x002fc600078e0054 */
[----:B--2---:R0:W-:Y:S01]  /*22430*/  STL [R1+0x360], R82 ;  /* 0x0003605201007387 */ /* 0x0041e20000100800 */
[----:B------:R-:W-:-:S03]  /*22440*/  PRMT R90, RZ, 0x7610, R90 ;  /* 0x00007610ff5a7816 */ /* 0x000fc6000000005a */
[----:B------:R-:W2:Y:S04]  /*22450*/  LDL R88, [R1+0x12c0] ;  /* 0x0012c00001587983 */ /* 0x000ea80000100800 */
[----:B----4-:R5:W4:Y:S04]  /*22460*/  @P2 LDG.E.U8 R75, desc[UR20][R4.64] ;  /* 0x00000014044b2981 */ /* 0x010b28000c1e1100 */
[----:B0-----:R-:W2:Y:S04]  /*22470*/  LDL R82, [R1+0x12bc] ;  /* 0x0012bc0001527983 */ /* 0x001ea80000100800 */
[----:B------:R-:W2:Y:S01]  /*22480*/  LDL R5, [R1+0x127c] ;  /* 0x00127c0001057983 */ /* 0x000ea20000100800 */
[----:B-----5:R-:W-:-:S03]  /*22490*/  @P2 IMAD.MOV.U32 R4, RZ, RZ, R92 ;  /* 0x000000ffff042224 */ /* 0x020fc600078e005c */
[----:B----4-:R0:W-:Y:S01]  /*224a0*/  STL [R1+0x354], R75 ;  /* 0x0003544b01007387 */ /* 0x0101e20000100800 */
[----:B------:R-:W-:-:S03]  /*224b0*/  PRMT R77, RZ, 0x7610, R77 ;  /* 0x00007610ff4d7816 */ /* 0x000fc6000000004d */
[----:B------:R-:W4:Y:S04]  /*224c0*/  LDL R84, [R1+0x12d0] ;  /* 0x0012d00001547983 */ /* 0x000f280000100800 */
[----:B--2---:R1:W2:Y:S04]  /*224d0*/  @P2 LDG.E.U8 R90, desc[UR20][R4.64] ;  /* 0x00000014045a2981 */ /* 0x0042a8000c1e1100 */
[----:B0-----:R-:W5:Y:S04]  /*224e0*/  LDL R75, [R1+0x12cc] ;  /* 0x0012cc00014b7983 */ /* 0x001f680000100800 */
[----:B------:R-:W3:Y:S01]  /*224f0*/  LDL R5, [R1+0x128c] ;  /* 0x00128c0001057983 */ /* 0x000ee20000100800 */
[----:B-1----:R-:W-:-:S03]  /*22500*/  @P2 IMAD.MOV.U32 R4, RZ, RZ, R78 ;  /* 0x000000ffff042224 */ /* 0x002fc600078e004e */
[----:B--2---:R0:W-:Y:S01]  /*22510*/  STL [R1+0x34c], R90 ;  /* 0x00034c5a01007387 */ /* 0x0041e20000100800 */
[----:B------:R-:W-:-:S03]  /*22520*/  PRMT R79, RZ, 0x7610, R79 ;  /* 0x00007610ff4f7816 */ /* 0x000fc6000000004f */
[----:B------:R-:W2:Y:S04]  /*22530*/  LDL R92, [R1+0x12e0] ;  /* 0x0012e000015c7983 */ /* 0x000ea80000100800 */
[----:B------:R-:W2:Y:S04]  /*22540*/  LDL R78, [R1+0x12ec] ;  /* 0x0012ec00014e7983 */ /* 0x000ea80000100800 */
[----:B---3--:R1:W3:Y:S04]  /*22550*/  @P2 LDG.E.U8 R77, desc[UR20][R4.64] ;  /* 0x00000014044d2981 */ /* 0x0082e8000c1e1100 */
[----:B0-----:R-:W2:Y:S04]  /*22560*/  LDL R90, [R1+0x12dc] ;  /* 0x0012dc00015a7983 */ /* 0x001ea80000100800 */
[----:B------:R-:W2:Y:S01]  /*22570*/  LDL R5, [R1+0x129c] ;  /* 0x00129c0001057983 */ /* 0x000ea20000100800 */
[----:B-1----:R-:W-:-:S03]  /*22580*/  @P2 IMAD.MOV.U32 R4, RZ, RZ, R85 ;  /* 0x000000ffff042224 */ /* 0x002fc600078e0055 */
[----:B---3--:R0:W-:Y:S04]  /*22590*/  STL [R1+0x344], R77 ;  /* 0x0003444d01007387 */ /* 0x0081e80000100800 */
[----:B--2---:R1:W2:Y:S01]  /*225a0*/  @P2 LDG.E.U8 R79, desc[UR20][R4.64] ;  /* 0x00000014044f2981 */ /* 0x0042a2000c1e1100 */
[----:B------:R-:W-:-:S03]  /*225b0*/  PRMT R80, RZ, 0x7610, R80 ;  /* 0x00007610ff507816 */ /* 0x000fc60000000050 */
[----:B0-----:R-:W3:Y:S04]  /*225c0*/  LDL R77, [R1+0x12f0] ;  /* 0x0012f000014d7983 */ /* 0x001ee80000100800 */
[----:B------:R-:W2:Y:S01]  /*225d0*/  LDL R5, [R1+0x12ac] ;  /* 0x0012ac0001057983 */ /* 0x000ea20000100800 */
[----:B-1----:R-:W-:-:S05]  /*225e0*/  @P2 IMAD.MOV.U32 R4, RZ, RZ, R86 ;  /* 0x000000ffff042224 */ /* 0x002fca00078e0056 */
[----:B--2---:R0:W2:Y:S04]  /*225f0*/  @P2 LDG.E.U8 R80, desc[UR20][R4.64] ;  /* 0x0000001404502981 */ /* 0x0040a8000c1e1100 */
[----:B------:R1:W-:Y:S04]  /*22600*/  STL [R1+0x338], R79 ;  /* 0x0003384f01007387 */ /* 0x0003e80000100800 */
[----:B------:R-:W3:Y:S04]  /*22610*/  LDL R85, [R1+0x1300] ;  /* 0x0013000001557983 */ /* 0x000ee80000100800 */
[----:B-1----:R-:W3:Y:S01]  /*22620*/  LDL R79, [R1+0x12fc] ;  /* 0x0012fc00014f7983 */ /* 0x002ee20000100800 */
[----:B------:R-:W-:Y:S01]  /*22630*/  PRMT R76, RZ, 0x7610, R76 ;  /* 0x00007610ff4c7816 */ /* 0x000fe2000000004c */
[----:B0-----:R-:W-:-:S02]  /*22640*/  @P2 IMAD.MOV.U32 R4, RZ, RZ, R88 ;  /* 0x000000ffff042224 */ /* 0x001fc400078e0058 */
[----:B------:R-:W-:Y:S01]  /*22650*/  @P2 IMAD.MOV.U32 R5, RZ, RZ, R82 ;  /* 0x000000ffff052224 */ /* 0x000fe200078e0052 */
[----:B------:R-:W-:-:S04]  /*22660*/  PRMT R71, RZ, 0x7610, R71 ;  /* 0x00007610ff477816 */ /* 0x000fc80000000047 */
[----:B------:R4:W3:Y:S02]  /*22670*/  @P2 LDG.E.U8 R76, desc[UR20][R4.64] ;  /* 0x00000014044c2981 */ /* 0x0008e4000c1e1100 */
[----:B----4-:R-:W-:Y:S02]  /*22680*/  @P2 IMAD.MOV.U32 R4, RZ, RZ, R84 ;  /* 0x000000ffff042224 */ /* 0x010fe400078e0054 */
[----:B-----5:R-:W-:-:S05]  /*22690*/  @P2 IMAD.MOV.U32 R5, RZ, RZ, R75 ;  /* 0x000000ffff052224 */ /* 0x020fca00078e004b */
[----:B------:R0:W4:Y:S04]  /*226a0*/  @P2 LDG.E.U8 R71, desc[UR20][R4.64] ;  /* 0x0000001404472981 */ /* 0x000128000c1e1100 */
[----:B--2---:R1:W-:Y:S04]  /*226b0*/  STL [R1+0x334], R80 ;  /* 0x0003345001007387 */ /* 0x0043e80000100800 */
[----:B------:R-:W2:Y:S04]  /*226c0*/  LDL R86, [R1+0x1310] ;  /* 0x0013100001567983 */ /* 0x000ea80000100800 */
[----:B------:R-:W5:Y:S04]  /*226d0*/  LDL R82, [R1+0x131c] ;  /* 0x00131c0001527983 */ /* 0x000f680000100800 */
[----:B-1----:R-:W5:Y:S04]  /*226e0*/  LDL R80, [R1+0x130c] ;  /* 0x00130c0001507983 */ /* 0x002f680000100800 */
[----:B------:R-:W5:Y:S01]  /*226f0*/  LDL R88, [R1+0x1320] ;  /* 0x0013200001587983 */ /* 0x000f620000100800 */
[----:B------:R-:W-:Y:S01]  /*22700*/  PRMT R74, RZ, 0x7610, R74 ;  /* 0x00007610ff4a7816 */ /* 0x000fe2000000004a */
[----:B0-----:R-:W-:-:S02]  /*22710*/  @P2 IMAD.MOV.U32 R4, RZ, RZ, R92 ;  /* 0x000000ffff042224 */ /* 0x001fc400078e005c */
[----:B------:R-:W-:Y:S01]  /*22720*/  @P2 IMAD.MOV.U32 R5, RZ, RZ, R90 ;  /* 0x000000ffff052224 */ /* 0x000fe200078e005a */
[----:B------:R-:W-:Y:S01]  /*22730*/  PRMT R73, RZ, 0x7610, R73 ;  /* 0x00007610ff497816 */ /* 0x000fe20000000049 */
[----:B------:R-:W5:Y:S04]  /*22740*/  LDL R84, [R1+0x132c] ;  /* 0x00132c0001547983 */ /* 0x000f680000100800 */
[----:B------:R3:W5:Y:S01]  /*22750*/  @P2 LDG.E.U8 R74, desc[UR20][R4.64] ;  /* 0x00000014044a2981 */ /* 0x000762000c1e1100 */
[----:B------:R-:W-:Y:S01]  /*22760*/  PRMT R72, RZ, 0x7610, R72 ;  /* 0x00007610ff487816 */ /* 0x000fe20000000048 */
[----:B---3--:R-:W-:Y:S02]  /*22770*/  @P2 IMAD.MOV.U32 R4, RZ, RZ, R77 ;  /* 0x000000ffff042224 */ /* 0x008fe400078e004d */
[----:B------:R-:W-:-:S05]  /*22780*/  @P2 IMAD.MOV.U32 R5, RZ, RZ, R78 ;  /* 0x000000ffff052224 */ /* 0x000fca00078e004e */
[----:B------:R0:W3:Y:S01]  /*22790*/  @P2 LDG.E.U8 R73, desc[UR20][R4.64] ;  /* 0x0000001404492981 */ /* 0x0000e2000c1e1100 */
[----:B------:R-:W-:Y:S01]  /*227a0*/  PRMT R63, RZ, 0x7610, R63 ;  /* 0x00007610ff3f7816 */ /* 0x000fe2000000003f */
[----:B0-----:R-:W-:Y:S02]  /*227b0*/  @P2 IMAD.MOV.U32 R4, RZ, RZ, R85 ;  /* 0x000000ffff042224 */ /* 0x001fe400078e0055 */
[----:B------:R-:W-:-:S05]  /*227c0*/  @P2 IMAD.MOV.U32 R5, RZ, RZ, R79 ;  /* 0x000000ffff052224 */ /* 0x000fca00078e004f */
[----:B------:R2:W3:Y:S01]  /*227d0*/  @P2 LDG.E.U8 R72, desc[UR20][R4.64] ;  /* 0x0000001404482981 */ /* 0x0004e2000c1e1100 */
[----:B------:R-:W-:-:S03]  /*227e0*/  PRMT R67, RZ, 0x7610, R67 ;  /* 0x00007610ff437816 */ /* 0x000fc60000000043 */
[----:B----4-:R0:W-:Y:S04]  /*227f0*/  STL [R1+0x31c], R71 ;  /* 0x00031c4701007387 */ /* 0x0101e80000100800 */
[----:B------:R-:W4:Y:S04]  /*22800*/  LDL R90, [R1+0x133c] ;  /* 0x00133c00015a7983 */ /* 0x000f280000100800 */
[----:B------:R-:W4:Y:S04]  /*22810*/  LDL R92, [R1+0x1340] ;  /* 0x00134000015c7983 */ /* 0x000f280000100800 */
[----:B0-----:R-:W4:Y:S01]  /*22820*/  LDL R71, [R1+0x1330] ;  /* 0x0013300001477983 */ /* 0x001f220000100800 */
[----:B--2---:R-:W-:-:S02]  /*22830*/  @P2 IMAD.MOV.U32 R4, RZ, RZ, R86 ;  /* 0x000000ffff042224 */ /* 0x004fc400078e0056 */
[----:B-----5:R-:W-:-:S05]  /*22840*/  @P2 IMAD.MOV.U32 R5, RZ, RZ, R80 ;  /* 0x000000ffff052224 */ /* 0x020fca00078e0050 */
[----:B------:R0:W2:Y:S02]  /*22850*/  @P2 LDG.E.U8 R63, desc[UR20][R4.64] ;  /* 0x00000014043f2981 */ /* 0x0000a4000c1e1100 */
[----:B0-----:R-:W-:Y:S02]  /*22860*/  @P2 IMAD.MOV.U32 R4, RZ, RZ, R88 ;  /* 0x000000ffff042224 */ /* 0x001fe400078e0058 */
[----:B------:R-:W-:-:S05]  /*22870*/  @P2 IMAD.MOV.U32 R5, RZ, RZ, R82 ;  /* 0x000000ffff052224 */ /* 0x000fca00078e0052 */
[----:B------:R0:W5:Y:S04]  /*22880*/  @P2 LDG.E.U8 R67, desc[UR20][R4.64] ;  /* 0x0000001404432981 */ /* 0x000168000c1e1100 */
[----:B---3--:R1:W-:Y:S04]  /*22890*/  STL [R1+0x30c], R73 ;  /* 0x00030c4901007387 */ /* 0x0083e80000100800 */
[----:B------:R-:W3:Y:S04]  /*228a0*/  LDL R77, [R1+0x1350] ;  /* 0x00135000014d7983 */ /* 0x000ee80000100800 */
[----:B------:R-:W3:Y:S04]  /*228b0*/  LDL R79, [R1+0x135c] ;  /* 0x00135c00014f7983 */ /* 0x000ee80000100800 */
[----:B-1----:R-:W3:Y:S04]  /*228c0*/  LDL R73, [R1+0x134c] ;  /* 0x00134c0001497983 */ /* 0x002ee80000100800 */
[----:B------:R-:W3:Y:S04]  /*228d0*/  LDL R85, [R1+0x1360] ;  /* 0x0013600001557983 */ /* 0x000ee80000100800 */
[----:B------:R-:W-:Y:S04]  /*228e0*/  STL [R1+0x328], R76 ;  /* 0x0003284c01007387 */ /* 0x000fe80000100800 */
[----:B------:R-:W3:Y:S01]  /*228f0*/  LDL R86, [R1+0x136c] ;  /* 0x00136c0001567983 */ /* 0x000ee20000100800 */
[----:B------:R-:W-:Y:S01]  /*22900*/  PRMT R69, RZ, 0x7610, R69 ;  /* 0x00007610ff457816 */ /* 0x000fe20000000045 */
[----:B0-----:R-:W-:-:S02]  /*22910*/  @P2 IMAD.MOV.U32 R5, RZ, RZ, R84 ;  /* 0x000000ffff052224 */ /* 0x001fc400078e0054 */
[----:B----4-:R-:W-:-:S05]  /*22920*/  @P2 IMAD.MOV.U32 R4, RZ, RZ, R71 ;  /* 0x000000ffff042224 */ /* 0x010fca00078e0047 */
[----:B------:R0:W4:Y:S04]  /*22930*/  @P2 LDG.E.U8 R69, desc[UR20][R4.64] ;  /* 0x0000001404452981 */ /* 0x000128000c1e1100 */
[----:B--2---:R1:W-:Y:S04]  /*22940*/  STL [R1+0x2fc], R63 ;  /* 0x0002fc3f01007387 */ /* 0x0043e80000100800 */
[----:B------:R-:W2:Y:S04]  /*22950*/  LDL R88, [R1+0x137c] ;  /* 0x00137c0001587983 */ /* 0x000ea80000100800 */
[----:B-1----:R-:W2:Y:S04]  /*22960*/  LDL R63, [R1+0x1370] ;  /* 0x00137000013f7983 */ /* 0x002ea80000100800 */
[----:B-----5:R1:W-:Y:S04]  /*22970*/  STL [R1+0x2f0], R67 ;  /* 0x0002f04301007387 */ /* 0x0203e80000100800 */
[----:B-1----:R-:W5:Y:S01]  /*22980*/  LDL R67, [R1+0x1380] ;  /* 0x0013800001437983 */ /* 0x002f620000100800 */
[----:B------:R-:W-:Y:S01]  /*22990*/  PRMT R70, RZ, 0x7610, R70 ;  /* 0x00007610ff467816 */ /* 0x000fe20000000046 */
[----:B0-----:R-:W-:-:S02]  /*229a0*/  @P2 IMAD.MOV.U32 R4, RZ, RZ, R92 ;  /* 0x000000ffff042224 */ /* 0x001fc400078e005c */
[----:B------:R-:W-:Y:S01]  /*229b0*/  @P2 IMAD.MOV.U32 R5, RZ, RZ, R90 ;  /* 0x000000ffff052224 */ /* 0x000fe200078e005a */
[----:B------:R-:W-:-:S04]  /*229c0*/  PRMT R68, RZ, 0x7610, R68 ;  /* 0x00007610ff447816 */ /* 0x000fc80000000044 */
        /* <DEDUP_REMOVED lines=9> */
[----:B------:R-:W-:Y:S01]  /*22a60*/  PRMT R65, RZ, 0x7610, R65 ;  /* 0x00007610ff417816 */ /* 0x000fe20000000041 */
[----:B0-----:R-:W-:Y:S02]  /*22a70*/  @P2 IMAD.MOV.U32 R5, RZ, RZ, R86 ;  /* 0x000000ffff052224 */ /* 0x001fe400078e0056 */
[----:B------:R-:W-:Y:S04]  /*22a80*/  STL [R1+0x314], R74 ;  /* 0x0003144a01007387 */ /* 0x000fe80000100800 */
[----:B----4-:R0:W-:Y:S04]  /*22a90*/  STL [R1+0x2e8], R69 ;  /* 0x0002e84501007387 */ /* 0x0101e80000100800 */
[----:B------:R-:W4:Y:S04]  /*22aa0*/  LDL R71, [R1+0x1390] ;  /* 0x0013900001477983 */ /* 0x000f280000100800 */
[----:B------:R-:W3:Y:S04]  /*22ab0*/  LDL R90, [R1+0x139c] ;  /* 0x00139c00015a7983 */ /* 0x000ee80000100800 */
[----:B0-----:R-:W3:Y:S04]  /*22ac0*/  LDL R69, [R1+0x138c] ;  /* 0x00138c0001457983 */ /* 0x001ee80000100800 */
[----:B------:R-:W3:Y:S01]  /*22ad0*/  LDL R92, [R1+0x13a0] ;  /* 0x0013a000015c7983 */ /* 0x000ee20000100800 */
[----:B--2---:R-:W-:-:S05]  /*22ae0*/  @P2 IMAD.MOV.U32 R4, RZ, RZ, R63 ;  /* 0x000000ffff042224 */ /* 0x004fca00078e003f */
[----:B------:R0:W2:Y:S02]  /*22af0*/  @P2 LDG.E.U8 R59, desc[UR20][R4.64] ;  /* 0x00000014043b2981 */ /* 0x0000a4000c1e1100 */
[----:B0-----:R-:W-:Y:S02]  /*22b00*/  @P2 IMAD.MOV.U32 R5, RZ, RZ, R88 ;  /* 0x000000ffff052224 */ /* 0x001fe400078e0058 */
[----:B-----5:R-:W-:-:S05]  /*22b10*/  @P2 IMAD.MOV.U32 R4, RZ, RZ, R67 ;  /* 0x000000ffff042224 */ /* 0x020fca00078e0043 */
[----:B------:R4:W5:Y:S04]  /*22b20*/  @P2 LDG.E.U8 R65, desc[UR20][R4.64] ;  /* 0x0000001404412981 */ /* 0x000968000c1e1100 */
[----:B------:R-:W-:Y:S04]  /*22b30*/  STL [R1+0x308], R72 ;  /* 0x0003084801007387 */ /* 0x000fe80000100800 */
[----:B------:R-:W5:Y:S04]  /*22b40*/  LDL R73, [R1+0x13ac] ;  /* 0x0013ac0001497983 */ /* 0x000f680000100800 */
[----:B------:R-:W5:Y:S04]  /*22b50*/  LDL R77, [R1+0x13b0] ;  /* 0x0013b000014d7983 */ /* 0x000f680000100800 */
[----:B------:R-:W5:Y:S04]  /*22b60*/  LDL R79, [R1+0x13bc] ;  /* 0x0013bc00014f7983 */ /* 0x000f680000100800 */
[----:B------:R-:W5:Y:S01]  /*22b70*/  LDL R85, [R1+0x13c0] ;  /* 0x0013c00001557983 */ /* 0x000f620000100800 */
[----:B----4-:R-:W-:-:S02]  /*22b80*/  @P2 IMAD.MOV.U32 R4, RZ, RZ, R71 ;  /* 0x000000ffff042224 */ /* 0x010fc400078e0047 */
[----:B---3--:R-:W-:Y:S01]  /*22b90*/  @P2 IMAD.MOV.U32 R5, RZ, RZ, R69 ;  /* 0x000000ffff052224 */ /* 0x008fe200078e0045 */
[----:B--2---:R0:W-:Y:S04]  /*22ba0*/  STL [R1+0x2c4], R59 ;  /* 0x0002c43b01007387 */ /* 0x0041e80000100800 */
[----:B------:R-:W2:Y:S04]  /*22bb0*/  LDL R63, [R1+0x13d0] ;  /* 0x0013d000013f7983 */ /* 0x000ea80000100800 */
[----:B0-----:R-:W3:Y:S04]  /*22bc0*/  LDL R59, [R1+0x13cc] ;  /* 0x0013cc00013b7983 */ /* 0x001ee80000100800 */
[----:B-----5:R0:W-:Y:S04]  /*22bd0*/  STL [R1+0x2bc], R65 ;  /* 0x0002bc4101007387 */ /* 0x0201e80000100800 */
[----:B------:R-:W4:Y:S04]  /*22be0*/  LDL R67, [R1+0x13e0] ;  /* 0x0013e00001437983 */ /* 0x000f280000100800 */
[----:B0-----:R-:W5:Y:S04]  /*22bf0*/  LDL R65, [R1+0x13dc] ;  /* 0x0013dc0001417983 */ /* 0x001f680000100800 */
[----:B------:R-:W-:Y:S04]  /*22c00*/  STL [R1+0x2e0], R70 ;  /* 0x0002e04601007387 */ /* 0x000fe80000100800 */
[----:B------:R-:W5:Y:S04]  /*22c10*/  LDL R69, [R1+0x13ec] ;  /* 0x0013ec0001457983 */ /* 0x000f680000100800 */
[----:B------:R-:W5:Y:S01]  /*22c20*/  LDL R71, [R1+0x13f0] ;  /* 0x0013f00001477983 */ /* 0x000f620000100800 */
[----:B------:R-:W-:-:S02]  /*22c30*/  PRMT R64, RZ, 0x7610, R64 ;  /* 0x00007610ff407816 */ /* 0x000fc40000000040 */
[----:B------:R-:W-:-:S04]  /*22c40*/  PRMT R62, RZ, 0x7610, R62 ;  /* 0x00007610ff3e7816 */ /* 0x000fc8000000003e */
[----:B------:R0:W5:Y:S01]  /*22c50*/  @P2 LDG.E.U8 R64, desc[UR20][R4.64] ;  /* 0x0000001404402981 */ /* 0x000162000c1e1100 */
[----:B------:R-:W-:Y:S01]  /*22c60*/  PRMT R57, RZ, 0x7610, R57 ;  /* 0x00007610ff397816 */ /* 0x000fe20000000039 */
[----:B0-----:R-:W-:Y:S02]  /*22c70*/  @P2 IMAD.MOV.U32 R4, RZ, RZ, R92 ;  /* 0x000000ffff042224 */ /* 0x001fe400078e005c */
[----:B------:R-:W-:-:S05]  /*22c80*/  @P2 IMAD.MOV.U32 R5, RZ, RZ, R90 ;  /* 0x000000ffff052224 */ /* 0x000fca00078e005a */
        /* <DEDUP_REMOVED lines=9> */
[----:B------:R-:W-:Y:S02]  /*22d20*/  PRMT R49, RZ, 0x7610, R49 ;  /* 0x00007610ff317816 */ /* 0x000fe40000000031 */
[----:B------:R-:W-:Y:S01]  /*22d30*/  PRMT R61, RZ, 0x7610, R61 ;  /* 0x00007610ff3d7816 */ /* 0x000fe2000000003d */
[----:B------:R-:W-:Y:S04]  /*22d40*/  STL [R1+0x2d8], R68 ;  /* 0x0002d84401007387 */ /* 0x000fe80000100800 */
[----:B------:R-:W5:Y:S04]  /*22d50*/  LDL R73, [R1+0x13fc] ;  /* 0x0013fc0001497983 */ /* 0x000f680000100800 */
[----:B------:R-:W-:Y:S04]  /*22d60*/  STL [R1+0x2d0], R66 ;  /* 0x0002d04201007387 */ /* 0x000fe80000100800 */
[----:B------:R-:W5:Y:S04]  /*22d70*/  LDL R77, [R1+0x1400] ;  /* 0x00140000014d7983 */ /* 0x000f680000100800 */
[----:B------:R-:W5:Y:S04]  /*22d80*/  LDL R79, [R1+0x140c] ;  /* 0x00140c00014f7983 */ /* 0x000f680000100800 */
[----:B------:R-:W5:Y:S04]  /*22d90*/  LDL R85, [R1+0x1410] ;  /* 0x0014100001557983 */ /* 0x000f680000100800 */
[----:B------:R-:W5:Y:S01]  /*22da0*/  LDL R92, [R1+0x141c] ;  /* 0x00141c00015c7983 */ /* 0x000f620000100800 */
[----:B--2---:R-:W-:-:S02]  /*22db0*/  @P2 IMAD.MOV.U32 R4, RZ, RZ, R63 ;  /* 0x000000ffff042224 */ /* 0x004fc400078e003f */
[----:B---3--:R-:W-:-:S05]  /*22dc0*/  @P2 IMAD.MOV.U32 R5, RZ, RZ, R59 ;  /* 0x000000ffff052224 */ /* 0x008fca00078e003b */
[----:B------:R4:W2:Y:S02]  /*22dd0*/  @P2 LDG.E.U8 R51, desc[UR20][R4.64] ;  /* 0x0000001404332981 */ /* 0x0008a4000c1e1100 */
[----:B----4-:R-:W-:Y:S02]  /*22de0*/  @P2 IMAD.MOV.U32 R4, RZ, RZ, R67 ;  /* 0x000000ffff042224 */ /* 0x010fe400078e0043 */
[----:B-----5:R-:W-:-:S05]  /*22df0*/  @P2 IMAD.MOV.U32 R5, RZ, RZ, R65 ;  /* 0x000000ffff052224 */ /* 0x020fca00078e0041 */
[----:B------:R0:W3:Y:S02]  /*22e00*/  @P2 LDG.E.U8 R49, desc[UR20][R4.64] ;  /* 0x0000001404312981 */ /* 0x0000e4000c1e1100 */
[----:B0-----:R-:W-:Y:S02]  /*22e10*/  @P2 IMAD.MOV.U32 R4, RZ, RZ, R71 ;  /* 0x000000ffff042224 */ /* 0x001fe400078e0047 */
[----:B------:R-:W-:-:S05]  /*22e20*/  @P2 IMAD.MOV.U32 R5, RZ, RZ, R69 ;  /* 0x000000ffff052224 */ /* 0x000fca00078e0045 */
[----:B------:R0:W4:Y:S04]  /*22e30*/  @P2 LDG.E.U8 R61, desc[UR20][R4.64] ;  /* 0x00000014043d2981 */ /* 0x000128000c1e1100 */
[----:B------:R1:W-:Y:S04]  /*22e40*/  STL [R1+0x2a4], R57 ;  /* 0x0002a43901007387 */ /* 0x0003e80000100800 */
[----:B-1----:R-:W5:Y:S04]  /*22e50*/  LDL R57, [R1+0x1420] ;  /* 0x0014200001397983 */ /* 0x002f680000100800 */
[----:B------:R1:W-:Y:S04]  /*22e60*/  STL [R1+0x29c], R53 ;  /* 0x00029c3501007387 */ /* 0x0003e80000100800 */
[----:B-1----:R-:W5:Y:S04]  /*22e70*/  LDL R53, [R1+0x142c] ;  /* 0x00142c0001357983 */ /* 0x002f680000100800 */
[----:B------:R-:W-:Y:S01]  /*22e80*/  STL [R1+0x2b4], R64 ;  /* 0x0002b44001007387 */ /* 0x000fe20000100800 */
[----:B------:R-:W-:Y:S01]  /*22e90*/  PRMT R60, RZ, 0x7610, R60 ;  /* 0x00007610ff3c7816 */ /* 0x000fe2000000003c */
[----:B0-----:R-:W-:-:S02]  /*22ea0*/  @P2 IMAD.MOV.U32 R4, RZ, RZ, R77 ;  /* 0x000000ffff042224 */ /* 0x001fc400078e004d */
[----:B------:R-:W-:-:S05]  /*22eb0*/  @P2 IMAD.MOV.U32 R5, RZ, RZ, R73 ;  /* 0x000000ffff052224 */ /* 0x000fca00078e0049 */
[----:B------:R0:W5:Y:S02]  /*22ec0*/  @P2 LDG.E.U8 R60, desc[UR20][R4.64] ;  /* 0x00000014043c2981 */ /* 0x000164000c1e1100 */
[----:B0-----:R-:W-:Y:S02]  /*22ed0*/  @P2 IMAD.MOV.U32 R4, RZ, RZ, R85 ;  /* 0x000000ffff042224 */ /* 0x001fe400078e0055 */
[----:B------:R-:W-:Y:S01]  /*22ee0*/  @P2 IMAD.MOV.U32 R5, RZ, RZ, R79 ;  /* 0x000000ffff052224 */ /* 0x000fe200078e004f */
[----:B--2---:R0:W-:Y:S04]  /*22ef0*/  STL [R1+0x294], R51 ;  /* 0x0002943301007387 */ /* 0x0041e80000100800 */
[----:B0-----:R-:W2:Y:S04]  /*22f00*/  LDL R51, [R1+0x1430] ;  /* 0x0014300001337983 */ /* 0x001ea80000100800 */
[----:B---3--:R0:W-:Y:S04]  /*22f10*/  STL [R1+0x288], R49 ;  /* 0x0002883101007387 */ /* 0x0081e80000100800 */
[----:B------:R-:W3:Y:S04]  /*22f20*/  LDL R59, [R1+0x1440] ;  /* 0x00144000013b7983 */ /* 0x000ee80000100800 */
[----:B0-----:R-:W3:Y:S04]  /*22f30*/  LDL R49, [R1+0x143c] ;  /* 0x00143c0001317983 */ /* 0x001ee80000100800 */
[----:B------:R-:W-:Y:S04]  /*22f40*/  STL [R1+0x2ac], R62 ;  /* 0x0002ac3e01007387 */ /* 0x000fe80000100800 */
[----:B----4-:R0:W-:Y:S04]  /*22f50*/  STL [R1+0x284], R61 ;  /* 0x0002843d01007387 */ /* 0x0101e80000100800 */
[----:B------:R-:W4:Y:S04]  /*22f60*/  LDL R63, [R1+0x1450] ;  /* 0x00145000013f7983 */ /* 0x000f280000100800 */
[----:B------:R-:W4:Y:S04]  /*22f70*/  LDL R65, [R1+0x145c] ;  /* 0x00145c0001417983 */ /* 0x000f280000100800 */
[----:B0-----:R-:W4:Y:S04]  /*22f80*/  LDL R61, [R1+0x144c] ;  /* 0x00144c00013d7983 */ /* 0x001f280000100800 */
[----:B------:R-:W4:Y:S04]  /*22f90*/  LDL R67, [R1+0x1460] ;  /* 0x0014600001437983 */ /* 0x000f280000100800 */
[----:B------:R-:W4:Y:S04]  /*22fa0*/  LDL R69, [R1+0x146c] ;  /* 0x00146c0001457983 */ /* 0x000f280000100800 */
[----:B------:R-:W4:Y:S04]  /*22fb0*/  LDL R71, [R1+0x1470] ;  /* 0x0014700001477983 */ /* 0x000f280000100800 */
[----:B------:R-:W4:Y:S04]  /*22fc0*/  LDL R73, [R1+0x147c] ;  /* 0x00147c0001497983 */ /* 0x000f280000100800 */
[----:B------:R-:W4:Y:S04]  /*22fd0*/  LDL R77, [R1+0x1480] ;  /* 0x00148000014d7983 */ /* 0x000f280000100800 */
[----:B------:R-:W4:Y:S04]  /*22fe0*/  LDL R79, [R1+0x148c] ;  /* 0x00148c00014f7983 */ /* 0x000f280000100800 */
[----:B------:R-:W4:Y:S01]  /*22ff0*/  LDL R85, [R1+0x1490] ;  /* 0x0014900001557983 */ /* 0x000f220000100800 */
[----:B------:R-:W-:-:S02]  /*23000*/  PRMT R58, RZ, 0x7610, R58 ;  /* 0x00007610ff3a7816 */ /* 0x000fc4000000003a */
[----:B------:R-:W-:-:S04]  /*23010*/  PRMT R55, RZ, 0x7610, R55 ;  /* 0x00007610ff377816 */ /* 0x000fc80000000037 */
[----:B------:R5:W4:Y:S01]  /*23020*/  @P2 LDG.E.U8 R58, desc[UR20][R4.64] ;  /* 0x00000014043a2981 */ /* 0x000b22000c1e1100 */
[----:B------:R-:W-:Y:S01]  /*23030*/  PRMT R48, RZ, 0x7610, R48 ;  /* 0x00007610ff307816 */ /* 0x000fe20000000030 */
[----:B-----5:R-:W-:Y:S02]  /*23040*/  @P2 IMAD.MOV.U32 R4, RZ, RZ, R57 ;  /* 0x000000ffff042224 */ /* 0x020fe400078e0039 */
[----:B------:R-:W-:-:S05]  /*23050*/  @P2 IMAD.MOV.U32 R5, RZ, RZ, R92 ;  /* 0x000000ffff052224 */ /* 0x000fca00078e005c */
[----:B------:R0:W5:Y:S01]  /*23060*/  @P2 LDG.E.U8 R55, desc[UR20][R4.64] ;  /* 0x0000001404372981 */ /* 0x000162000c1e1100 */
[----:B------:R-:W-:Y:S01]  /*23070*/  PRMT R47, RZ, 0x7610, R47 ;  /* 0x00007610ff2f7816 */ /* 0x000fe2000000002f */
[----:B0-----:R-:W-:Y:S01]  /*23080*/  @P2 IMAD.MOV.U32 R5, RZ, RZ, R53 ;  /* 0x000000ffff052224 */ /* 0x001fe200078e0035 */
[----:B------:R-:W-:Y:S02]  /*23090*/  PRMT R46, RZ, 0x7610, R46 ;  /* 0x00007610ff2e7816 */ /* 0x000fe4000000002e */
[----:B------:R-:W-:Y:S02]  /*230a0*/  PRMT R45, RZ, 0x7610, R45 ;  /* 0x00007610ff2d7816 */ /* 0x000fe4000000002d */
[----:B------:R-:W-:Y:S02]  /*230b0*/  PRMT R44, RZ, 0x7610, R44 ;  /* 0x00007610ff2c7816 */ /* 0x000fe4000000002c */
[----:B------:R-:W-:Y:S02]  /*230c0*/  PRMT R43, RZ, 0x7610, R43 ;  /* 0x00007610ff2b7816 */ /* 0x000fe4000000002b */
[----:B------:R-:W-:-:S02]  /*230d0*/  PRMT R42, RZ, 0x7610, R42 ;  /* 0x00007610ff2a7816 */ /* 0x000fc4000000002a */
[----:B------:R-:W-:Y:S02]  /*230e0*/  PRMT R41, RZ, 0x7610, R41 ;  /* 0x00007610ff297816 */ /* 0x000fe40000000029 */
        /* <DEDUP_REMOVED lines=8> */
[----:B------:R-:W-:Y:S01]  /*23170*/  PRMT R11, RZ, 0x7610, R11 ;  /* 0x00007610ff0b7816 */ /* 0x000fe2000000000b */
[----:B--2---:R-:W-:-:S05]  /*23180*/  @P2 IMAD.MOV.U32 R4, RZ, RZ, R51 ;  /* 0x000000ffff042224 */ /* 0x004fca00078e0033 */
[----:B------:R3:W2:Y:S02]  /*23190*/  @P2 LDG.E.U8 R48, desc[UR20][R4.64] ;  /* 0x0000001404302981 */ /* 0x0006a4000c1e1100 */
[----:B---3--:R-:W-:Y:S02]  /*231a0*/  @P2 IMAD.MOV.U32 R4, RZ, RZ, R59 ;  /* 0x000000ffff042224 */ /* 0x008fe400078e003b */
[----:B------:R-:W-:-:S05]  /*231b0*/  @P2 IMAD.MOV.U32 R5, RZ, RZ, R49 ;  /* 0x000000ffff052224 */ /* 0x000fca00078e0031 */
[----:B------:R4:W3:Y:S02]  /*231c0*/  @P2 LDG.E.U8 R47, desc[UR20][R4.64] ;  /* 0x00000014042f2981 */ /* 0x0008e4000c1e1100 */
[----:B----4-:R-:W-:Y:S02]  /*231d0*/  @P2 IMAD.MOV.U32 R4, RZ, RZ, R63 ;  /* 0x000000ffff042224 */ /* 0x010fe400078e003f */
[----:B------:R-:W-:-:S05]  /*231e0*/  @P2 IMAD.MOV.U32 R5, RZ, RZ, R61 ;  /* 0x000000ffff052224 */ /* 0x000fca00078e003d */
[----:B------:R0:W4:Y:S02]  /*231f0*/  @P2 LDG.E.U8 R46, desc[UR20][R4.64] ;  /* 0x00000014042e2981 */ /* 0x000124000c1e1100 */
[----:B0-----:R-:W-:Y:S02]  /*23200*/  @P2 IMAD.MOV.U32 R4, RZ, RZ, R67 ;  /* 0x000000ffff042224 */ /* 0x001fe400078e0043 */
[----:B------:R-:W-:-:S05]  /*23210*/  @P2 IMAD.MOV.U32 R5, RZ, RZ, R65 ;  /* 0x000000ffff052224 */ /* 0x000fca00078e0041 */
[----:B------:R0:W2:Y:S02]  /*23220*/  @P2 LDG.E.U8 R45, desc[UR20][R4.64] ;  /* 0x00000014042d2981 */ /* 0x0000a4000c1e1100 */
[----:B0-----:R-:W-:Y:S02]  /*23230*/  @P2 IMAD.MOV.U32 R4, RZ, RZ, R71 ;  /* 0x000000ffff042224 */ /* 0x001fe400078e0047 */
[----:B------:R-:W-:-:S05]  /*23240*/  @P2 IMAD.MOV.U32 R5, RZ, RZ, R69 ;  /* 0x000000ffff052224 */ /* 0x000fca00078e0045 */
[----:B------:R0:W4:Y:S02]  /*23250*/  @P2 LDG.E.U8 R44, desc[UR20][R4.64] ;  /* 0x00000014042c2981 */ /* 0x000124000c1e1100 */
        /* <DEDUP_REMOVED lines=35> */
[----:B------:R0:W4:Y:S01]  /*23490*/  @P2 LDG.E.U8 R11, desc[UR20][R4.64] ;  /* 0x00000014040b2981 */ /* 0x000122000c1e1100 */
[----:B------:R-:W-:Y:S02]  /*234a0*/  ISETP.GE.AND P4, PT, R3, RZ, PT ;  /* 0x000000ff0300720c */ /* 0x000fe40003f86270 */
[----:B------:R-:W1:Y:S01]  /*234b0*/  LDC R3, c[0x0][0x3a0] ;  /* 0x0000e800ff037b82 */ /* 0x000e620000000800 */
[----:B------:R-:W-:Y:S01]  /*234c0*/  PRMT R8, RZ, 0x7610, R8 ;  /* 0x00007610ff087816 */ /* 0x000fe20000000008 */
[----:B0-----:R-:W-:Y:S02]  /*234d0*/  @P2 IMAD.MOV.U32 R4, RZ, RZ, R23 ;  /* 0x000000ffff042224 */ /* 0x001fe400078e0017 */
[----:B------:R-:W-:Y:S01]  /*234e0*/  @P2 IMAD.MOV.U32 R5, RZ, RZ, R24 ;  /* 0x000000ffff052224 */ /* 0x000fe200078e0018 */
[----:B------:R-:W-:-:S04]  /*234f0*/  PRMT R7, RZ, 0x7610, R7 ;  /* 0x00007610ff077816 */ /* 0x000fc80000000007 */
[----:B------:R0:W4:Y:S01]  /*23500*/  @P2 LDG.E.U8 R8, desc[UR20][R4.64] ;  /* 0x0000001404082981 */ /* 0x000122000c1e1100 */
[----:B------:R-:W-:Y:S01]  /*23510*/  PRMT R6, RZ, 0x7610, R6 ;  /* 0x00007610ff067816 */ /* 0x000fe20000000006 */
[----:B0-----:R-:W-:Y:S02]  /*23520*/  @P2 IMAD.MOV.U32 R4, RZ, RZ, R21 ;  /* 0x000000ffff042224 */ /* 0x001fe400078e0015 */
[----:B------:R-:W-:-:S05]  /*23530*/  @P2 IMAD.MOV.U32 R5, RZ, RZ, R22 ;  /* 0x000000ffff052224 */ /* 0x000fca00078e0016 */
[----:B------:R0:W4:Y:S01]  /*23540*/  @P2 LDG.E.U8 R7, desc[UR20][R4.64] ;  /* 0x0000001404072981 */ /* 0x000122000c1e1100 */
[----:B-1----:R-:W-:Y:S02]  /*23550*/  ISETP.GT.AND P0, PT, R3, UR12, P0 ;  /* 0x0000000c03007c0c */ /* 0x002fe40008704270 */
[----:B------:R-:W-:Y:S01]  /*23560*/  PRMT R3, RZ, 0x7610, R3 ;  /* 0x00007610ff037816 */ /* 0x000fe20000000003 */
[----:B0-----:R-:W-:Y:S02]  /*23570*/  @P2 IMAD.MOV.U32 R4, RZ, RZ, R32 ;  /* 0x000000ffff042224 */ /* 0x001fe400078e0020 */
[----:B------:R-:W-:Y:S01]  /*23580*/  @P2 IMAD.MOV.U32 R5, RZ, RZ, R33 ;  /* 0x000000ffff052224 */ /* 0x000fe200078e0021 */
[----:B------:R-:W-:Y:S04]  /*23590*/  STL [R1+0x278], R60 ;  /* 0x0002783c01007387 */ /* 0x000fe80000100800 */
[----:B------:R0:W4:Y:S01]  /*235a0*/  @P2 LDG.E.U8 R6, desc[UR20][R4.64] ;  /* 0x0000001404062981 */ /* 0x000122000c1e1100 */
[----:B------:R-:W-:-:S03]  /*235b0*/  PRMT R2, RZ, 0x7610, R2 ;  /* 0x00007610ff027816 */ /* 0x000fc60000000002 */
[----:B------:R-:W-:Y:S01]  /*235c0*/  STL [R1+0x270], R58 ;  /* 0x0002703a01007387 */ /* 0x000fe20000100800 */
[----:B0-----:R-:W-:Y:S02]  /*235d0*/  @P2 IMAD.MOV.U32 R4, RZ, RZ, R50 ;  /* 0x000000ffff042224 */ /* 0x001fe400078e0032 */
[----:B------:R-:W-:Y:S01]  /*235e0*/  @P2 IMAD.MOV.U32 R5, RZ, RZ, R52 ;  /* 0x000000ffff052224 */ /* 0x000fe200078e0034 */
[----:B-----5:R-:W-:Y:S04]  /*235f0*/  STL [R1+0x268], R55 ;  /* 0x0002683701007387 */ /* 0x020fe80000100800 */
[----:B------:R-:W5:Y:S04]  /*23600*/  LDL.LU R20, [R1+0x1d94] ;  /* 0x001d940001147983 */ /* 0x000f680000300800 */
[----:B--2---:R-:W-:Y:S04]  /*23610*/  STL [R1+0x264], R48 ;  /* 0x0002643001007387 */ /* 0x004fe80000100800 */
[----:B------:R0:W2:Y:S04]  /*23620*/  @P2 LDG.E.U8 R3, desc[UR20][R4.64] ;  /* 0x0000001404032981 */ /* 0x0000a8000c1e1100 */
[----:B---3--:R-:W-:Y:S04]  /*23630*/  STL [R1+0x260], R47 ;  /* 0x0002602f01007387 */ /* 0x008fe80000100800 */
[----:B----4-:R-:W-:Y:S01]  /*23640*/  STL [R1+0x24c], R46 ;  /* 0x00024c2e01007387 */ /* 0x010fe20000100800 */
[----:B0-----:R-:W-:-:S02]  /*23650*/  @P2 IMAD.MOV.U32 R4, RZ, RZ, R30 ;  /* 0x000000ffff042224 */ /* 0x001fc400078e001e */
[----:B------:R-:W-:Y:S01]  /*23660*/  @P2 IMAD.MOV.U32 R5, RZ, RZ, R15 ;  /* 0x000000ffff052224 */ /* 0x000fe200078e000f */
[----:B------:R-:W-:Y:S01]  /*23670*/  STL [R1+0x240], R45 ;  /* 0x0002402d01007387 */ /* 0x000fe20000100800 */
[----:B------:R-:W-:-:S03]  /*23680*/  PRMT R0, RZ, 0x7610, R0 ;  /* 0x00007610ff007816 */ /* 0x000fc60000000000 */
[----:B------:R0:W3:Y:S04]  /*23690*/  @P2 LDG.E.U8 R2, desc[UR20][R4.64] ;  /* 0x0000001404022981 */ /* 0x0000e8000c1e1100 */
[----:B------:R-:W-:Y:S01]  /*236a0*/  STL [R1+0x238], R44 ;  /* 0x0002382c01007387 */ /* 0x000fe20000100800 */
[----:B0-----:R-:W-:Y:S02]  /*236b0*/  @P2 IMAD.MOV.U32 R4, RZ, RZ, R29 ;  /* 0x000000ffff042224 */ /* 0x001fe400078e001d */
[----:B------:R-:W-:-:S05]  /*236c0*/  @P2 IMAD.MOV.U32 R5, RZ, RZ, R10 ;  /* 0x000000ffff052224 */ /* 0x000fca00078e000a */
[----:B------:R-:W4:Y:S04]  /*236d0*/  @P2 LDG.E.U8 R0, desc[UR20][R4.64] ;  /* 0x0000001404002981 */ /* 0x000f28000c1e1100 */
[----:B------:R-:W-:Y:S04]  /*236e0*/  STL [R1+0x22c], R43 ;  /* 0x00022c2b01007387 */ /* 0x000fe80000100800 */
[----:B------:R-:W-:Y:S04]  /*236f0*/  STL [R1+0x224], R42 ;  /* 0x0002242a01007387 */ /* 0x000fe80000100800 */
[----:B------:R-:W-:Y:S04]  /*23700*/  STL [R1+0x218], R41 ;  /* 0x0002182901007387 */ /* 0x000fe80000100800 */
[----:B------:R-:W-:Y:S04]  /*23710*/  STL [R1+0x20c], R35 ;  /* 0x00020c2301007387 */ /* 0x000fe80000100800 */
[----:B------:R-:W-:Y:S04]  /*23720*/  STL [R1+0x208], R19 ;  /* 0x0002081301007387 */ /* 0x000fe80000100800 */
[----:B------:R-:W-:Y:S04]  /*23730*/  STL [R1+0x1fc], R18 ;  /* 0x0001fc1201007387 */ /* 0x000fe80000100800 */
[----:B------:R-:W5:Y:S04]  /*23740*/  LDL.LU R28, [R1+0x254] ;  /* 0x00025400011c7983 */ /* 0x000f680000300800 */
[----:B------:R-:W5:Y:S04]  /*23750*/  LDL.LU R27, [R1+0x258] ;  /* 0x00025800011b7983 */ /* 0x000f680000300800 */
[----:B------:R-:W5:Y:S04]  /*23760*/  LDL.LU R26, [R1+0x25c] ;  /* 0x00025c00011a7983 */ /* 0x000f680000300800 */
[----:B------:R-:W-:Y:S04]  /*23770*/  STL [R1+0x1f4], R17 ;  /* 0x0001f41101007387 */ /* 0x000fe80000100800 */
[----:B------:R-:W5:Y:S04]  /*23780*/  LDL.LU R25, [R1+0x26c] ;  /* 0x00026c0001197983 */ /* 0x000f680000300800 */
[----:B------:R-:W5:Y:S04]  /*23790*/  LDL.LU R24, [R1+0x274] ;  /* 0x0002740001187983 */ /* 0x000f680000300800 */
[----:B------:R-:W5:Y:S04]  /*237a0*/  LDL.LU R23, [R1+0x27c] ;  /* 0x00027c0001177983 */ /* 0x000f680000300800 */
[----:B------:R-:W5:Y:S04]  /*237b0*/  LDL.LU R22, [R1+0x280] ;  /* 0x0002800001167983 */ /* 0x000f680000300800 */
[----:B------:R-:W-:Y:S04]  /*237c0*/  STL [R1+0x1ec], R16 ;  /* 0x0001ec1001007387 */ /* 0x000fe80000100800 */
        /* <DEDUP_REMOVED lines=12> */
[----:B------:R-:W5:Y:S01]  /*23890*/  LDL.LU R50, [R1+0x2c8] ;  /* 0x0002c80001327983 */ /* 0x000f620000300800 */
[----:B------:R-:W-:-:S03]  /*238a0*/  PRMT R9, RZ, 0x7610, R9 ;  /* 0x00007610ff097816 */ /* 0x000fc60000000009 */
[----:B------:R-:W-:Y:S04]  /*238b0*/  STL [R1+0x1b4], R8 ;  /* 0x0001b40801007387 */ /* 0x000fe80000100800 */
[----:B------:R-:W-:Y:S04]  /*238c0*/  STL [R1+0x1a4], R7 ;  /* 0x0001a40701007387 */ /* 0x000fe80000100800 */
[----:B------:R-:W-:Y:S04]  /*238d0*/  STL [R1+0x1d70], R9 ;  /* 0x001d700901007387 */ /* 0x000fe80000100800 */
[----:B---3--:R5:W-:Y:S04]  /*238e0*/  STL [R1+0xf4], R2 ;  /* 0x0000f40201007387 */ /* 0x008be80000100800 */
[----:B----4-:R0:W-:Y:S04]  /*238f0*/  STL [R1+0xf0], R0 ;  /* 0x0000f00001007387 */ /* 0x0101e80000100800 */
[----:B--2---:R1:W-:Y:S01]  /*23900*/  STL [R1+0x17c], R3 ;  /* 0x00017c0301007387 */ /* 0x0043e20000100800 */
[----:B-----5:R-:W-:-:S02]  /*23910*/  SEL R2, R20, R28, !P3 ;  /* 0x0000001c14027207 */ /* 0x020fc40005800000 */
[----:B0-----:R-:W-:-:S03]  /*23920*/  SEL R0, R20, R27, !P3 ;  /* 0x0000001b14007207 */ /* 0x001fc60005800000 */
[----:B------:R0:W-:Y:S01]  /*23930*/  STL [R1+0x38], R2 ;  /* 0x0000380201007387 */ /* 0x0001e20000100800 */
[----:B-1----:R-:W-:-:S03]  /*23940*/  SEL R3, R20, R26, !P3 ;  /* 0x0000001a14037207 */ /* 0x002fc60005800000 */
[----:B------:R1:W-:Y:S04]  /*23950*/  STL [R1+0x34], R0 ;  /* 0x0000340001007387 */ /* 0x0003e80000100800 */
[----:B------:R2:W-:Y:S01]  /*23960*/  STL [R1+0x30], R3 ;  /* 0x0000300301007387 */ /* 0x0005e20000100800 */
[----:B0-----:R-:W-:-:S03]  /*23970*/  SEL R2, R20, R25, !P3 ;  /* 0x0000001914027207 */ /* 0x001fc60005800000 */
[----:B------:R-:W-:Y:S01]  /*23980*/  STL [R1+0x194], R6 ;  /* 0x0001940601007387 */ /* 0x000fe20000100800 */
[----:B-1----:R-:W-:-:S03]  /*23990*/  SEL R0, R20, R24, !P3 ;  /* 0x0000001814007207 */ /* 0x002fc60005800000 */
[----:B------:R0:W-:Y:S01]  /*239a0*/  STL [R1+0x2c], R2 ;  /* 0x00002c0201007387 */ /* 0x0001e20000100800 */
[----:B--2---:R-:W-:-:S03]  /*239b0*/  SEL R3, R20, R23, !P3 ;  /* 0x0000001714037207 */ /* 0x004fc60005800000 */
[----:B------:R1:W-:Y:S01]  /*239c0*/  STL [R1+0x28], R0 ;  /* 0x0000280001007387 */ /* 0x0003e20000100800 */
[----:B0-----:R-:W-:-:S03]  /*239d0*/  SEL R2, R20, R22, !P3 ;  /* 0x0000001614027207 */ /* 0x001fc60005800000 */
[----:B------:R-:W-:Y:S01]  /*239e0*/  STL [R1+0x24], R3 ;  /* 0x0000240301007387 */ /* 0x000fe20000100800 */
[C---:B-1----:R-:W-:Y:S02]  /*239f0*/  SEL R0, R20.reuse, R21, !P3 ;  /* 0x0000001514007207 */ /* 0x042fe40005800000 */
[C---:B------:R-:W-:Y:S01]  /*23a00*/  SEL R9, R20.reuse, R31, !P3 ;  /* 0x0000001f14097207 */ /* 0x040fe20005800000 */
[----:B------:R-:W-:Y:S04]  /*23a10*/  STL [R1+0x20], R2 ;  /* 0x0000200201007387 */ /* 0x000fe80000100800 */
[----:B------:R-:W-:Y:S01]  /*23a20*/  STL [R1+0x1d74], R9 ;  /* 0x001d740901007387 */ /* 0x000fe20000100800 */
[----:B------:R-:W-:-:S03]  /*23a30*/  SEL R76, R20, R32, !P3 ;  /* 0x00000020144c7207 */ /* 0x000fc60005800000 */
[----:B------:R0:W-:Y:S01]  /*23a40*/  STL [R1+0x1c], R0 ;  /* 0x00001c0001007387 */ /* 0x0001e20000100800 */
[----:B------:R-:W-:-:S03]  /*23a50*/  SEL R6, R20, R34, !P3 ;  /* 0x0000002214067207 */ /* 0x000fc60005800000 */
[----:B------:R-:W-:Y:S04]  /*23a60*/  STL [R1+0x1d78], R76 ;  /* 0x001d784c01007387 */ /* 0x000fe80000100800 */
[----:B------:R-:W-:Y:S01]  /*23a70*/  STL [R1+0x1d7c], R6 ;  /* 0x001d7c0601007387 */ /* 0x000fe20000100800 */
[C---:B------:R-:W-:Y:S02]  /*23a80*/  SEL R74, R20.reuse, R36, !P3 ;  /* 0x00000024144a7207 */ /* 0x040fe40005800000 */
[----:B------:R-:W-:-:S03]  /*23a90*/  SEL R7, R20, R33, !P3 ;  /* 0x0000002114077207 */ /* 0x000fc60005800000 */
[----:B------:R-:W-:Y:S04]  /*23aa0*/  STL [R1+0x1d80], R74 ;  /* 0x001d804a01007387 */ /* 0x000fe80000100800 */
[----:B------:R-:W-:Y:S01]  /*23ab0*/  STL [R1+0x1d84], R7 ;  /* 0x001d840701007387 */ /* 0x000fe20000100800 */
[C---:B0-----:R-:W-:Y:S02]  /*23ac0*/  SEL R0, R20.reuse, R56, !P3 ;  /* 0x0000003814007207 */ /* 0x041fe40005800000 */
[----:B------:R-:W-:-:S03]  /*23ad0*/  SEL R2, R20, R52, !P3 ;  /* 0x0000003414027207 */ /* 0x000fc60005800000 */
[----:B------:R-:W-:Y:S04]  /*23ae0*/  STL [R1+0x1d88], R0 ;  /* 0x001d880001007387 */ /* 0x000fe80000100800 */
[----:B------:R-:W-:Y:S04]  /*23af0*/  STL [R1+0x1d8c], R2 ;  /* 0x001d8c0201007387 */ /* 0x000fe80000100800 */
[----:B------:R-:W2:Y:S04]  /*23b00*/  LDL.LU R79, [R1+0x2cc] ;  /* 0x0002cc00014f7983 */ /* 0x000ea80000300800 */
[----:B------:R-:W3:Y:S04]  /*23b10*/  LDL.LU R91, [R1+0x2d4] ;  /* 0x0002d400015b7983 */ /* 0x000ee80000300800 */
[----:B------:R-:W4:Y:S04]  /*23b20*/  LDL.LU R81, [R1+0x2dc] ;  /* 0x0002dc0001517983 */ /* 0x000f280000300800 */
[----:B------:R-:W5:Y:S04]  /*23b30*/  LDL.LU R89, [R1+0x2e4] ;  /* 0x0002e40001597983 */ /* 0x000f680000300800 */
[----:B------:R-:W3:Y:S04]  /*23b40*/  LDL.LU R83, [R1+0x2ec] ;  /* 0x0002ec0001537983 */ /* 0x000ee80000300800 */
        /* <DEDUP_REMOVED lines=23> */
[----:B------:R-:W-:-:S03]  /*23cc0*/  SEL R93, R20, R50, !P3 ;  /* 0x00000032145d7207 */ /* 0x000fc60005800000 */
[----:B------:R-:W5:Y:S04]  /*23cd0*/  LDL.LU R52, [R1+0x804] ;  /* 0x0008040001347983 */ /* 0x000f680000300800 */
[----:B------:R-:W5:Y:S04]  /*23ce0*/  LDL.LU R50, [R1+0x80c] ;  /* 0x00080c0001327983 */ /* 0x000f680000300800 */
[----:B------:R0:W-:Y:S04]  /*23cf0*/  STL [R1+0x1d90], R93 ;  /* 0x001d905d01007387 */ /* 0x0001e80000100800 */
[----:B------:R-:W5:Y:S04]  /*23d00*/  LDL.LU R8, [R1+0x810] ;  /* 0x0008100001087983 */ /* 0x000f680000300800 */
[----:B------:R-:W5:Y:S04]  /*23d10*/  LDL.LU R59, [R1+0x81c] ;  /* 0x00081c00013b7983 */ /* 0x000f680000300800 */
[----:B------:R-:W5:Y:S04]  /*23d20*/  LDL.LU R17, [R1+0x848] ;  /* 0x0008480001117983 */ /* 0x000f680000300800 */
[----:B------:R-:W5:Y:S01]  /*23d30*/  LDL.LU R14, [R1+0x838] ;  /* 0x00083800010e7983 */ /* 0x000f620000300800 */
[----:B--2---:R-:W-:-:S02]  /*23d40*/  SEL R92, R20, R79, !P3 ;  /* 0x0000004f145c7207 */ /* 0x004fc40005800000 */
[C---:B----4-:R-:W-:Y:S02]  /*23d50*/  SEL R90, R20.reuse, R81, !P3 ;  /* 0x00000051145a7207 */ /* 0x050fe40005800000 */
[C---:B---3--:R-:W-:Y:S02]  /*23d60*/  SEL R88, R20.reuse, R83, !P3 ;  /* 0x0000005314587207 */ /* 0x048fe40005800000 */
        /* <DEDUP_REMOVED lines=16> */
[----:B------:R-:W2:Y:S01]  /*23e70*/  LDL.LU R56, [R1+0x83c] ;  /* 0x00083c0001387983 */ /* 0x000ea20000300800 */
[----:B------:R-:W-:-:S03]  /*23e80*/  SEL R62, R20, R52, !P3 ;  /* 0x00000034143e7207 */ /* 0x000fc60005800000 */
[----:B------:R-:W3:Y:S04]  /*23e90*/  LDL.LU R12, [R1+0x840] ;  /* 0x00084000010c7983 */ /* 0x000ee80000300800 */
[----:B------:R-:W4:Y:S01]  /*23ea0*/  LDL.LU R54, [R1+0x844] ;  /* 0x0008440001367983 */ /* 0x000f220000300800 */
[----:B------:R-:W-:-:S03]  /*23eb0*/  SEL R61, R20, R50, !P3 ;  /* 0x00000032143d7207 */ /* 0x000fc60005800000 */
[----:B------:R-:W5:Y:S04]  /*23ec0*/  LDL.LU R10, [R1+0x834] ;  /* 0x00083400010a7983 */ /* 0x000f680000300800 */
[----:B------:R-:W2:Y:S04]  /*23ed0*/  LDL.LU R52, [R1+0x820] ;  /* 0x0008200001347983 */ /* 0x000ea80000300800 */
[----:B------:R-:W2:Y:S04]  /*23ee0*/  LDL.LU R15, [R1+0x830] ;  /* 0x00083000010f7983 */ /* 0x000ea80000300800 */
        /* <DEDUP_REMOVED lines=9> */
[----:B------:R-:W4:Y:S01]  /*23f80*/  LDL.LU R27, [R1+0x7f4] ;  /* 0x0007f400011b7983 */ /* 0x000f220000300800 */
[----:B------:R-:W-:-:S03]  /*23f90*/  SEL R65, R20, R36, !P3 ;  /* 0x0000002414417207 */ /* 0x000fc60005800000 */
[----:B------:R-:W4:Y:S04]  /*23fa0*/  LDL.LU R26, [R1+0x7d8] ;  /* 0x0007d800011a7983 */ /* 0x000f280000300800 */
[----:B------:R-:W4:Y:S01]  /*23fb0*/  LDL.LU R25, [R1+0x7e0] ;  /* 0x0007e00001197983 */ /* 0x000f220000300800 */
[----:B------:R-:W-:-:S03]  /*23fc0*/  SEL R66, R20, R34, !P3 ;  /* 0x0000002214427207 */ /* 0x000fc60005800000 */
        /* <DEDUP_REMOVED lines=8> */
[----:B------:R-:W4:Y:S04]  /*24050*/  LDL.LU R34, [R1+0x7d4] ;  /* 0x0007d40001227983 */ /* 0x000f280000300800 */
[----:B------:R-:W4:Y:S04]  /*24060*/  LDL.LU R33, [R1+0x7d0] ;  /* 0x0007d00001217983 */ /* 0x000f280000300800 */
[----:B------:R-:W4:Y:S04]  /*24070*/  LDL.LU R32, [R1+0x7c0] ;  /* 0x0007c00001207983 */ /* 0x000f280000300800 */
[----:B------:R-:W4:Y:S04]  /*24080*/  LDL.LU R31, [R1+0x7bc] ;  /* 0x0007bc00011f7983 */ /* 0x000f280000300800 */
[----:B------:R-:W4:Y:S01]  /*24090*/  LDL.LU R21, [R1+0x7b8] ;  /* 0x0007b80001157983 */ /* 0x000f220000300800 */
[----:B------:R-:W-:-:S02]  /*240a0*/  SEL R58, R20, R17, !P3 ;  /* 0x00000011143a7207 */ /* 0x000fc40005800000 */
[C---:B------:R-:W-:Y:S02]  /*240b0*/  SEL R57, R20.reuse, R14, !P3 ;  /* 0x0000000e14397207 */ /* 0x040fe40005800000 */
[C---:B------:R-:W-:Y:S02]  /*240c0*/  SEL R60, R20.reuse, R8, !P3 ;  /* 0x00000008143c7207 */ /* 0x040fe40005800000 */
[C---:B---3--:R-:W-:Y:S02]  /*240d0*/  SEL R55, R20.reuse, R12, !P3 ;  /* 0x0000000c14377207 */ /* 0x048fe40005800000 */
[C---:B-----5:R-:W-:Y:S02]  /*240e0*/  SEL R53, R20.reuse, R10, !P3 ;  /* 0x0000000a14357207 */ /* 0x060fe40005800000 */
[C---:B--2---:R-:W-:Y:S02]  /*240f0*/  SEL R51, R20.reuse, R15, !P3 ;  /* 0x0000000f14337207 */ /* 0x044fe40005800000 */
[----:B----4-:R-:W-:-:S02]  /*24100*/  SEL R49, R20, R35, !P3 ;  /* 0x0000002314317207 */ /* 0x010fc40005800000 */
[C---:B------:R-:W-:Y:S02]  /*24110*/  SEL R48, R20.reuse, R37, !P3 ;  /* 0x0000002514307207 */ /* 0x040fe40005800000 */
[C---:B------:R-:W-:Y:S02]  /*24120*/  SEL R47, R20.reuse, R38, !P3 ;  /* 0x00000026142f7207 */ /* 0x040fe40005800000 */
[C---:B------:R-:W-:Y:S02]  /*24130*/  SEL R46, R20.reuse, R39, !P3 ;  /* 0x00000027142e7207 */ /* 0x040fe40005800000 */
[C---:B------:R-:W-:Y:S02]  /*24140*/  SEL R45, R20.reuse, R40, !P3 ;  /* 0x00000028142d7207 */ /* 0x040fe40005800000 */
[C---:B------:R-:W-:Y:S02]  /*24150*/  SEL R43, R20.reuse, R29, !P3 ;  /* 0x0000001d142b7207 */ /* 0x040fe40005800000 */
[----:B------:R-:W2:Y:S01]  /*24160*/  LDL.LU R29, [R1+0x7b4] ;  /* 0x0007b400011d7983 */ /* 0x000ea20000300800 */
[----:B------:R-:W-:-:S03]  /*24170*/  SEL R42, R20, R28, !P3 ;  /* 0x0000001c142a7207 */ /* 0x000fc60005800000 */
[----:B------:R-:W3:Y:S01]  /*24180*/  LDL.LU R28, [R1+0x7b0] ;  /* 0x0007b000011c7983 */ /* 0x000ee20000300800 */
[----:B------:R-:W-:-:S03]  /*24190*/  SEL R41, R20, R27, !P3 ;  /* 0x0000001b14297207 */ /* 0x000fc60005800000 */
[----:B------:R-:W4:Y:S01]  /*241a0*/  LDL.LU R27, [R1+0x7ac] ;  /* 0x0007ac00011b7983 */ /* 0x000f220000300800 */
[----:B------:R-:W-:-:S03]  /*241b0*/  SEL R40, R20, R26, !P3 ;  /* 0x0000001a14287207 */ /* 0x000fc60005800000 */
[----:B------:R-:W5:Y:S01]  /*241c0*/  LDL.LU R26, [R1+0x7a0] ;  /* 0x0007a000011a7983 */ /* 0x000f620000300800 */
[----:B------:R-:W-:-:S03]  /*241d0*/  SEL R39, R20, R25, !P3 ;  /* 0x0000001914277207 */ /* 0x000fc60005800000 */
[----:B------:R-:W2:Y:S01]  /*241e0*/  LDL.LU R25, [R1+0x7a4] ;  /* 0x0007a40001197983 */ /* 0x000ea20000300800 */
[----:B------:R-:W-:-:S03]  /*241f0*/  SEL R38, R20, R24, !P3 ;  /* 0x0000001814267207 */ /* 0x000fc60005800000 */
[----:B------:R-:W2:Y:S01]  /*24200*/  LDL.LU R24, [R1+0x7a8] ;  /* 0x0007a80001187983 */ /* 0x000ea20000300800 */
[C---:B------:R-:W-:Y:S02]  /*24210*/  SEL R44, R20.reuse, R30, !P3 ;  /* 0x0000001e142c7207 */ /* 0x040fe40005800000 */
[C---:B------:R-:W-:Y:S02]  /*24220*/  SEL R37, R20.reuse, R23, !P3 ;  /* 0x0000001714257207 */ /* 0x040fe40005800000 */
        /* <DEDUP_REMOVED lines=19> */
[----:B0-----:R-:W2:Y:S04]  /*24360*/  LDL.LU R93, [R1+0x38] ;  /* 0x00003800015d7983 */ /* 0x001ea80000300800 */
[----:B------:R-:W3:Y:S04]  /*24370*/  LDL.LU R2, [R1+0x34] ;  /* 0x0000340001027983 */ /* 0x000ee80000300800 */
[----:B------:R-:W4:Y:S04]  /*24380*/  LDL.LU R0, [R1+0x30] ;  /* 0x0000300001007983 */ /* 0x000f280000300800 */
[----:B------:R-:W5:Y:S04]  /*24390*/  LDL.LU R7, [R1+0x2c] ;  /* 0x00002c0001077983 */ /* 0x000f680000300800 */
[----:B------:R-:W5:Y:S04]  /*243a0*/  LDL.LU R74, [R1+0x28] ;  /* 0x00002800014a7983 */ /* 0x000f680000300800 */
[----:B------:R-:W5:Y:S04]  /*243b0*/  LDL.LU R6, [R1+0x24] ;  /* 0x0000240001067983 */ /* 0x000f680000300800 */
[----:B------:R-:W5:Y:S04]  /*243c0*/  LDL.LU R76, [R1+0x20] ;  /* 0x00002000014c7983 */ /* 0x000f680000300800 */
[----:B------:R-:W5:Y:S01]  /*243d0*/  LDL.LU R9, [R1+0x1c] ;  /* 0x00001c0001097983 */ /* 0x000f620000300800 */
[----:B--2---:R-:W-:-:S02]  /*243e0*/  IMAD R93, R93, UR39, RZ ;  /* 0x000000275d5d7c24 */ /* 0x004fc4000f8e02ff */
[----:B---3--:R-:W-:-:S03]  /*243f0*/  IMAD R2, R2, UR39, RZ ;  /* 0x0000002702027c24 */ /* 0x008fc6000f8e02ff */
[----:B------:R0:W-:Y:S01]  /*24400*/  STL [R1+0x38], R93 ;  /* 0x0000385d01007387 */ /* 0x0001e20000100800 */
[----:B----4-:R-:W-:Y:S02]  /*24410*/  IMAD R0, R0, UR39, RZ ;  /* 0x0000002700007c24 */ /* 0x010fe4000f8e02ff */
[----:B-----5:R-:W-:Y:S01]  /*24420*/  IMAD R7, R7, UR39, RZ ;  /* 0x0000002707077c24 */ /* 0x020fe2000f8e02ff */
[----:B0-----:R-:W2:Y:S01]  /*24430*/  LDL.LU R93, [R1+0x1d90] ;  /* 0x001d9000015d7983 */ /* 0x001ea20000300800 */
[----:B------:R-:W-:-:S03]  /*24440*/  IMAD R74, R74, UR39, RZ ;  /* 0x000000274a4a7c24 */ /* 0x000fc6000f8e02ff */
[----:B------:R0:W-:Y:S01]  /*24450*/  STL [R1+0x34], R2 ;  /* 0x0000340201007387 */ /* 0x0001e20000100800 */
[----:B------:R-:W-:Y:S02]  /*24460*/  IMAD R6, R6, UR39, RZ ;  /* 0x0000002706067c24 */ /* 0x000fe4000f8e02ff */
[----:B------:R-:W-:Y:S01]  /*24470*/  IMAD R76, R76, UR39, RZ ;  /* 0x000000274c4c7c24 */ /* 0x000fe2000f8e02ff */
[----:B0-----:R-:W3:Y:S04]  /*24480*/  LDL.LU R2, [R1+0x1d8c] ;  /* 0x001d8c0001027983 */ /* 0x001ee80000300800 */
[----:B------:R0:W-:Y:S01]  /*24490*/  STL [R1+0x30], R0 ;  /* 0x0000300001007387 */ /* 0x0001e20000100800 */
[----:B------:R-:W-:-:S03]  /*244a0*/  IMAD R9, R9, UR39, RZ ;  /* 0x0000002709097c24 */ /* 0x000fc6000f8e02ff */
[----:B0-----:R-:W4:Y:S04]  /*244b0*/  LDL.LU R0, [R1+0x1d88] ;  /* 0x001d880001007983 */ /* 0x001f280000300800 */
[----:B------:R0:W-:Y:S04]  /*244c0*/  STL [R1+0x2c], R7 ;  /* 0x00002c0701007387 */ /* 0x0001e80000100800 */
[----:B0-----:R-:W5:Y:S04]  /*244d0*/  LDL.LU R7, [R1+0x1d84] ;  /* 0x001d840001077983 */ /* 0x001f680000300800 */
[----:B------:R0:W-:Y:S04]  /*244e0*/  STL [R1+0x28], R74 ;  /* 0x0000284a01007387 */ /* 0x0001e80000100800 */
[----:B0-----:R-:W2:Y:S04]  /*244f0*/  LDL.LU R74, [R1+0x1d80] ;  /* 0x001d8000014a7983 */ /* 0x001ea80000300800 */
[----:B------:R0:W-:Y:S04]  /*24500*/  STL [R1+0x24], R6 ;  /* 0x0000240601007387 */ /* 0x0001e80000100800 */
[----:B0-----:R-:W2:Y:S04]  /*24510*/  LDL.LU R6, [R1+0x1d7c] ;  /* 0x001d7c0001067983 */ /* 0x001ea80000300800 */
[----:B------:R0:W-:Y:S04]  /*24520*/  STL [R1+0x20], R76 ;  /* 0x0000204c01007387 */ /* 0x0001e80000100800 */
[----:B0-----:R-:W2:Y:S04]  /*24530*/  LDL.LU R76, [R1+0x1d78] ;  /* 0x001d7800014c7983 */ /* 0x001ea80000300800 */
[----:B------:R0:W-:Y:S04]  /*24540*/  STL [R1+0x1c], R9 ;  /* 0x00001c0901007387 */ /* 0x0001e80000100800 */
[----:B0-----:R-:W2:Y:S01]  /*24550*/  LDL.LU R9, [R1+0x1d74] ;  /* 0x001d740001097983 */ /* 0x001ea20000300800 */
[----:B------:R-:W-:-:S02]  /*24560*/  SEL R91, R20, R91, !P3 ;  /* 0x0000005b145b7207 */ /* 0x000fc40005800000 */
[C---:B------:R-:W-:Y:S02]  /*24570*/  SEL R87, R20.reuse, R87, !P3 ;  /* 0x0000005714577207 */ /* 0x040fe40005800000 */
[C---:B------:R-:W-:Y:S02]  /*24580*/  SEL R59, R20.reuse, R59, !P3 ;  /* 0x0000003b143b7207 */ /* 0x040fe40005800000 */
[C---:B------:R-:W-:Y:S02]  /*24590*/  SEL R56, R20.reuse, R56, !P3 ;  /* 0x0000003814387207 */ /* 0x040fe40005800000 */
[----:B------:R-:W-:Y:S01]  /*245a0*/  SEL R54, R20, R54, !P3 ;  /* 0x0000003614367207 */ /* 0x000fe20005800000 */
[----:B---3--:R-:W-:Y:S02]  /*245b0*/  IMAD R2, R2, UR39, RZ ;  /* 0x0000002702027c24 */ /* 0x008fe4000f8e02ff */
[----:B----4-:R-:W-:Y:S02]  /*245c0*/  IMAD R0, R0, UR39, RZ ;  /* 0x0000002700007c24 */ /* 0x010fe4000f8e02ff */
[----:B-----5:R-:W-:-:S02]  /*245d0*/  IMAD R7, R7, UR39, RZ ;  /* 0x0000002707077c24 */ /* 0x020fc4000f8e02ff */
[----:B--2---:R-:W-:Y:S02]  /*245e0*/  IMAD R74, R74, UR39, RZ ;  /* 0x000000274a4a7c24 */ /* 0x004fe4000f8e02ff */
[----:B------:R-:W-:Y:S02]  /*245f0*/  IMAD R6, R6, UR39, RZ ;  /* 0x0000002706067c24 */ /* 0x000fe4000f8e02ff */
[----:B------:R-:W-:Y:S02]  /*24600*/  IMAD R76, R76, UR39, RZ ;  /* 0x000000274c4c7c24 */ /* 0x000fe4000f8e02ff */
[----:B------:R-:W-:-:S05]  /*24610*/  IMAD R9, R9, UR39, RZ ;  /* 0x0000002709097c24 */ /* 0x000fca000f8e02ff */
[----:B------:R0:W-:Y:S04]  /*24620*/  STL [R1+0x18], R9 ;  /* 0x0000180901007387 */ /* 0x0001e80000100800 */
[----:B0-----:R-:W2:Y:S04]  /*24630*/  LDL.LU R9, [R1+0x1d70] ;  /* 0x001d700001097983 */ /* 0x001ea80000300800 */
[----:B------:R0:W-:Y:S04]  /*24640*/  STL [R1+0x14], R76 ;  /* 0x0000144c01007387 */ /* 0x0001e80000100800 */
[----:B0-----:R-:W3:Y:S04]  /*24650*/  LDL.LU R76, [R1+0x1d6c] ;  /* 0x001d6c00014c7983 */ /* 0x001ee80000300800 */
[----:B------:R0:W-:Y:S04]  /*24660*/  STL [R1+0x10], R6 ;  /* 0x0000100601007387 */ /* 0x0001e80000100800 */
[----:B0-----:R-:W4:Y:S04]  /*24670*/  LDL.LU R6, [R1+0x1d68] ;  /* 0x001d680001067983 */ /* 0x001f280000300800 */
[----:B------:R0:W-:Y:S04]  /*24680*/  STL [R1+0xc], R74 ;  /* 0x00000c4a01007387 */ /* 0x0001e80000100800 */
[----:B0-----:R-:W5:Y:S04]  /*24690*/  LDL.LU R74, [R1+0x1d64] ;  /* 0x001d6400014a7983 */ /* 0x001f680000300800 */
[----:B------:R0:W-:Y:S04]  /*246a0*/  STL [R1+0x8], R7 ;  /* 0x0000080701007387 */ /* 0x0001e80000100800 */
[----:B0-----:R-:W2:Y:S04]  /*246b0*/  LDL.LU R7, [R1+0x1d60] ;  /* 0x001d600001077983 */ /* 0x001ea80000300800 */
[----:B------:R0:W-:Y:S04]  /*246c0*/  STL [R1+0x4], R0 ;  /* 0x0000040001007387 */ /* 0x0001e80000100800 */
[----:B0-----:R-:W2:Y:S04]  /*246d0*/  LDL.LU R0, [R1+0x1d5c] ;  /* 0x001d5c0001007983 */ /* 0x001ea80000300800 */
[----:B------:R0:W-:Y:S02]  /*246e0*/  STL [R1], R2 ;  /* 0x0000000201007387 */ /* 0x0001e40000100800 */
[----:B0-----:R-:W-:-:S05]  /*246f0*/  IMAD R2, R91, UR39, RZ ;  /* 0x000000275b027c24 */ /* 0x001fca000f8e02ff */
[----:B------:R0:W-:Y:S02]  /*24700*/  STL [R1+0x40], R2 ;  /* 0x0000400201007387 */ /* 0x0001e40000100800 */
        /* <DEDUP_REMOVED lines=65> */
[----:B------:R0:W-:Y:S01]  /*24b20*/  STL [R1+0xc8], R2 ;  /* 0x0000c80201007387 */ /* 0x0001e20000100800 */
[----:B------:R-:W-:Y:S01]  /*24b30*/  SEL R52, R20, R52, !P3 ;  /* 0x0000003414347207 */ /* 0x000fe20005800000 */
        /* <DEDUP_REMOVED lines=91> */
[C---:B------:R-:W-:Y:S01]  /*250f0*/  SEL R15, R20.reuse, R15, !P3 ;  /* 0x0000000f140f7207 */ /* 0x040fe20005800000 */
[----:B0-----:R-:W-:Y:S01]  /*25100*/  IMAD R2, R17, UR39, RZ ;  /* 0x0000002711027c24 */ /* 0x001fe2000f8e02ff */
[----:B------:R-:W-:-:S04]  /*25110*/  SEL R14, R20, R14, !P3 ;  /* 0x0000000e140e7207 */ /* 0x000fc80005800000 */
[----:B------:R0:W-:Y:S01]  /*25120*/  STL [R1+0x168], R2 ;  /* 0x0001680201007387 */ /* 0x0001e20000100800 */
[----:B------:R-:W-:Y:S01]  /*25130*/  SEL R10, R20, R10, !P3 ;  /* 0x0000000a140a7207 */ /* 0x000fe20005800000 */
[----:B------:R-:W-:Y:S01]  /*25140*/  IMAD R14, R14, UR39, RZ ;  /* 0x000000270e0e7c24 */ /* 0x000fe2000f8e02ff */
[----:B------:R-:W-:Y:S01]  /*25150*/  SEL R5, R20, R5, !P3 ;  /* 0x0000000514057207 */ /* 0x000fe20005800000 */
[----:B0-----:R-:W-:Y:S01]  /*25160*/  IMAD R2, R16, UR39, RZ ;  /* 0x0000002710027c24 */ /* 0x001fe2000f8e02ff */
[----:B------:R-:W-:-:S04]  /*25170*/  SEL R4, R20, R4, !P3 ;  /* 0x0000000414047207 */ /* 0x000fc80005800000 */
[----:B------:R0:W-:Y:S01]  /*25180*/  STL [R1+0x16c], R2 ;  /* 0x00016c0201007387 */ /* 0x0001e20000100800 */
[----:B------:R-:W-:Y:S02]  /*25190*/  IMAD R10, R10, UR39, RZ ;  /* 0x000000270a0a7c24 */ /* 0x000fe4000f8e02ff */
[----:B------:R-:W-:Y:S02]  /*251a0*/  IMAD R5, R5, UR39, RZ ;  /* 0x0000002705057c24 */ /* 0x000fe4000f8e02ff */
[----:B0-----:R-:W-:Y:S02]  /*251b0*/  IMAD R2, R15, UR39, RZ ;  /* 0x000000270f027c24 */ /* 0x001fe4000f8e02ff */
[----:B------:R-:W-:-:S03]  /*251c0*/  IMAD R4, R4, UR39, RZ ;  /* 0x0000002704047c24 */ /* 0x000fc6000f8e02ff */
[----:B------:R0:W-:Y:S04]  /*251d0*/  STL [R1+0x170], R2 ;  /* 0x0001700201007387 */ /* 0x0001e80000100800 */
[----:B0-----:R-:W2:Y:S04]  /*251e0*/  LDL.LU R2, [R1+0x1d58] ;  /* 0x001d580001027983 */ /* 0x001ea80000300800 */
[----:B------:R0:W-:Y:S04]  /*251f0*/  STL [R1+0x174], R14 ;  /* 0x0001740e01007387 */ /* 0x0001e80000100800 */
[----:B0-----:R-:W2:Y:S04]  /*25200*/  LDL.LU R14, [R1+0x778] ;  /* 0x00077800010e7983 */ /* 0x001ea80000300800 */
[----:B------:R0:W-:Y:S04]  /*25210*/  STL [R1+0x178], R10 ;  /* 0x0001780a01007387 */ /* 0x0001e80000100800 */
[----:B0-----:R-:W2:Y:S04]  /*25220*/  LDL.LU R10, [R1+0x794] ;  /* 0x00079400010a7983 */ /* 0x001ea80000300800 */
[----:B------:R0:W-:Y:S04]  /*25230*/  STL [R1+0x188], R5 ;  /* 0x0001880501007387 */ /* 0x0001e80000100800 */
[----:B0-----:R-:W2:Y:S04]  /*25240*/  LDL R5, [R1+0x15a0] ;  /* 0x0015a00001057983 */ /* 0x001ea80000100800 */
[----:B------:R0:W-:Y:S04]  /*25250*/  STL [R1+0x184], R4 ;  /* 0x0001840401007387 */ /* 0x0001e80000100800 */
[----:B0-----:R-:W2:Y:S02]  /*25260*/  LDL R4, [R1+0x159c] ;  /* 0x00159c0001047983 */ /* 0x001ea40000100800 */
[----:B--2---:R-:W-:-:S04]  /*25270*/  @P2 LOP3.LUT R5, R5, R4, RZ, 0x3c, !PT ;  /* 0x0000000405052212 */ /* 0x004fc800078e3cff */
[----:B------:R-:W-:-:S04]  /*25280*/  @P2 LOP3.LUT R4, R5, R4, RZ, 0x3c, !PT ;  /* 0x0000000405042212 */ /* 0x000fc800078e3cff */
[----:B------:R-:W-:-:S05]  /*25290*/  @P2 LOP3.LUT R5, R5, R4, RZ, 0x3c, !PT ;  /* 0x0000000405052212 */ /* 0x000fca00078e3cff */
[----:B------:R-:W2:Y:S01]  /*252a0*/  @P2 LDG.E.U8 R9, desc[UR20][R4.64] ;  /* 0x0000001404092981 */ /* 0x000ea2000c1e1100 */
[----:B------:R-:W-:-:S05]  /*252b0*/  SEL R3, R20, R3, !P3 ;  /* 0x0000000314037207 */ /* 0x000fca0005800000 */
[----:B------:R-:W-:-:S05]  /*252c0*/  IMAD R3, R3, UR39, RZ ;  /* 0x0000002703037c24 */ /* 0x000fca000f8e02ff */
[----:B------:R-:W-:Y:S04]  /*252d0*/  STL [R1+0x198], R3 ;  /* 0x0001980301007387 */ /* 0x000fe80000100800 */
[----:B--2---:R0:W-:Y:S04]  /*252e0*/  STL [R1+0xe4], R9 ;  /* 0x0000e40901007387 */ /* 0x0041e80000100800 */
[----:B0-----:R-:W2:Y:S04]  /*252f0*/  LDL.LU R9, [R1+0x1d54] ;  /* 0x001d540001097983 */ /* 0x001ea80000300800 */
[----:B------:R-:W2:Y:S04]  /*25300*/  LDL R4, [R1+0x15ac] ;  /* 0x0015ac0001047983 */ /* 0x000ea80000100800 */
[----:B------:R-:W2:Y:S01]  /*25310*/  LDL R5, [R1+0x15b0] ;  /* 0x0015b00001057983 */ /* 0x000ea20000100800 */
[----:B------:R-:W-:-:S02]  /*25320*/  PRMT R91, RZ, 0x7610, R91 ;  /* 0x00007610ff5b7816 */ /* 0x000fc4000000005b */
[----:B------:R-:W-:Y:S02]  /*25330*/  SEL R8, R20, R8, !P3 ;  /* 0x0000000814087207 */ /* 0x000fe40005800000 */
[----:B--2---:R-:W-:-:S04]  /*25340*/  @P2 LOP3.LUT R5, R5, R4, RZ, 0x3c, !PT ;  /* 0x0000000405052212 */ /* 0x004fc800078e3cff */
[----:B------:R-:W-:-:S04]  /*25350*/  @P2 LOP3.LUT R4, R5, R4, RZ, 0x3c, !PT ;  /* 0x0000000405042212 */ /* 0x000fc800078e3cff */
[----:B------:R-:W-:-:S05]  /*25360*/  @P2 LOP3.LUT R5, R5, R4, RZ, 0x3c, !PT ;  /* 0x0000000405052212 */ /* 0x000fca00078e3cff */
[----:B------:R-:W2:Y:S01]  /*25370*/  @P2 LDG.E.U8 R91, desc[UR20][R4.64] ;  /* 0x00000014045b2981 */ /* 0x000ea2000c1e1100 */
[----:B------:R-:W-:Y:S01]  /*25380*/  SEL R3, R20, R10, !P3 ;  /* 0x0000000a14037207 */ /* 0x000fe20005800000 */
[----:B------:R-:W-:Y:S01]  /*25390*/  IMAD R10, R8, UR40, RZ ;  /* 0x00000028080a7c24 */ /* 0x000fe2000f8e02ff */
[----:B------:R-:W-:Y:S01]  /*253a0*/  PRMT R90, RZ, 0x7610, R90 ;  /* 0x00007610ff5a7816 */ /* 0x000fe2000000005a */
[----:B------:R-:W3:Y:S01]  /*253b0*/  LDL.LU R8, [R1+0x1d50] ;  /* 0x001d500001087983 */ /* 0x000ee20000300800 */
[----:B------:R-:W-:Y:S01]  /*253c0*/  PRMT R88, RZ, 0x7610, R88 ;  /* 0x00007610ff587816 */ /* 0x000fe20000000058 */
[----:B------:R-:W-:Y:S01]  /*253d0*/  IMAD R3, R3, UR41, RZ ;  /* 0x0000002903037c24 */ /* 0x000fe2000f8e02ff */
[----:B------:R-:W-:Y:S01]  /*253e0*/  PRMT R87, RZ, 0x7610, R87 ;  /* 0x00007610ff577816 */ /* 0x000fe20000000057 */
[----:B------:R0:W-:Y:S01]  /*253f0*/  STL [R1+0x3c], R10 ;  /* 0x00003c0a01007387 */ /* 0x0001e20000100800 */
[----:B------:R-:W-:Y:S02]  /*25400*/  PRMT R86, RZ, 0x7610, R86 ;  /* 0x00007610ff567816 */ /* 0x000fe40000000056 */
[----:B------:R-:W-:-:S02]  /*25410*/  SEL R89, R20, R89, !P3 ;  /* 0x0000005914597207 */ /* 0x000fc40005800000 */
[C---:B------:R-:W-:Y:S02]  /*25420*/  SEL R13, R20.reuse, R13, !P3 ;  /* 0x0000000d140d7207 */ /* 0x040fe40005800000 */
[C---:B------:R-:W-:Y:S02]  /*25430*/  SEL R12, R20.reuse, R12, !P3 ;  /* 0x0000000c140c7207 */ /* 0x040fe40005800000 */
[C---:B------:R-:W-:Y:S01]  /*25440*/  SEL R11, R20.reuse, R11, !P3 ;  /* 0x0000000b140b7207 */ /* 0x040fe20005800000 */
[----:B------:R-:W-:Y:S01]  /*25450*/  IMAD R93, R93, UR39, RZ ;  /* 0x000000275d5d7c24 */ /* 0x000fe2000f8e02ff */
[----:B0-----:R-:W-:Y:S01]  /*25460*/  SEL R10, R20, R14, !P3 ;  /* 0x0000000e140a7207 */ /* 0x001fe20005800000 */
[----:B------:R-:W-:Y:S01]  /*25470*/  IMAD R92, R92, UR39, RZ ;  /* 0x000000275c5c7c24 */ /* 0x000fe2000f8e02ff */
[----:B------:R-:W3:Y:S01]  /*25480*/  LDL.LU R14, [R1+0x760] ;  /* 0x00076000010e7983 */ /* 0x000ee20000300800 */
[----:B------:R-:W-:Y:S01]  /*25490*/  PRMT R85, RZ, 0x7610, R85 ;  /* 0x00007610ff557816 */ /* 0x000fe20000000055 */
[----:B------:R-:W0:Y:S02]  /*254a0*/  LDCU UR40, c[0x0][0x3b0] ;  /* 0x00007600ff2877ac */ /* 0x000e240008000800 */
[----:B------:R1:W-:Y:S01]  /*254b0*/  STL [R1+0x190], R3 ;  /* 0x0001900301007387 */ /* 0x0003e20000100800 */
[----:B------:R-:W-:Y:S01]  /*254c0*/  PRMT R84, RZ, 0x7610, R84 ;  /* 0x00007610ff547816 */ /* 0x000fe20000000054 */
[----:B------:R-:W0:Y:S02]  /*254d0*/  LDCU UR41, c[0x0][0x3b0] ;  /* 0x00007600ff2977ac */ /* 0x000e240008000800 */
[----:B-1----:R-:W3:Y:S04]  /*254e0*/  LDL.LU R3, [R1+0x780] ;  /* 0x0007800001037983 */ /* 0x002ee80000300800 */
[----:B------:R-:W3:Y:S04]  /*254f0*/  LDL R4, [R1+0x5c4] ;  /* 0x0005c40001047983 */ /* 0x000ee80000100800 */
[----:B------:R-:W3:Y:S04]  /*25500*/  LDL R5, [R1+0x5c8] ;  /* 0x0005c80001057983 */ /* 0x000ee80000100800 */
[----:B--2---:R1:W-:Y:S04]  /*25510*/  STL [R1+0x1c08], R91 ;  /* 0x001c085b01007387 */ /* 0x0043e80000100800 */
[----:B-1----:R-:W2:Y:S01]  /*25520*/  LDL.LU R91, [R1+0x76c] ;  /* 0x00076c00015b7983 */ /* 0x002ea20000300800 */
[----:B------:R-:W-:Y:S01]  /*25530*/  IMAD R10, R10, UR42, RZ ;  /* 0x0000002a0a0a7c24 */ /* 0x000fe2000f8e02ff */
[----:B------:R-:W-:-:S02]  /*25540*/  PRMT R83, RZ, 0x7610, R83 ;  /* 0x00007610ff537816 */ /* 0x000fc40000000053 */
[----:B------:R-:W-:Y:S02]  /*25550*/  PRMT R82, RZ, 0x7610, R82 ;  /* 0x00007610ff527816 */ /* 0x000fe40000000052 */
[----:B------:R-:W-:Y:S01]  /*25560*/  PRMT R81, RZ, 0x7610, R81 ;  /* 0x00007610ff517816 */ /* 0x000fe20000000051 */
[----:B------:R2:W-:Y:S01]  /*25570*/  STL [R1+0x18c], R10 ;  /* 0x00018c0a01007387 */ /* 0x0005e20000100800 */
        /* <DEDUP_REMOVED lines=16> */
[----:B------:R-:W-:Y:S01]  /*25680*/  PRMT R62, RZ, 0x7610, R62 ;  /* 0x00007610ff3e7816 */ /* 0x000fe2000000003e */
[----:B------:R-:W-:Y:S01]  /*25690*/  IMAD R89, R89, UR39, RZ ;  /* 0x0000002759597c24 */ /* 0x000fe2000f8e02ff */
[-C--:B---3--:R-:W-:Y:S01]  /*256a0*/  @P2 LOP3.LUT R5, R5, R4.reuse, RZ, 0x3c, !PT ;  /* 0x0000000405052212 */ /* 0x088fe200078e3cff */
[----:B------:R-:W-:Y:S01]  /*256b0*/  IMAD R13, R13, UR39, RZ ;  /* 0x000000270d0d7c24 */ /* 0x000fe2000f8e02ff */
[----:B------:R-:W-:Y:S01]  /*256c0*/  SEL R3, R20, R3, !P3 ;  /* 0x0000000314037207 */ /* 0x000fe20005800000 */
[----:B------:R-:W-:Y:S01]  /*256d0*/  IMAD R12, R12, UR39, RZ ;  /* 0x000000270c0c7c24 */ /* 0x000fe2000f8e02ff */
[----:B------:R-:W-:Y:S01]  /*256e0*/  @P2 LOP3.LUT R4, R5, R4, RZ, 0x3c, !PT ;  /* 0x0000000405042212 */ /* 0x000fe200078e3cff */
[----:B------:R-:W-:Y:S01]  /*256f0*/  IMAD R11, R11, UR39, RZ ;  /* 0x000000270b0b7c24 */ /* 0x000fe2000f8e02ff */
[----:B------:R-:W1:Y:S02]  /*25700*/  LDCU UR39, c[0x0][0x3b0] ;  /* 0x00007600ff2777ac */ /* 0x000e640008000800 */
[----:B------:R-:W-:-:S02]  /*25710*/  @P2 LOP3.LUT R5, R5, R4, RZ, 0x3c, !PT ;  /* 0x0000000405052212 */ /* 0x000fc400078e3cff */
[----:B------:R-:W-:Y:S01]  /*25720*/  PRMT R61, RZ, 0x7610, R61 ;  /* 0x00007610ff3d7816 */ /* 0x000fe2000000003d */
[----:B------:R-:W3:Y:S02]  /*25730*/  LDCU UR42, c[0x0][0x3b0] ;  /* 0x00007600ff2a77ac */ /* 0x000ee40008000800 */
[----:B------:R-:W3:Y:S01]  /*25740*/  @P2 LDG.E.U8 R90, desc[UR20][R4.64] ;  /* 0x00000014045a2981 */ /* 0x000ee2000c1e1100 */
[----:B--2---:R-:W-:Y:S01]  /*25750*/  SEL R10, R20, R91, !P3 ;  /* 0x0000005b140a7207 */ /* 0x004fe20005800000 */
[----:B------:R-:W-:Y:S01]  /*25760*/  IMAD R91, R3, UR43, RZ ;  /* 0x0000002b035b7c24 */ /* 0x000fe2000f8e02ff */
[----:B------:R-:W-:Y:S01]  /*25770*/  PRMT R60, RZ, 0x7610, R60 ;  /* 0x00007610ff3c7816 */ /* 0x000fe2000000003c */
[----:B------:R-:W2:Y:S01]  /*25780*/  LDL.LU R3, [R1+0x770] ;  /* 0x0007700001037983 */ /* 0x000ea20000300800 */
[----:B------:R-:W0:Y:S03]  /*25790*/  LDCU UR43, c[0x0][0x3b0] ;  /* 0x00007600ff2b77ac */ /* 0x000e260008000800 */
[----:B------:R1:W-:Y:S04]  /*257a0*/  STL [R1+0x1a0], R91 ;  /* 0x0001a05b01007387 */ /* 0x0003e80000100800 */
[----:B-1----:R-:W4:Y:S04]  /*257b0*/  LDL.LU R91, [R1+0x750] ;  /* 0x00075000015b7983 */ /* 0x002f280000300800 */
[----:B------:R-:W4:Y:S04]  /*257c0*/  LDL R4, [R1+0x624] ;  /* 0x0006240001047983 */ /* 0x000f280000100800 */
[----:B------:R-:W4:Y:S01]  /*257d0*/  LDL R5, [R1+0x628] ;  /* 0x0006280001057983 */ /* 0x000f220000100800 */
[----:B------:R-:W-:Y:S01]  /*257e0*/  IMAD R10, R10, UR44, RZ ;  /* 0x0000002c0a0a7c24 */ /* 0x000fe2000f8e02ff */
[----:B------:R-:W-:Y:S01]  /*257f0*/  PRMT R59, RZ, 0x7610, R59 ;  /* 0x00007610ff3b7816 */ /* 0x000fe2000000003b */
[----:B------:R-:W1:Y:S01]  /*25800*/  LDCU UR44, c[0x0][0x3b0] ;  /* 0x00007600ff2c77ac */ /* 0x000e620008000800 */
[----:B---3--:R3:W-:Y:S04]  /*25810*/  STL [R1+0x1c0c], R90 ;  /* 0x001c0c5a01007387 */ /* 0x0087e80000100800 */
[----:B---3--:R-:W3:Y:S04]  /*25820*/  LDL R90, [R1+0x11c0] ;  /* 0x0011c000015a7983 */ /* 0x008ee80000100800 */
[----:B------:R0:W-:Y:S04]  /*25830*/  STL [R1+0x19c], R10 ;  /* 0x00019c0a01007387 */ /* 0x0001e80000100800 */
[----:B0-----:R-:W3:Y:S01]  /*25840*/  LDL.LU R10, [R1+0x75c] ;  /* 0x00075c00010a7983 */ /* 0x001ee20000300800 */
[----:B--2---:R-:W-:-:S05]  /*25850*/  SEL R3, R20, R3, !P3 ;  /* 0x0000000314037207 */ /* 0x004fca0005800000 */
[----:B------:R-:W-:Y:S01]  /*25860*/  IMAD R3, R3, UR45, RZ ;  /* 0x0000002d03037c24 */ /* 0x000fe2000f8e02ff */
[----:B------:R-:W0:Y:S01]  /*25870*/  LDCU UR45, c[0x0][0x3b0] ;  /* 0x00007600ff2d77ac */ /* 0x000e220008000800 */
[----:B----4-:R-:W-:-:S04]  /*25880*/  @P2 LOP3.LUT R5, R5, R4, RZ, 0x3c, !PT ;  /* 0x0000000405052212 */ /* 0x010fc800078e3cff */
[----:B------:R-:W-:-:S04]  /*25890*/  @P2 LOP3.LUT R4, R5, R4, RZ, 0x3c, !PT ;  /* 0x0000000405042212 */ /* 0x000fc800078e3cff */
[----:B------:R-:W-:Y:S01]  /*258a0*/  @P2 LOP3.LUT R5, R5, R4, RZ, 0x3c, !PT ;  /* 0x0000000405052212 */ /* 0x000fe200078e3cff */
[----:B------:R2:W-:Y:S04]  /*258b0*/  STL [R1+0x1ac], R3 ;  /* 0x0001ac0301007387 */ /* 0x0005e80000100800 */
[----:B------:R-:W4:Y:S04]  /*258c0*/  @P2 LDG.E.U8 R88, desc[UR20][R4.64] ;  /* 0x0000001404582981 */ /* 0x000f28000c1e1100 */
[----:B------:R-:W5:Y:S04]  /*258d0*/  LDL.LU R4, [R1+0x738] ;  /* 0x0007380001047983 */ /* 0x000f680000300800 */
[----:B------:R-:W5:Y:S01]  /*258e0*/  LDL R5, [R1+0x11bc] ;  /* 0x0011bc0001057983 */ /* 0x000f620000100800 */
[----:B--2---:R-:W-:-:S02]  /*258f0*/  SEL R3, R20, R14, !P3 ;  /* 0x0000000e14037207 */ /* 0x004fc40005800000 */
[----:B---3--:R-:W-:-:S05]  /*25900*/  SEL R10, R20, R10, !P3 ;  /* 0x0000000a140a7207 */ /* 0x008fca0005800000 */
[----:B------:R-:W-:Y:S01]  /*25910*/  IMAD R10, R10, UR46, RZ ;  /* 0x0000002e0a0a7c24 */ /* 0x000fe2000f8e02ff */
[----:B------:R-:W-:Y:S01]  /*25920*/  PRMT R58, RZ, 0x7610, R58 ;  /* 0x00007610ff3a7816 */ /* 0x000fe2000000003a */
[----:B------:R-:W2:Y:S01]  /*25930*/  LDCU UR46, c[0x0][0x3b0] ;  /* 0x00007600ff2e77ac */ /* 0x000ea20008000800 */
[----:B----4-:R3:W-:Y:S04]  /*25940*/  STL [R1+0x1c10], R88 ;  /* 0x001c105801007387 */ /* 0x0107e80000100800 */
[----:B---3--:R-:W3:Y:S04]  /*25950*/  LDL.LU R88, [R1+0x740] ;  /* 0x0007400001587983 */ /* 0x008ee80000300800 */
[----:B------:R-:W4:Y:S04]  /*25960*/  LDL.LU R14, [R1+0x744] ;  /* 0x00074400010e7983 */ /* 0x000f280000300800 */
[----:B------:R5:W-:Y:S02]  /*25970*/  STL [R1+0x1a8], R10 ;  /* 0x0001a80a01007387 */ /* 0x000be40000100800 */
[----:B-----5:R-:W-:Y:S01]  /*25980*/  SEL R10, R20, R4, !P3 ;  /* 0x00000004140a7207 */ /* 0x020fe20005800000 */
[----:B------:R-:W-:Y:S01]  /*25990*/  IMAD R4, R3, UR47, RZ ;  /* 0x0000002f03047c24 */ /* 0x000fe2000f8e02ff */
[----:B------:R-:W5:Y:S01]  /*259a0*/  LDCU UR47, c[0x0][0x3b0] ;  /* 0x00007600ff2f77ac */ /* 0x000f620008000800 */
[----:B------:R-:W2:Y:S04]  /*259b0*/  LDL.LU R3, [R1+0x748] ;  /* 0x0007480001037983 */ /* 0x000ea80000300800 */
[----:B------:R0:W-:Y:S02]  /*259c0*/  STL [R1+0x1b8], R4 ;  /* 0x0001b80401007387 */ /* 0x0001e40000100800 */
[----:B0-----:R-:W-:-:S02]  /*259d0*/  @P2 IMAD.MOV.U32 R4, RZ, RZ, R90 ;  /* 0x000000ffff042224 */ /* 0x001fc400078e005a */
[----:B------:R-:W3:Y:S04]  /*259e0*/  LDL.LU R90, [R1+0x728] ;  /* 0x00072800015a7983 */ /* 0x000ee80000300800 */
[----:B------:R-:W3:Y:S04]  /*259f0*/  @P2 LDG.E.U8 R87, desc[UR20][R4.64] ;  /* 0x0000001404572981 */ /* 0x000ee8000c1e1100 */
[----:B------:R-:W4:Y:S04]  /*25a00*/  LDL R4, [R1+0x11d4] ;  /* 0x0011d40001047983 */ /* 0x000f280000100800 */
[----:B------:R-:W4:Y:S01]  /*25a10*/  LDL R5, [R1+0x11d8] ;  /* 0x0011d80001057983 */ /* 0x000f220000100800 */
[----:B------:R-:W-:Y:S01]  /*25a20*/  IMAD R10, R10, UR48, RZ ;  /* 0x000000300a0a7c24 */ /* 0x000fe2000f8e02ff */
[----:B------:R-:W-:Y:S01]  /*25a30*/  PRMT R57, RZ, 0x7610, R57 ;  /* 0x00007610ff397816 */ /* 0x000fe20000000039 */
[----:B------:R-:W0:Y:S01]  /*25a40*/  LDCU UR48, c[0x0][0x3b0] ;  /* 0x00007600ff3077ac */ /* 0x000e220008000800 */
[----:B--2---:R-:W-:-:S05]  /*25a50*/  SEL R3, R20, R3, !P3 ;  /* 0x0000000314037207 */ /* 0x004fca0005800000 */
[----:B------:R-:W-:Y:S01]  /*25a60*/  IMAD R3, R3, UR49, RZ ;  /* 0x0000003103037c24 */ /* 0x000fe2000f8e02ff */
[----:B------:R-:W2:Y:S01]  /*25a70*/  LDCU UR49, c[0x0][0x3b0] ;  /* 0x00007600ff3177ac */ /* 0x000ea20008000800 */
[----:B---3--:R3:W-:Y:S04]  /*25a80*/  STL [R1+0x1c14], R87 ;  /* 0x001c145701007387 */ /* 0x0087e80000100800 */
[----:B---3--:R-:W3:Y:S01]  /*25a90*/  LDL R87, [R1+0x1208] ;  /* 0x0012080001577983 */ /* 0x008ee20000100800 */
[----:B----4-:R-:W-:-:S04]  /*25aa0*/  @P2 LOP3.LUT R5, R5, R4, RZ, 0x3c, !PT ;  /* 0x0000000405052212 */ /* 0x010fc800078e3cff */
[C---:B------:R-:W-:Y:S01]  /*25ab0*/  @P2 LOP3.LUT R4, R5.reuse, R4, RZ, 0x3c, !PT ;  /* 0x0000000405042212 */ /* 0x040fe200078e3cff */
[----:B------:R4:W-:Y:S03]  /*25ac0*/  STL [R1+0x1b0], R10 ;  /* 0x0001b00a01007387 */ /* 0x0009e60000100800 */
[----:B------:R-:W-:-:S05]  /*25ad0*/  @P2 LOP3.LUT R5, R5, R4, RZ, 0x3c, !PT ;  /* 0x0000000405052212 */ /* 0x000fca00078e3cff */
[----:B------:R-:W2:Y:S01]  /*25ae0*/  @P2 LDG.E.U8 R86, desc[UR20][R4.64] ;  /* 0x0000001404562981 */ /* 0x000ea2000c1e1100 */
[----:B----4-:R-:W-:-:S03]  /*25af0*/  SEL R10, R20, R91, !P3 ;  /* 0x0000005b140a7207 */ /* 0x010fc60005800000 */
[----:B------:R-:W4:Y:S04]  /*25b00*/  LDL.LU R91, [R1+0x72c] ;  /* 0x00072c00015b7983 */ /* 0x000f280000300800 */
[----:B------:R0:W-:Y:S04]  /*25b10*/  STL [R1+0x1c4], R3 ;  /* 0x0001c40301007387 */ /* 0x0001e80000100800 */
[----:B------:R-:W3:Y:S04]  /*25b20*/  LDL R4, [R1+0x11ec] ;  /* 0x0011ec0001047983 */ /* 0x000ee80000100800 */
[----:B------:R-:W3:Y:S01]  /*25b30*/  LDL R5, [R1+0x11f0] ;  /* 0x0011f00001057983 */ /* 0x000ee20000100800 */
[----:B------:R-:W-:Y:S01]  /*25b40*/  IMAD R10, R10, UR50, RZ ;  /* 0x000000320a0a7c24 */ /* 0x000fe2000f8e02ff */
[----:B0-----:R-:W-:Y:S01]  /*25b50*/  SEL R3, R20, R88, !P3 ;  /* 0x0000005814037207 */ /* 0x001fe20005800000 */
[----:B------:R-:W0:Y:S01]  /*25b60*/  LDCU UR50, c[0x0][0x3b0] ;  /* 0x00007600ff3277ac */ /* 0x000e220008000800 */
[----:B--2---:R2:W-:Y:S04]  /*25b70*/  STL [R1+0x1c18], R86 ;  /* 0x001c185601007387 */ /* 0x0045e80000100800 */
[----:B--2---:R-:W2:Y:S04]  /*25b80*/  LDL R86, [R1+0x1204] ;  /* 0x0012040001567983 */ /* 0x004ea80000100800 */
[----:B------:R-:W4:Y:S01]  /*25b90*/  LDL.LU R88, [R1+0x718] ;  /* 0x0007180001587983 */ /* 0x000f220000300800 */
[----:B---3--:R-:W-:-:S04]  /*25ba0*/  @P2 LOP3.LUT R5, R5, R4, RZ, 0x3c, !PT ;  /* 0x0000000405052212 */ /* 0x008fc800078e3cff */
[C---:B------:R-:W-:Y:S01]  /*25bb0*/  @P2 LOP3.LUT R4, R5.reuse, R4, RZ, 0x3c, !PT ;  /* 0x0000000405042212 */ /* 0x040fe200078e3cff */
[----:B------:R3:W-:Y:S03]  /*25bc0*/  STL [R1+0x1c0], R10 ;  /* 0x0001c00a01007387 */ /* 0x0007e60000100800 */
[----:B------:R-:W-:-:S05]  /*25bd0*/  @P2 LOP3.LUT R5, R5, R4, RZ, 0x3c, !PT ;  /* 0x0000000405052212 */ /* 0x000fca00078e3cff */
[----:B------:R0:W4:Y:S01]  /*25be0*/  @P2 LDG.E.U8 R85, desc[UR20][R4.64] ;  /* 0x0000001404552981 */ /* 0x000122000c1e1100 */
[----:B---3--:R-:W-:Y:S01]  /*25bf0*/  SEL R10, R20, R14, !P3 ;  /* 0x0000000e140a7207 */ /* 0x008fe20005800000 */
[----:B------:R-:W-:Y:S01]  /*25c00*/  IMAD R14, R3, UR51, RZ ;  /* 0x00000033030e7c24 */ /* 0x000fe2000f8e02ff */
[----:B------:R-:W-:Y:S01]  /*25c10*/  PRMT R56, RZ, 0x7610, R56 ;  /* 0x00007610ff387816 */ /* 0x000fe20000000038 */
[----:B------:R-:W3:Y:S01]  /*25c20*/  LDL.LU R3, [R1+0x73c] ;  /* 0x00073c0001037983 */ /* 0x000ee20000300800 */
[----:B------:R-:W-:Y:S01]  /*25c30*/  PRMT R55, RZ, 0x7610, R55 ;  /* 0x00007610ff377816 */ /* 0x000fe20000000037 */
[----:B------:R-:W1:Y:S02]  /*25c40*/  LDCU UR51, c[0x0][0x3b0] ;  /* 0x00007600ff3377ac */ /* 0x000e640008000800 */
[----:B------:R5:W-:Y:S01]  /*25c50*/  STL [R1+0x1d0], R14 ;  /* 0x0001d00e01007387 */ /* 0x000be20000100800 */
[----:B0-----:R-:W-:Y:S01]  /*25c60*/  IMAD R4, R10, UR52, RZ ;  /* 0x000000340a047c24 */ /* 0x001fe2000f8e02ff */
[----:B------:R-:W-:Y:S01]  /*25c70*/  SEL R10, R20, R90, !P3 ;  /* 0x0000005a140a7207 */ /* 0x000fe20005800000 */
[----:B------:R-:W0:Y:S01]  /*25c80*/  LDCU UR52, c[0x0][0x3b0] ;  /* 0x00007600ff3477ac */ /* 0x000e220008000800 */
[----:B-----5:R-:W5:Y:S01]  /*25c90*/  LDL.LU R14, [R1+0x71c] ;  /* 0x00071c00010e7983 */ /* 0x020f620000300800 */
[----:B--2---:R-:W-:-:S03]  /*25ca0*/  @P2 IMAD.MOV.U32 R5, RZ, RZ, R86 ;  /* 0x000000ffff052224 */ /* 0x004fc600078e0056 */
[----:B----4-:R2:W-:Y:S01]  /*25cb0*/  STL [R1+0x1c1c], R85 ;  /* 0x001c1c5501007387 */ /* 0x0105e20000100800 */
[----:B---3--:R-:W-:-:S03]  /*25cc0*/  SEL R3, R20, R3, !P3 ;  /* 0x0000000314037207 */ /* 0x008fc60005800000 */
[----:B--2---:R-:W2:Y:S02]  /*25cd0*/  LDL.LU R85, [R1+0x720] ;  /* 0x0007200001557983 */ /* 0x004ea40000300800 */
[----:B------:R-:W-:Y:S01]  /*25ce0*/  IMAD R3, R3, UR53, RZ ;  /* 0x0000003503037c24 */ /* 0x000fe2000f8e02ff */
[----:B------:R-:W3:Y:S01]  /*25cf0*/  LDCU UR53, c[0x0][0x3b0] ;  /* 0x00007600ff3577ac */ /* 0x000ee20008000800 */
[----:B------:R4:W-:Y:S04]  /*25d00*/  STL [R1+0x1cc], R4 ;  /* 0x0001cc0401007387 */ /* 0x0009e80000100800 */
[----:B------:R-:W2:Y:S01]  /*25d10*/  LDL.LU R90, [R1+0x714] ;  /* 0x00071400015a7983 */ /* 0x000ea20000300800 */
[----:B----4-:R-:W-:-:S03]  /*25d20*/  @P2 IMAD.MOV.U32 R4, RZ, RZ, R87 ;  /* 0x000000ffff042224 */ /* 0x010fc600078e0057 */
[----:B------:R4:W-:Y:S04]  /*25d30*/  STL [R1+0x1e0], R3 ;  /* 0x0001e00301007387 */ /* 0x0009e80000100800 */
[----:B------:R0:W2:Y:S04]  /*25d40*/  @P2 LDG.E.U8 R84, desc[UR20][R4.64] ;  /* 0x0000001404542981 */ /* 0x0000a8000c1e1100 */
[----:B------:R-:W0:Y:S04]  /*25d50*/  LDL R4, [R1+0x121c] ;  /* 0x00121c0001047983 */ /* 0x000e280000100800 */
[----:B------:R-:W0:Y:S01]  /*25d60*/  LDL R5, [R1+0x1220] ;  /* 0x0012200001057983 */ /* 0x000e220000100800 */
[----:B------:R-:W-:Y:S01]  /*25d70*/  IMAD R10, R10, UR54, RZ ;  /* 0x000000360a0a7c24 */ /* 0x000fe2000f8e02ff */
[----:B----4-:R-:W-:Y:S01]  /*25d80*/  SEL R3, R20, R91, !P3 ;  /* 0x0000005b14037207 */ /* 0x010fe20005800000 */
[----:B------:R-:W4:Y:S01]  /*25d90*/  LDCU UR54, c[0x0][0x3b0] ;  /* 0x00007600ff3677ac */ /* 0x000f220008000800 */
[----:B0-----:R-:W-:-:S04]  /*25da0*/  @P2 LOP3.LUT R5, R5, R4, RZ, 0x3c, !PT ;  /* 0x0000000405052212 */ /* 0x001fc800078e3cff */
[----:B------:R-:W-:-:S04]  /*25db0*/  @P2 LOP3.LUT R4, R5, R4, RZ, 0x3c, !PT ;  /* 0x0000000405042212 */ /* 0x000fc800078e3cff */
[----:B------:R-:W-:Y:S01]  /*25dc0*/  @P2 LOP3.LUT R5, R5, R4, RZ, 0x3c, !PT ;  /* 0x0000000405052212 */ /* 0x000fe200078e3cff */
[----:B--2---:R0:W-:Y:S04]  /*25dd0*/  STL [R1+0x1c20], R84 ;  /* 0x001c205401007387 */ /* 0x0041e80000100800 */
[----:B------:R2:W3:Y:S04]  /*25de0*/  @P2 LDG.E.U8 R83, desc[UR20][R4.64] ;  /* 0x0000001404532981 */ /* 0x0004e8000c1e1100 */
[----:B0-----:R-:W3:Y:S04]  /*25df0*/  LDL R84, [R1+0x1234] ;  /* 0x0012340001547983 */ /* 0x001ee80000100800 */
[----:B------:R-:W4:Y:S04]  /*25e00*/  LDL.LU R86, [R1+0x704] ;  /* 0x0007040001567983 */ /* 0x000f280000300800 */
[----:B------:R-:W4:Y:S04]  /*25e10*/  LDL R87, [R1+0x1244] ;  /* 0x0012440001577983 */ /* 0x000f280000100800 */
[----:B------:R-:W4:Y:S01]  /*25e20*/  LDL R91, [R1+0x1248] ;  /* 0x00124800015b7983 */ /* 0x000f220000100800 */
[----:B------:R-:W-:Y:S01]  /*25e30*/  IMAD R3, R3, UR55, RZ ;  /* 0x0000003703037c24 */ /* 0x000fe2000f8e02ff */
[----:B------:R-:W-:Y:S01]  /*25e40*/  PRMT R54, RZ, 0x7610, R54 ;  /* 0x00007610ff367816 */ /* 0x000fe20000000036 */
[----:B------:R-:W0:Y:S01]  /*25e50*/  LDCU UR55, c[0x0][0x3b0] ;  /* 0x00007600ff3777ac */ /* 0x000e220008000800 */
[----:B------:R1:W-:Y:S02]  /*25e60*/  STL [R1+0x1d8], R10 ;  /* 0x0001d80a01007387 */ /* 0x0003e40000100800 */
[----:B-1----:R-:W-:-:S02]  /*25e70*/  SEL R10, R20, R88, !P3 ;  /* 0x00000058140a7207 */ /* 0x002fc40005800000 */
[----:B------:R-:W4:Y:S03]  /*25e80*/  LDL.LU R88, [R1+0x6f8] ;  /* 0x0006f80001587983 */ /* 0x000f260000300800 */
[----:B--2---:R-:W-:Y:S01]  /*25e90*/  IMAD R4, R10, UR56, RZ ;  /* 0x000000380a047c24 */ /* 0x004fe2000f8e02ff */
[----:B------:R5:W-:Y:S01]  /*25ea0*/  STL [R1+0x1e8], R3 ;  /* 0x0001e80301007387 */ /* 0x000be20000100800 */
[----:B---3--:R-:W-:-:S03]  /*25eb0*/  @P2 IMAD.MOV.U32 R5, RZ, RZ, R84 ;  /* 0x000000ffff052224 */ /* 0x008fc600078e0054 */
[----:B------:R-:W-:Y:S01]  /*25ec0*/  STL [R1+0x1c24], R83 ;  /* 0x001c245301007387 */ /* 0x000fe20000100800 */
[----:B-----5:R-:W-:Y:S01]  /*25ed0*/  SEL R3, R20, R14, !P3 ;  /* 0x0000000e14037207 */ /* 0x020fe20005800000 */
[----:B------:R-:W1:Y:S02]  /*25ee0*/  LDCU UR56, c[0x0][0x3b0] ;  /* 0x00007600ff3877ac */ /* 0x000e640008000800 */
[----:B------:R-:W2:Y:S04]  /*25ef0*/  LDL.LU R14, [R1+0x6e8] ;  /* 0x0006e800010e7983 */ /* 0x000ea80000300800 */
[----:B------:R3:W-:Y:S02]  /*25f00*/  STL [R1+0x1e4], R4 ;  /* 0x0001e40401007387 */ /* 0x0007e40000100800 */
[----:B---3--:R-:W-:-:S05]  /*25f10*/  @P2 IMAD.MOV.U32 R4, RZ, RZ, R8 ;  /* 0x000000ffff042224 */ /* 0x008fca00078e0008 */
[----:B------:R3:W5:Y:S01]  /*25f20*/  @P2 LDG.E.U8 R82, desc[UR20][R4.64] ;  /* 0x0000001404522981 */ /* 0x000762000c1e1100 */
[----:B------:R-:W-:Y:S01]  /*25f30*/  SEL R10, R20, R85, !P3 ;  /* 0x00000055140a7207 */ /* 0x000fe20005800000 */
[----:B------:R-:W-:Y:S01]  /*25f40*/  IMAD R3, R3, UR57, RZ ;  /* 0x0000003903037c24 */ /* 0x000fe2000f8e02ff */
[----:B------:R-:W-:Y:S01]  /*25f50*/  PRMT R53, RZ, 0x7610, R53 ;  /* 0x00007610ff357816 */ /* 0x000fe20000000035 */
[----:B------:R-:W2:Y:S01]  /*25f60*/  LDL R85, [R1+0x1254] ;  /* 0x0012540001557983 */ /* 0x000ea20000100800 */
[----:B------:R-:W-:Y:S01]  /*25f70*/  PRMT R52, RZ, 0x7610, R52 ;  /* 0x00007610ff347816 */ /* 0x000fe20000000034 */
[----:B------:R-:W0:Y:S02]  /*25f80*/  LDCU UR57, c[0x0][0x3b0] ;  /* 0x00007600ff3977ac */ /* 0x000e240008000800 */
[----:B------:R1:W-:Y:S01]  /*25f90*/  STL [R1+0x1f8], R3 ;  /* 0x0001f80301007387 */ /* 0x0003e20000100800 */
[----:B---3--:R-:W-:-:S03]  /*25fa0*/  IMAD R4, R10, UR58, RZ ;  /* 0x0000003a0a047c24 */ /* 0x008fc6000f8e02ff */
[----:B------:R-:W3:Y:S01]  /*25fb0*/  LDL.LU R8, [R1+0x6ec] ;  /* 0x0006ec0001087983 */ /* 0x000ee20000300800 */
[----:B----4-:R-:W-:Y:S01]  /*25fc0*/  @P2 IMAD.MOV.U32 R5, RZ, RZ, R87 ;  /* 0x000000ffff052224 */ /* 0x010fe200078e0057 */
[C---:B-1----:R-:W-:Y:S01]  /*25fd0*/  SEL R3, R20.reuse, R90, !P3 ;  /* 0x0000005a14037207 */ /* 0x042fe20005800000 */
[----:B------:R-:W1:Y:S01]  /*25fe0*/  LDCU UR58, c[0x0][0x3b0] ;  /* 0x00007600ff3a77ac */ /* 0x000e620008000800 */
[----:B-----5:R-:W-:Y:S04]  /*25ff0*/  STL [R1+0x1c28], R82 ;  /* 0x001c285201007387 */ /* 0x020fe80000100800 */
[----:B------:R-:W4:Y:S04]  /*26000*/  LDL.LU R90, [R1+0x6f0] ;  /* 0x0006f000015a7983 */ /* 0x000f280000300800 */
[----:B------:R5:W-:Y:S01]  /*26010*/  STL [R1+0x1f0], R4 ;  /* 0x0001f00401007387 */ /* 0x000be20000100800 */
[----:B------:R-:W-:Y:S01]  /*26020*/  SEL R10, R20, R86, !P3 ;  /* 0x00000056140a7207 */ /* 0x000fe20005800000 */
[----:B------:R-:W-:Y:S01]  /*26030*/  IMAD R3, R3, UR59, RZ ;  /* 0x0000003b03037c24 */ /* 0x000fe2000f8e02ff */
[----:B------:R-:W0:Y:S01]  /*26040*/  LDCU UR59, c[0x0][0x3b0] ;  /* 0x00007600ff3b77ac */ /* 0x000e220008000800 */
[----:B------:R-:W3:Y:S04]  /*26050*/  LDL R83, [R1+0x1264] ;  /* 0x0012640001537983 */ /* 0x000ee80000100800 */
[----:B------:R-:W3:Y:S01]  /*26060*/  LDL R86, [R1+0x1268] ;  /* 0x0012680001567983 */ /* 0x000ee20000100800 */
[----:B-----5:R-:W-:-:S05]  /*26070*/  @P2 IMAD.MOV.U32 R4, RZ, RZ, R91 ;  /* 0x000000ffff042224 */ /* 0x020fca00078e005b */
[----:B------:R5:W3:Y:S04]  /*26080*/  @P2 LDG.E.U8 R81, desc[UR20][R4.64] ;  /* 0x0000001404512981 */ /* 0x000ae8000c1e1100 */
[----:B------:R0:W-:Y:S04]  /*26090*/  STL [R1+0x204], R3 ;  /* 0x0002040301007387 */ /* 0x0001e80000100800 */
[----:B------:R-:W4:Y:S01]  /*260a0*/  LDL.LU R91, [R1+0x6f4] ;  /* 0x0006f400015b7983 */ /* 0x000f220000300800 */
[----:B-----5:R-:W-:Y:S02]  /*260b0*/  IMAD R4, R10, UR60, RZ ;  /* 0x0000003c0a047c24 */ /* 0x020fe4000f8e02ff */
[----:B--2---:R-:W-:Y:S01]  /*260c0*/  @P2 IMAD.MOV.U32 R5, RZ, RZ, R85 ;  /* 0x000000ffff052224 */ /* 0x004fe200078e0055 */
[----:B---3--:R-:W-:Y:S01]  /*260d0*/  STL [R1+0x1c2c], R81 ;  /* 0x001c2c5101007387 */ /* 0x008fe20000100800 */
[C---:B0-----:R-:W-:Y:S01]  /*260e0*/  SEL R3, R20.reuse, R88, !P3 ;  /* 0x0000005814037207 */ /* 0x041fe20005800000 */
[----:B------:R-:W0:Y:S02]  /*260f0*/  LDCU UR60, c[0x0][0x3b0] ;  /* 0x00007600ff3c77ac */ /* 0x000e240008000800 */
[----:B------:R-:W2:Y:S04]  /*26100*/  LDL.LU R87, [R1+0x6e0] ;  /* 0x0006e00001577983 */ /* 0x000ea80000300800 */
[----:B------:R3:W-:Y:S01]  /*26110*/  STL [R1+0x200], R4 ;  /* 0x0002000401007387 */ /* 0x0007e20000100800 */
[----:B------:R-:W-:Y:S01]  /*26120*/  SEL R10, R20, R14, !P3 ;  /* 0x0000000e140a7207 */ /* 0x000fe20005800000 */
[----:B------:R-:W-:Y:S01]  /*26130*/  IMAD R3, R3, UR61, RZ ;  /* 0x0000003d03037c24 */ /* 0x000fe2000f8e02ff */
[----:B------:R-:W-:Y:S01]  /*26140*/  PRMT R51, RZ, 0x7610, R51 ;  /* 0x00007610ff337816 */ /* 0x000fe20000000033 */
[----:B------:R-:W5:Y:S01]  /*26150*/  LDL R88, [R1+0x1274] ;  /* 0x0012740001587983 */ /* 0x000f620000100800 */
[----:B------:R-:W0:Y:S03]  /*26160*/  LDCU UR61, c[0x0][0x3b0] ;  /* 0x00007600ff3d77ac */ /* 0x000e260008000800 */
[----:B------:R-:W2:Y:S01]  /*26170*/  LDL R14, [R1+0x1278] ;  /* 0x00127800010e7983 */ /* 0x000ea20000100800 */
[----:B---3--:R-:W-:-:S05]  /*26180*/  @P2 IMAD.MOV.U32 R4, RZ, RZ, R9 ;  /* 0x000000ffff042224 */ /* 0x008fca00078e0009 */
[----:B------:R3:W2:Y:S04]  /*26190*/  @P2 LDG.E.U8 R80, desc[UR20][R4.64] ;  /* 0x0000001404502981 */ /* 0x0006a8000c1e1100 */
[----:B------:R0:W-:Y:S04]  /*261a0*/  STL [R1+0x214], R3 ;  /* 0x0002140301007387 */ /* 0x0001e80000100800 */
[----:B------:R-:W5:Y:S01]  /*261b0*/  LDL.LU R9, [R1+0x6e4] ;  /* 0x0006e40001097983 */ /* 0x000f620000300800 */
[----:B---3--:R-:W-:Y:S01]  /*261c0*/  IMAD R4, R10, UR62, RZ ;  /* 0x0000003e0a047c24 */ /* 0x008fe2000f8e02ff */
[C---:B0-----:R-:W-:Y:S01]  /*261d0*/  SEL R3, R20.reuse, R8, !P3 ;  /* 0x0000000814037207 */ /* 0x041fe20005800000 */
[----:B------:R-:W-:Y:S01]  /*261e0*/  @P2 IMAD.MOV.U32 R5, RZ, RZ, R83 ;  /* 0x000000ffff052224 */ /* 0x000fe200078e0053 */
[----:B--2---:R-:W-:Y:S01]  /*261f0*/  STL [R1+0x1c30], R80 ;  /* 0x001c305001007387 */ /* 0x004fe20000100800 */
[----:B----4-:R-:W-:Y:S01]  /*26200*/  SEL R10, R20, R90, !P3 ;  /* 0x0000005a140a7207 */ /* 0x010fe20005800000 */
[----:B------:R-:W0:Y:S02]  /*26210*/  LDCU UR62, c[0x0][0x3b0] ;  /* 0x00007600ff3e77ac */ /* 0x000e240008000800 */
[----:B------:R-:W2:Y:S04]  /*26220*/  LDL.LU R8, [R1+0x6dc] ;  /* 0x0006dc0001087983 */ /* 0x000ea80000300800 */
[----:B------:R3:W-:Y:S04]  /*26230*/  STL [R1+0x210], R4 ;  /* 0x0002100401007387 */ /* 0x0007e80000100800 */
[----:B------:R-:W4:Y:S04]  /*26240*/  LDL R84, [R1+0x1284] ;  /* 0x0012840001547983 */ /* 0x000f280000100800 */
[----:B------:R-:W2:Y:S01]  /*26250*/  LDL R85, [R1+0x1288] ;  /* 0x0012880001557983 */ /* 0x000ea20000100800 */
[----:B---3--:R-:W-:-:S02]  /*26260*/  @P2 IMAD.MOV.U32 R4, RZ, RZ, R86 ;  /* 0x000000ffff042224 */ /* 0x008fc400078e0056 */
[----:B------:R-:W-:Y:S01]  /*26270*/  IMAD R90, R3, UR63, RZ ;  /* 0x0000003f035a7c24 */ /* 0x000fe2000f8e02ff */
[----:B------:R-:W3:Y:S04]  /*26280*/  LDL.LU R86, [R1+0x6d8] ;  /* 0x0006d80001567983 */ /* 0x000ee80000300800 */
[----:B------:R0:W2:Y:S01]  /*26290*/  @P2 LDG.E.U8 R79, desc[UR20][R4.64] ;  /* 0x00000014044f2981 */ /* 0x0000a2000c1e1100 */
[----:B------:R-:W-:Y:S01]  /*262a0*/  SEL R3, R20, R91, !P3 ;  /* 0x0000005b14037207 */ /* 0x000fe20005800000 */
[----:B------:R-:W1:Y:S01]  /*262b0*/  LDCU UR63, c[0x0][0x3b0] ;  /* 0x00007600ff3f77ac */ /* 0x000e620008000800 */
[----:B0-----:R-:W-:Y:S02]  /*262c0*/  IMAD R4, R10, UR64, RZ ;  /* 0x000000400a047c24 */ /* 0x001fe4000f8e02ff */
[----:B-----5:R-:W-:Y:S01]  /*262d0*/  @P2 IMAD.MOV.U32 R5, RZ, RZ, R88 ;  /* 0x000000ffff052224 */ /* 0x020fe200078e0058 */
[----:B------:R-:W-:Y:S01]  /*262e0*/  SEL R10, R20, R87, !P3 ;  /* 0x00000057140a7207 */ /* 0x000fe20005800000 */
[----:B--2---:R-:W-:Y:S01]  /*262f0*/  STL [R1+0x1c34], R79 ;  /* 0x001c344f01007387 */ /* 0x004fe20000100800 */
[----:B------:R-:W-:Y:S01]  /*26300*/  IMAD R3, R3, UR65, RZ ;  /* 0x0000004103037c24 */ /* 0x000fe2000f8e02ff */
[----:B------:R-:W-:Y:S01]  /*26310*/  PRMT R50, RZ, 0x7610, R50 ;  /* 0x00007610ff327816 */ /* 0x000fe20000000032 */
[----:B------:R-:W0:Y:S01]  /*26320*/  LDCU UR64, c[0x0][0x3b0] ;  /* 0x00007600ff4077ac */ /* 0x000e220008000800 */
[----:B------:R-:W2:Y:S01]  /*26330*/  LDL.LU R91, [R1+0x6d0] ;  /* 0x0006d000015b7983 */ /* 0x000ea20000300800 */
[----:B------:R-:W-:-:S02]  /*26340*/  PRMT R49, RZ, 0x7610, R49 ;  /* 0x00007610ff317816 */ /* 0x000fc40000000031 */
[----:B------:R-:W-:Y:S01]  /*26350*/  PRMT R48, RZ, 0x7610, R48 ;  /* 0x00007610ff307816 */ /* 0x000fe20000000030 */
[----:B------:R5:W-:Y:S01]  /*26360*/  STL [R1+0x21c], R4 ;  /* 0x00021c0401007387 */ /* 0x000be20000100800 */
[----:B------:R-:W0:Y:S03]  /*26370*/  LDCU UR65, c[0x0][0x3b0] ;  /* 0x00007600ff4177ac */ /* 0x000e260008000800 */
[----:B------:R-:W2:Y:S04]  /*26380*/  LDL R80, [R1+0x1294] ;  /* 0x0012940001507983 */ /* 0x000ea80000100800 */
[----:B------:R-:W3:Y:S01]  /*26390*/  LDL R87, [R1+0x1298] ;  /* 0x0012980001577983 */ /* 0x000ee20000100800 */
[----:B-----5:R-:W-:-:S05]  /*263a0*/  @P2 IMAD.MOV.U32 R4, RZ, RZ, R14 ;  /* 0x000000ffff042224 */ /* 0x020fca00078e000e */
[----:B------:R5:W3:Y:S02]  /*263b0*/  @P2 LDG.E.U8 R78, desc[UR20][R4.64] ;  /* 0x00000014044e2981 */ /* 0x000ae4000c1e1100 */
[----:B-----5:R-:W-:Y:S02]  /*263c0*/  @P2 IMAD.MOV.U32 R4, RZ, RZ, R85 ;  /* 0x000000ffff042224 */ /* 0x020fe400078e0055 */
[----:B----4-:R-:W-:-:S05]  /*263d0*/  @P2 IMAD.MOV.U32 R5, RZ, RZ, R84 ;  /* 0x000000ffff052224 */ /* 0x010fca00078e0054 */
[----:B------:R4:W5:Y:S04]  /*263e0*/  @P2 LDG.E.U8 R77, desc[UR20][R4.64] ;  /* 0x00000014044d2981 */ /* 0x000968000c1e1100 */
[----:B------:R0:W-:Y:S04]  /*263f0*/  STL [R1+0x230], R3 ;  /* 0x0002300301007387 */ /* 0x0001e80000100800 */
[----:B------:R-:W5:Y:S01]  /*26400*/  LDL.LU R88, [R1+0x6d4] ;  /* 0x0006d40001587983 */ /* 0x000f620000300800 */
[----:B0-----:R-:W-:Y:S01]  /*26410*/  SEL R3, R20, R9, !P3 ;  /* 0x0000000914037207 */ /* 0x001fe20005800000 */
[----:B------:R-:W-:Y:S01]  /*26420*/  IMAD R9, R10, UR66, RZ ;  /* 0x000000420a097c24 */ /* 0x000fe2000f8e02ff */
[----:B------:R-:W-:Y:S01]  /*26430*/  SEL R10, R20, R8, !P3 ;  /* 0x00000008140a7207 */ /* 0x000fe20005800000 */
[----:B------:R-:W0:Y:S04]  /*26440*/  LDCU UR66, c[0x0][0x3b0] ;  /* 0x00007600ff4277ac */ /* 0x000e280008000800 */
[----:B----4-:R-:W-:Y:S01]  /*26450*/  IMAD R4, R10, UR68, RZ ;  /* 0x000000440a047c24 */ /* 0x010fe2000f8e02ff */
[----:B------:R-:W-:Y:S01]  /*26460*/  PRMT R47, RZ, 0x7610, R47 ;  /* 0x00007610ff2f7816 */ /* 0x000fe2000000002f */
[----:B--2---:R-:W-:Y:S01]  /*26470*/  @P2 IMAD.MOV.U32 R5, RZ, RZ, R80 ;  /* 0x000000ffff052224 */ /* 0x004fe200078e0050 */
[----:B---3--:R-:W-:Y:S01]  /*26480*/  STL [R1+0x1c38], R78 ;  /* 0x001c384e01007387 */ /* 0x008fe20000100800 */
[C---:B------:R-:W-:Y:S01]  /*26490*/  SEL R10, R20.reuse, R91, !P3 ;  /* 0x0000005b140a7207 */ /* 0x040fe20005800000 */
[----:B------:R-:W-:Y:S01]  /*264a0*/  IMAD R8, R3, UR67, RZ ;  /* 0x0000004303087c24 */ /* 0x000fe2000f8e02ff */
[----:B------:R-:W2:Y:S01]  /*264b0*/  LDCU UR68, c[0x0][0x3b0] ;  /* 0x00007600ff4477ac */ /* 0x000ea20008000800 */
[----:B------:R-:W3:Y:S01]  /*264c0*/  LDL.LU R14, [R1+0x6c8] ;  /* 0x0006c800010e7983 */ /* 0x000ee20000300800 */
[----:B------:R-:W-:Y:S01]  /*264d0*/  SEL R3, R20, R86, !P3 ;  /* 0x0000005614037207 */ /* 0x000fe20005800000 */
[----:B------:R-:W4:Y:S02]  /*264e0*/  LDCU UR67, c[0x0][0x3b0] ;  /* 0x00007600ff4377ac */ /* 0x000f240008000800 */
[----:B------:R-:W2:Y:S04]  /*264f0*/  LDL R81, [R1+0x12a4] ;  /* 0x0012a40001517983 */ /* 0x000ea80000100800 */
[----:B------:R-:W4:Y:S04]  /*26500*/  LDL R82, [R1+0x12a8] ;  /* 0x0012a80001527983 */ /* 0x000f280000100800 */
[----:B------:R-:W4:Y:S04]  /*26510*/  LDL.LU R85, [R1+0x6cc] ;  /* 0x0006cc0001557983 */ /* 0x000f280000300800 */
[----:B-----5:R-:W-:Y:S04]  /*26520*/  STL [R1+0x1c3c], R77 ;  /* 0x001c3c4d01007387 */ /* 0x020fe80000100800 */
[----:B------:R-:W5:Y:S04]  /*26530*/  LDL.LU R83, [R1+0x6bc] ;  /* 0x0006bc0001537983 */ /* 0x000f680000300800 */
[----:B------:R0:W-:Y:S01]  /*26540*/  STL [R1+0x234], R4 ;  /* 0x0002340401007387 */ /* 0x0001e20000100800 */
[----:B------:R-:W-:-:S02]  /*26550*/  IMAD R91, R3, UR69, RZ ;  /* 0x00000045035b7c24 */ /* 0x000fc4000f8e02ff */
[----:B0-----:R-:W-:Y:S01]  /*26560*/  @P2 IMAD.MOV.U32 R4, RZ, RZ, R87 ;  /* 0x000000ffff042224 */ /* 0x001fe200078e0057 */
[----:B------:R-:W4:Y:S01]  /*26570*/  LDL R84, [R1+0x12b4] ;  /* 0x0012b40001547983 */ /* 0x000f220000100800 */
[----:B------:R-:W-:Y:S01]  /*26580*/  SEL R3, R20, R88, !P3 ;  /* 0x0000005814037207 */ /* 0x000fe20005800000 */
[----:B------:R-:W0:Y:S02]  /*26590*/  LDCU UR69, c[0x0][0x3b0] ;  /* 0x00007600ff4577ac */ /* 0x000e240008000800 */
[----:B------:R1:W4:Y:S04]  /*265a0*/  @P2 LDG.E.U8 R75, desc[UR20][R4.64] ;  /* 0x00000014044b2981 */ /* 0x000328000c1e1100 */
[----:B------:R-:W5:Y:S04]  /*265b0*/  LDL R86, [R1+0x12b8] ;  /* 0x0012b80001567983 */ /* 0x000f680000100800 */
[----:B------:R-:W5:Y:S01]  /*265c0*/  LDL.LU R87, [R1+0x6c4] ;  /* 0x0006c40001577983 */ /* 0x000f620000300800 */
[----:B-1----:R-:W-:Y:S01]  /*265d0*/  IMAD R4, R10, UR70, RZ ;  /* 0x000000460a047c24 */ /* 0x002fe2000f8e02ff */
[----:B------:R-:W-:Y:S01]  /*265e0*/  PRMT R46, RZ, 0x7610, R46 ;  /* 0x00007610ff2e7816 */ /* 0x000fe2000000002e */
[----:B------:R-:W-:Y:S01]  /*265f0*/  IMAD R3, R3, UR71, RZ ;  /* 0x0000004703037c24 */ /* 0x000fe2000f8e02ff */
[----:B------:R-:W-:Y:S01]  /*26600*/  PRMT R45, RZ, 0x7610, R45 ;  /* 0x00007610ff2d7816 */ /* 0x000fe2000000002d */
[----:B------:R-:W1:Y:S01]  /*26610*/  LDCU UR70, c[0x0][0x3b0] ;  /* 0x00007600ff4677ac */ /* 0x000e620008000800 */
[----:B------:R-:W0:Y:S01]  /*26620*/  LDCU UR71, c[0x0][0x3b0] ;  /* 0x00007600ff4777ac */ /* 0x000e220008000800 */
[----:B--2---:R-:W-:Y:S01]  /*26630*/  @P2 IMAD.MOV.U32 R5, RZ, RZ, R81 ;  /* 0x000000ffff052224 */ /* 0x004fe200078e0051 */
[----:B---3--:R-:W-:Y:S01]  /*26640*/  SEL R10, R20, R14, !P3 ;  /* 0x0000000e140a7207 */ /* 0x008fe20005800000 */
[----:B----4-:R-:W-:Y:S04]  /*26650*/  STL [R1+0x1c40], R75 ;  /* 0x001c404b01007387 */ /* 0x010fe80000100800 */
[----:B------:R-:W2:Y:S04]  /*26660*/  LDL.LU R88, [R1+0x6b4] ;  /* 0x0006b40001587983 */ /* 0x000ea80000300800 */
[----:B------:R3:W-:Y:S04]  /*26670*/  STL [R1+0x244], R4 ;  /* 0x0002440401007387 */ /* 0x0007e80000100800 */
[----:B------:R-:W4:Y:S04]  /*26680*/  LDL R79, [R1+0x12c4] ;  /* 0x0012c400014f7983 */ /* 0x000f280000100800 */
[----:B------:R-:W2:Y:S01]  /*26690*/  LDL R14, [R1+0x12c8] ;  /* 0x0012c800010e7983 */ /* 0x000ea20000100800 */
[----:B---3--:R-:W-:-:S05]  /*266a0*/  @P2 IMAD.MOV.U32 R4, RZ, RZ, R82 ;  /* 0x000000ffff042224 */ /* 0x008fca00078e0052 */
[----:B------:R3:W2:Y:S04]  /*266b0*/  @P2 LDG.E.U8 R73, desc[UR20][R4.64] ;  /* 0x0000001404492981 */ /* 0x0006a8000c1e1100 */
[----:B------:R0:W-:Y:S04]  /*266c0*/  STL [R1+0x254], R3 ;  /* 0x0002540301007387 */ /* 0x0001e80000100800 */
[----:B------:R-:W4:Y:S01]  /*266d0*/  LDL.LU R82, [R1+0x6b8] ;  /* 0x0006b80001527983 */ /* 0x000f220000300800 */
[----:B---3--:R-:W-:Y:S01]  /*266e0*/  IMAD R4, R10, UR72, RZ ;  /* 0x000000480a047c24 */ /* 0x008fe2000f8e02ff */
[C---:B0-----:R-:W-:Y:S01]  /*266f0*/  SEL R3, R20.reuse, R85, !P3 ;  /* 0x0000005514037207 */ /* 0x041fe20005800000 */
[----:B------:R-:W-:Y:S01]  /*26700*/  @P2 IMAD.MOV.U32 R5, RZ, RZ, R84 ;  /* 0x000000ffff052224 */ /* 0x000fe200078e0054 */
[----:B-----5:R-:W-:Y:S01]  /*26710*/  SEL R10, R20, R83, !P3 ;  /* 0x00000053140a7207 */ /* 0x020fe20005800000 */
[----:B------:R-:W0:Y:S01]  /*26720*/  LDCU UR72, c[0x0][0x3b0] ;  /* 0x00007600ff4877ac */ /* 0x000e220008000800 */
[----:B--2---:R-:W-:Y:S04]  /*26730*/  STL [R1+0x1c44], R73 ;  /* 0x001c444901007387 */ /* 0x004fe80000100800 */
[----:B------:R-:W2:Y:S04]  /*26740*/  LDL.LU R85, [R1+0x6ac] ;  /* 0x0006ac0001557983 */ /* 0x000ea80000300800 */
[----:B------:R3:W-:Y:S04]  /*26750*/  STL [R1+0x250], R4 ;  /* 0x0002500401007387 */ /* 0x0007e80000100800 */
[----:B------:R-:W5:Y:S04]  /*26760*/  LDL R81, [R1+0x12d4] ;  /* 0x0012d40001517983 */ /* 0x000f680000100800 */
[----:B------:R-:W2:Y:S01]  /*26770*/  LDL R83, [R1+0x12d8] ;  /* 0x0012d80001537983 */ /* 0x000ea20000100800 */
[----:B---3--:R-:W-:-:S05]  /*26780*/  @P2 IMAD.MOV.U32 R4, RZ, RZ, R86 ;  /* 0x000000ffff042224 */ /* 0x008fca00078e0056 */
[----:B------:R3:W2:Y:S02]  /*26790*/  @P2 LDG.E.U8 R72, desc[UR20][R4.64] ;  /* 0x0000001404482981 */ /* 0x0006a4000c1e1100 */
[----:B---3--:R-:W-:Y:S02]  /*267a0*/  @P2 IMAD.MOV.U32 R4, RZ, RZ, R14 ;  /* 0x000000ffff042224 */ /* 0x008fe400078e000e */
[----:B----4-:R-:W-:-:S05]  /*267b0*/  @P2 IMAD.MOV.U32 R5, RZ, RZ, R79 ;  /* 0x000000ffff052224 */ /* 0x010fca00078e004f */
[----:B------:R3:W4:Y:S01]  /*267c0*/  @P2 LDG.E.U8 R71, desc[UR20][R4.64] ;  /* 0x0000001404472981 */ /* 0x000722000c1e1100 */
[----:B------:R-:W-:Y:S01]  /*267d0*/  IMAD R3, R3, UR73, RZ ;  /* 0x0000004903037c24 */ /* 0x000fe2000f8e02ff */
[----:B------:R-:W0:Y:S04]  /*267e0*/  LDCU UR73, c[0x0][0x3b0] ;  /* 0x00007600ff4977ac */ /* 0x000e280008000800 */
[----:B------:R1:W-:Y:S04]  /*267f0*/  STL [R1+0x25c], R3 ;  /* 0x00025c0301007387 */ /* 0x0003e80000100800 */
[----:B------:R-:W4:Y:S01]  /*26800*/  LDL.LU R86, [R1+0x698] ;  /* 0x0006980001567983 */ /* 0x000f220000300800 */
[----:B-1----:R-:W-:Y:S01]  /*26810*/  SEL R3, R20, R87, !P3 ;  /* 0x0000005714037207 */ /* 0x002fe20005800000 */
[----:B------:R-:W-:Y:S01]  /*26820*/  IMAD R87, R10, UR74, RZ ;  /* 0x0000004a0a577c24 */ /* 0x000fe2000f8e02ff */
[----:B------:R-:W-:Y:S01]  /*26830*/  SEL R10, R20, R88, !P3 ;  /* 0x00000058140a7207 */ /* 0x000fe20005800000 */
[----:B------:R-:W1:Y:S02]  /*26840*/  LDCU UR74, c[0x0][0x3b0] ;  /* 0x00007600ff4a77ac */ /* 0x000e640008000800 */
[----:B------:R-:W-:-:S02]  /*26850*/  IMAD R3, R3, UR75, RZ ;  /* 0x0000004b03037c24 */ /* 0x000fc4000f8e02ff */
[----:B---3--:R-:W-:Y:S01]  /*26860*/  IMAD R4, R10, UR76, RZ ;  /* 0x0000004c0a047c24 */ /* 0x008fe2000f8e02ff */
[----:B------:R-:W-:Y:S01]  /*26870*/  PRMT R44, RZ, 0x7610, R44 ;  /* 0x00007610ff2c7816 */ /* 0x000fe2000000002c */
[----:B------:R-:W3:Y:S01]  /*26880*/  LDCU UR75, c[0x0][0x3b0] ;  /* 0x00007600ff4b77ac */ /* 0x000ee20008000800 */
[----:B------:R-:W-:Y:S01]  /*26890*/  PRMT R43, RZ, 0x7610, R43 ;  /* 0x00007610ff2b7816 */ /* 0x000fe2000000002b */
[----:B------:R-:W0:Y:S01]  /*268a0*/  LDCU UR76, c[0x0][0x3b0] ;  /* 0x00007600ff4c77ac */ /* 0x000e220008000800 */
[----:B-----5:R-:W-:Y:S01]  /*268b0*/  @P2 IMAD.MOV.U32 R5, RZ, RZ, R81 ;  /* 0x000000ffff052224 */ /* 0x020fe200078e0051 */
[----:B--2---:R-:W-:Y:S04]  /*268c0*/  STL [R1+0x1c48], R72 ;  /* 0x001c484801007387 */ /* 0x004fe80000100800 */
[----:B------:R-:W2:Y:S04]  /*268d0*/  LDL.LU R80, [R1+0x69c] ;  /* 0x00069c0001507983 */ /* 0x000ea80000300800 */
[----:B------:R-:W5:Y:S04]  /*268e0*/  LDL R84, [R1+0x12e4] ;  /* 0x0012e40001547983 */ /* 0x000f680000100800 */
[----:B------:R-:W3:Y:S04]  /*268f0*/  LDL R88, [R1+0x12e8] ;  /* 0x0012e80001587983 */ /* 0x000ee80000100800 */
[----:B------:R-:W-:Y:S04]  /*26900*/  STL [R1+0x274], R3 ;  /* 0x0002740301007387 */ /* 0x000fe80000100800 */
[----:B------:R-:W3:Y:S04]  /*26910*/  LDL.LU R14, [R1+0x6a4] ;  /* 0x0006a400010e7983 */ /* 0x000ee80000300800 */
[----:B----4-:R-:W-:Y:S04]  /*26920*/  STL [R1+0x1c4c], R71 ;  /* 0x001c4c4701007387 */ /* 0x010fe80000100800 */
[----:B------:R-:W4:Y:S04]  /*26930*/  LDL.LU R78, [R1+0x6a8] ;  /* 0x0006a800014e7983 */ /* 0x000f280000300800 */
[----:B------:R0:W-:Y:S02]  /*26940*/  STL [R1+0x26c], R4 ;  /* 0x00026c0401007387 */ /* 0x0001e40000100800 */
[----:B0-----:R-:W-:-:S05]  /*26950*/  @P2 IMAD.MOV.U32 R4, RZ, RZ, R83 ;  /* 0x000000ffff042224 */ /* 0x001fca00078e0053 */
[----:B------:R5:W4:Y:S01]  /*26960*/  @P2 LDG.E.U8 R70, desc[UR20][R4.64] ;  /* 0x0000001404462981 */ /* 0x000b22000c1e1100 */
[C---:B------:R-:W-:Y:S02]  /*26970*/  SEL R3, R20.reuse, R82, !P3 ;  /* 0x0000005214037207 */ /* 0x040fe40005800000 */
[C---:B------:R-:W-:Y:S01]  /*26980*/  SEL R10, R20.reuse, R85, !P3 ;  /* 0x00000055140a7207 */ /* 0x040fe20005800000 */
[----:B------:R-:W4:Y:S02]  /*26990*/  LDL R82, [R1+0x12f4] ;  /* 0x0012f40001527983 */ /* 0x000f240000100800 */
[----:B------:R-:W-:Y:S01]  /*269a0*/  IMAD R3, R3, UR7, RZ ;  /* 0x0000000703037c24 */ /* 0x000fe2000f8e02ff */
[----:B------:R-:W0:Y:S01]  /*269b0*/  LDCU UR7, c[0x0][0x3b0] ;  /* 0x00007600ff0777ac */ /* 0x000e220008000800 */
[----:B------:R-:W4:Y:S04]  /*269c0*/  LDL R85, [R1+0x12f8] ;  /* 0x0012f80001557983 */ /* 0x000f280000100800 */
[----:B------:R1:W-:Y:S04]  /*269d0*/  STL [R1+0x280], R3 ;  /* 0x0002800301007387 */ /* 0x0003e80000100800 */
[----:B------:R-:W4:Y:S01]  /*269e0*/  LDL.LU R83, [R1+0x6a0] ;  /* 0x0006a00001537983 */ /* 0x000f220000300800 */
[----:B-1----:R-:W-:Y:S01]  /*269f0*/  SEL R3, R20, R86, !P3 ;  /* 0x0000005614037207 */ /* 0x002fe20005800000 */
[----:B------:R-:W-:Y:S01]  /*26a00*/  IMAD R86, R10, UR16, RZ ;  /* 0x000000100a567c24 */ /* 0x000fe2000f8e02ff */
[----:B------:R-:W-:Y:S01]  /*26a10*/  PRMT R42, RZ, 0x7610, R42 ;  /* 0x00007610ff2a7816 */ /* 0x000fe2000000002a */
[----:B------:R-:W1:Y:S01]  /*26a20*/  LDCU UR16, c[0x0][0x3b0] ;  /* 0x00007600ff1077ac */ /* 0x000e620008000800 */
[----:B--2---:R-:W-:Y:S01]  /*26a30*/  SEL R10, R20, R80, !P3 ;  /* 0x00000050140a7207 */ /* 0x004fe20005800000 */
[----:B-----5:R-:W-:-:S02]  /*26a40*/  @P2 IMAD.MOV.U32 R5, RZ, RZ, R84 ;  /* 0x000000ffff052224 */ /* 0x020fc400078e0054 */
[----:B---3--:R-:W-:-:S05]  /*26a50*/  @P2 IMAD.MOV.U32 R4, RZ, RZ, R88 ;  /* 0x000000ffff042224 */ /* 0x008fca00078e0058 */
[----:B------:R2:W3:Y:S04]  /*26a60*/  @P2 LDG.E.U8 R69, desc[UR20][R4.64] ;  /* 0x0000001404452981 */ /* 0x0004e8000c1e1100 */
[----:B----4-:R-:W-:Y:S04]  /*26a70*/  STL [R1+0x1c50], R70 ;  /* 0x001c504601007387 */ /* 0x010fe80000100800 */
[----:B------:R-:W4:Y:S04]  /*26a80*/  LDL.LU R81, [R1+0x688] ;  /* 0x0006880001517983 */ /* 0x000f280000300800 */
[----:B------:R-:W5:Y:S04]  /*26a90*/  LDL R79, [R1+0x1304] ;  /* 0x00130400014f7983 */ /* 0x000f680000100800 */
[----:B------:R-:W4:Y:S01]  /*26aa0*/  LDL R80, [R1+0x1308] ;  /* 0x0013080001507983 */ /* 0x000f220000100800 */
[----:B--2---:R-:W-:-:S02]  /*26ab0*/  @P2 IMAD.MOV.U32 R4, RZ, RZ, R85 ;  /* 0x000000ffff042224 */ /* 0x004fc400078e0055 */
[----:B------:R-:W-:Y:S02]  /*26ac0*/  @P2 IMAD.MOV.U32 R5, RZ, RZ, R82 ;  /* 0x000000ffff052224 */ /* 0x000fe400078e0052 */
[----:B------:R-:W-:Y:S01]  /*26ad0*/  IMAD R3, R3, UR17, RZ ;  /* 0x0000001103037c24 */ /* 0x000fe2000f8e02ff */
[----:B------:R-:W2:Y:S02]  /*26ae0*/  LDCU UR17, c[0x0][0x3b0] ;  /* 0x00007600ff1177ac */ /* 0x000ea40008000800 */
[----:B------:R5:W2:Y:S01]  /*26af0*/  @P2 LDG.E.U8 R68, desc[UR20][R4.64] ;  /* 0x0000001404442981 */ /* 0x000aa2000c1e1100 */
[----:B------:R-:W-:-:S03]  /*26b00*/  IMAD R84, R10, UR18, RZ ;  /* 0x000000120a547c24 */ /* 0x000fc6000f8e02ff */
[----:B------:R0:W-:Y:S01]  /*26b10*/  STL [R1+0x290], R3 ;  /* 0x0002900301007387 */ /* 0x0001e20000100800 */
[C---:B------:R-:W-:Y:S01]  /*26b20*/  SEL R10, R20.reuse, R78, !P3 ;  /* 0x0000004e140a7207 */ /* 0x040fe20005800000 */
[----:B------:R-:W1:Y:S02]  /*26b30*/  LDCU UR18, c[0x0][0x3b0] ;  /* 0x00007600ff1277ac */ /* 0x000e640008000800 */
[----:B------:R-:W2:Y:S01]  /*26b40*/  LDL.LU R88, [R1+0x690] ;  /* 0x0006900001587983 */ /* 0x000ea20000300800 */
[----:B0-----:R-:W-:-:S03]  /*26b50*/  SEL R3, R20, R14, !P3 ;  /* 0x0000000e14037207 */ /* 0x001fc60005800000 */
[----:B---3--:R-:W-:Y:S04]  /*26b60*/  STL [R1+0x1c54], R69 ;  /* 0x001c544501007387 */ /* 0x008fe80000100800 */
[----:B------:R-:W3:Y:S04]  /*26b70*/  LDL.LU R14, [R1+0x680] ;  /* 0x00068000010e7983 */ /* 0x000ee80000300800 */
[----:B------:R-:W3:Y:S04]  /*26b80*/  LDL R71, [R1+0x1314] ;  /* 0x0013140001477983 */ /* 0x000ee80000100800 */
[----:B------:R-:W3:Y:S01]  /*26b90*/  LDL R78, [R1+0x1318] ;  /* 0x00131800014e7983 */ /* 0x000ee20000100800 */
[----:B-----5:R-:W-:-:S02]  /*26ba0*/  @P2 IMAD.MOV.U32 R5, RZ, RZ, R79 ;  /* 0x000000ffff052224 */ /* 0x020fc400078e004f */
[----:B----4-:R-:W-:-:S05]  /*26bb0*/  @P2 IMAD.MOV.U32 R4, RZ, RZ, R80 ;  /* 0x000000ffff042224 */ /* 0x010fca00078e0050 */
[----:B------:R0:W4:Y:S01]  /*26bc0*/  @P2 LDG.E.U8 R67, desc[UR20][R4.64] ;  /* 0x0000001404432981 */ /* 0x000122000c1e1100 */
[----:B------:R-:W-:Y:S01]  /*26bd0*/  IMAD R3, R3, UR19, RZ ;  /* 0x0000001303037c24 */ /* 0x000fe2000f8e02ff */
[----:B------:R-:W-:Y:S01]  /*26be0*/  PRMT R41, RZ, 0x7610, R41 ;  /* 0x00007610ff297816 */ /* 0x000fe20000000029 */
[----:B------:R-:W5:Y:S03]  /*26bf0*/  LDCU UR19, c[0x0][0x3b0] ;  /* 0x00007600ff1377ac */ /* 0x000f660008000800 */
[----:B------:R0:W-:Y:S04]  /*26c00*/  STL [R1+0x2a0], R3 ;  /* 0x0002a00301007387 */ /* 0x0001e80000100800 */
[----:B------:R-:W5:Y:S01]  /*26c10*/  LDL.LU R85, [R1+0x68c] ;  /* 0x00068c0001557983 */ /* 0x000f620000300800 */
[----:B0-----:R-:W-:Y:S01]  /*26c20*/  SEL R3, R20, R83, !P3 ;  /* 0x0000005314037207 */ /* 0x001fe20005800000 */
[----:B------:R-:W-:Y:S01]  /*26c30*/  IMAD R83, R10, UR28, RZ ;  /* 0x0000001c0a537c24 */ /* 0x000fe2000f8e02ff */
[----:B------:R-:W-:Y:S01]  /*26c40*/  SEL R10, R20, R81, !P3 ;  /* 0x00000051140a7207 */ /* 0x000fe20005800000 */
[----:B--2---:R-:W-:Y:S01]  /*26c50*/  STL [R1+0x1c58], R68 ;  /* 0x001c584401007387 */ /* 0x004fe20000100800 */
[----:B------:R-:W-:Y:S01]  /*26c60*/  PRMT R40, RZ, 0x7610, R40 ;  /* 0x00007610ff287816 */ /* 0x000fe20000000028 */
[----:B------:R-:W0:Y:S02]  /*26c70*/  LDCU UR28, c[0x0][0x3b0] ;  /* 0x00007600ff1c77ac */ /* 0x000e240008000800 */
[----:B------:R-:W2:Y:S01]  /*26c80*/  LDL.LU R77, [R1+0x674] ;  /* 0x00067400014d7983 */ /* 0x000ea20000300800 */
[----:B------:R-:W-:Y:S01]  /*26c90*/  IMAD R4, R10, UR30, RZ ;  /* 0x0000001e0a047c24 */ /* 0x000fe2000f8e02ff */
[----:B------:R-:W-:Y:S01]  /*26ca0*/  PRMT R39, RZ, 0x7610, R39 ;  /* 0x00007610ff277816 */ /* 0x000fe20000000027 */
[----:B------:R-:W-:Y:S01]  /*26cb0*/  IMAD R81, R3, UR29, RZ ;  /* 0x0000001d03517c24 */ /* 0x000fe2000f8e02ff */
[----:B------:R-:W2:Y:S01]  /*26cc0*/  LDL R72, [R1+0x1324] ;  /* 0x0013240001487983 */ /* 0x000ea20000100800 */
[----:B------:R-:W-:Y:S01]  /*26cd0*/  SEL R3, R20, R88, !P3 ;  /* 0x0000005814037207 */ /* 0x000fe20005800000 */
[----:B------:R-:W0:Y:S02]  /*26ce0*/  LDCU UR29, c[0x0][0x3b0] ;  /* 0x00007600ff1d77ac */ /* 0x000e240008000800 */
[----:B------:R-:W2:Y:S01]  /*26cf0*/  LDL R82, [R1+0x1328] ;  /* 0x0013280001527983 */ /* 0x000ea20000100800 */
[----:B------:R-:W0:Y:S03]  /*26d00*/  LDCU UR30, c[0x0][0x3b0] ;  /* 0x00007600ff1e77ac */ /* 0x000e260008000800 */
[----:B------:R-:W2:Y:S01]  /*26d10*/  LDL.LU R73, [R1+0x67c] ;  /* 0x00067c0001497983 */ /* 0x000ea20000300800 */
[----:B---3--:R-:W-:-:S03]  /*26d20*/  @P2 IMAD.MOV.U32 R5, RZ, RZ, R71 ;  /* 0x000000ffff052224 */ /* 0x008fc600078e0047 */
[----:B----4-:R-:W-:Y:S04]  /*26d30*/  STL [R1+0x1c5c], R67 ;  /* 0x001c5c4301007387 */ /* 0x010fe80000100800 */
[----:B------:R-:W3:Y:S04]  /*26d40*/  LDL.LU R88, [R1+0x66c] ;  /* 0x00066c0001587983 */ /* 0x000ee80000300800 */
[----:B------:R-:W4:Y:S04]  /*26d50*/  LDL R75, [R1+0x1334] ;  /* 0x00133400014b7983 */ /* 0x000f280000100800 */
[----:B------:R-:W3:Y:S04]  /*26d60*/  LDL R79, [R1+0x1338] ;  /* 0x00133800014f7983 */ /* 0x000ee80000100800 */
[----:B------:R0:W-:Y:S02]  /*26d70*/  STL [R1+0x2a8], R4 ;  /* 0x0002a80401007387 */ /* 0x0001e40000100800 */
[----:B0-----:R-:W-:-:S05]  /*26d80*/  @P2 IMAD.MOV.U32 R4, RZ, RZ, R78 ;  /* 0x000000ffff042224 */ /* 0x001fca00078e004e */
[----:B------:R2:W3:Y:S02]  /*26d90*/  @P2 LDG.E.U8 R66, desc[UR20][R4.64] ;  /* 0x0000001404422981 */ /* 0x0004e4000c1e1100 */
[----:B--2---:R-:W-:Y:S02]  /*26da0*/  @P2 IMAD.MOV.U32 R4, RZ, RZ, R82 ;  /* 0x000000ffff042224 */ /* 0x004fe400078e0052 */
[----:B------:R-:W-:-:S05]  /*26db0*/  @P2 IMAD.MOV.U32 R5, RZ, RZ, R72 ;  /* 0x000000ffff052224 */ /* 0x000fca00078e0048 */
[----:B------:R4:W2:Y:S01]  /*26dc0*/  @P2 LDG.E.U8 R65, desc[UR20][R4.64] ;  /* 0x0000001404412981 */ /* 0x0008a2000c1e1100 */
[C---:B------:R-:W-:Y:S01]  /*26dd0*/  SEL R10, R20.reuse, R14, !P3 ;  /* 0x0000000e140a7207 */ /* 0x040fe20005800000 */
[----:B------:R-:W-:Y:S01]  /*26de0*/  IMAD R80, R3, UR31, RZ ;  /* 0x0000001f03507c24 */ /* 0x000fe2000f8e02ff */
[----:B-----5:R-:W-:Y:S01]  /*26df0*/  SEL R3, R20, R85, !P3 ;  /* 0x0000005514037207 */ /* 0x020fe20005800000 */
[----:B------:R-:W5:Y:S01]  /*26e00*/  LDL.LU R14, [R1+0x664] ;  /* 0x00066400010e7983 */ /* 0x000f620000300800 */
[----:B------:R-:W0:Y:S03]  /*26e10*/  LDCU UR31, c[0x0][0x3b0] ;  /* 0x00007600ff1f77ac */ /* 0x000e260008000800 */
[----:B---3--:R-:W-:Y:S04]  /*26e20*/  STL [R1+0x1c60], R66 ;  /* 0x001c604201007387 */ /* 0x008fe80000100800 */
[----:B------:R-:W3:Y:S04]  /*26e30*/  LDL.LU R85, [R1+0x668] ;  /* 0x0006680001557983 */ /* 0x000ee80000300800 */
[----:B------:R-:W3:Y:S01]  /*26e40*/  LDL R71, [R1+0x1344] ;  /* 0x0013440001477983 */ /* 0x000ee20000100800 */
[----:B------:R-:W-:Y:S01]  /*26e50*/  IMAD R78, R10, UR32, RZ ;  /* 0x000000200a4e7c24 */ /* 0x000fe2000f8e02ff */
[----:B------:R-:W-:Y:S01]  /*26e60*/  SEL R10, R20, R77, !P3 ;  /* 0x0000004d140a7207 */ /* 0x000fe20005800000 */
[----:B----4-:R-:W-:Y:S01]  /*26e70*/  @P2 IMAD.MOV.U32 R5, RZ, RZ, R75 ;  /* 0x000000ffff052224 */ /* 0x010fe200078e004b */
[----:B------:R-:W4:Y:S01]  /*26e80*/  LDL.LU R82, [R1+0x654] ;  /* 0x0006540001527983 */ /* 0x000f220000300800 */
[----:B------:R-:W-:Y:S01]  /*26e90*/  PRMT R38, RZ, 0x7610, R38 ;  /* 0x00007610ff267816 */ /* 0x000fe20000000026 */
[----:B------:R-:W0:Y:S01]  /*26ea0*/  LDCU UR32, c[0x0][0x3b0] ;  /* 0x00007600ff2077ac */ /* 0x000e220008000800 */
[----:B------:R-:W-:Y:S01]  /*26eb0*/  IMAD R4, R10, UR34, RZ ;  /* 0x000000220a047c24 */ /* 0x000fe2000f8e02ff */
[----:B--2---:R-:W-:Y:S01]  /*26ec0*/  STL [R1+0x1c64], R65 ;  /* 0x001c644101007387 */ /* 0x004fe20000100800 */
[----:B------:R-:W-:Y:S01]  /*26ed0*/  IMAD R77, R3, UR33, RZ ;  /* 0x00000021034d7c24 */ /* 0x000fe2000f8e02ff */
[C---:B------:R-:W-:Y:S01]  /*26ee0*/  SEL R10, R20.reuse, R88, !P3 ;  /* 0x00000058140a7207 */ /* 0x040fe20005800000 */
[----:B------:R-:W2:Y:S01]  /*26ef0*/  LDCU UR33, c[0x0][0x3b0] ;  /* 0x00007600ff2177ac */ /* 0x000ea20008000800 */
[----:B------:R-:W2:Y:S01]  /*26f00*/  LDL.LU R72, [R1+0x658] ;  /* 0x0006580001487983 */ /* 0x000ea20000300800 */
[----:B------:R-:W-:Y:S01]  /*26f10*/  PRMT R37, RZ, 0x7610, R37 ;  /* 0x00007610ff257816 */ /* 0x000fe20000000025 */
[----:B------:R-:W0:Y:S02]  /*26f20*/  LDCU UR34, c[0x0][0x3b0] ;  /* 0x00007600ff2277ac */ /* 0x000e240008000800 */
[----:B------:R1:W-:Y:S01]  /*26f30*/  STL [R1+0x2c8], R4 ;  /* 0x0002c80401007387 */ /* 0x0003e20000100800 */
[----:B------:R-:W-:-:S03]  /*26f40*/  SEL R3, R20, R73, !P3 ;  /* 0x0000004914037207 */ /* 0x000fc60005800000 */
[----:B------:R-:W2:Y:S04]  /*26f50*/  LDL R73, [R1+0x1354] ;  /* 0x0013540001497983 */ /* 0x000ea80000100800 */
[----:B------:R-:W2:Y:S01]  /*26f60*/  LDL R88, [R1+0x1358] ;  /* 0x0013580001587983 */ /* 0x000ea20000100800 */
[----:B-1----:R-:W-:-:S05]  /*26f70*/  @P2 IMAD.MOV.U32 R4, RZ, RZ, R79 ;  /* 0x000000ffff042224 */ /* 0x002fca00078e004f */
[----:B------:R1:W2:Y:S02]  /*26f80*/  @P2 LDG.E.U8 R64, desc[UR20][R4.64] ;  /* 0x0000001404402981 */ /* 0x0002a4000c1e1100 */
[----:B-1----:R-:W-:Y:S02]  /*26f90*/  @P2 IMAD.MOV.U32 R4, RZ, RZ, R2 ;  /* 0x000000ffff042224 */ /* 0x002fe400078e0002 */
[----:B---3--:R-:W-:-:S05]  /*26fa0*/  @P2 IMAD.MOV.U32 R5, RZ, RZ, R71 ;  /* 0x000000ffff052224 */ /* 0x008fca00078e0047 */
[----:B------:R1:W3:Y:S01]  /*26fb0*/  @P2 LDG.E.U8 R63, desc[UR20][R4.64] ;  /* 0x00000014043f2981 */ /* 0x0002e2000c1e1100 */
[----:B------:R-:W-:Y:S01]  /*26fc0*/  IMAD R3, R3, UR35, RZ ;  /* 0x0000002303037c24 */ /* 0x000fe2000f8e02ff */
[----:B------:R-:W0:Y:S04]  /*26fd0*/  LDCU UR35, c[0x0][0x3b0] ;  /* 0x00007600ff2377ac */ /* 0x000e280008000800 */
[----:B------:R5:W-:Y:S01]  /*26fe0*/  STL [R1+0x2dc], R3 ;  /* 0x0002dc0301007387 */ /* 0x000be20000100800 */
[----:B------:R-:W-:Y:S01]  /*26ff0*/  IMAD R79, R10, UR36, RZ ;  /* 0x000000240a4f7c24 */ /* 0x000fe2000f8e02ff */
[C---:B------:R-:W-:Y:S01]  /*27000*/  SEL R10, R20.reuse, R85, !P3 ;  /* 0x00000055140a7207 */ /* 0x040fe20005800000 */
[----:B------:R-:W0:Y:S01]  /*27010*/  LDCU UR36, c[0x0][0x3b0] ;  /* 0x00007600ff2477ac */ /* 0x000e220008000800 */
[----:B------:R-:W3:Y:S01]  /*27020*/  LDL.LU R75, [R1+0x650] ;  /* 0x00065000014b7983 */ /* 0x000ee20000300800 */
[----:B-----5:R-:W-:-:S02]  /*27030*/  SEL R3, R20, R14, !P3 ;  /* 0x0000000e14037207 */ /* 0x020fc40005800000 */
[----:B-1----:R-:W-:-:S03]  /*27040*/  IMAD R4, R10, UR37, RZ ;  /* 0x000000250a047c24 */ /* 0x002fc6000f8e02ff */
[----:B------:R-:W-:Y:S01]  /*27050*/  IMAD R3, R3, UR5, RZ ;  /* 0x0000000503037c24 */ /* 0x000fe2000f8e02ff */
[----:B--2---:R-:W-:Y:S01]  /*27060*/  STL [R1+0x1c68], R64 ;  /* 0x001c684001007387 */ /* 0x004fe20000100800 */
[----:B------:R-:W-:Y:S01]  /*27070*/  @P2 IMAD.MOV.U32 R5, RZ, RZ, R73 ;  /* 0x000000ffff052224 */ /* 0x000fe200078e0049 */
[C---:B------:R-:W-:Y:S01]  /*27080*/  SEL R10, R20.reuse, R72, !P3 ;  /* 0x00000048140a7207 */ /* 0x040fe20005800000 */
[----:B------:R-:W1:Y:S01]  /*27090*/  LDCU UR5, c[0x0][0x3b0] ;  /* 0x00007600ff0577ac */ /* 0x000e620008000800 */
[----:B------:R-:W2:Y:S01]  /*270a0*/  LDL.LU R14, [R1+0x644] ;  /* 0x00064400010e7983 */ /* 0x000ea20000300800 */
[----:B------:R-:W-:Y:S02]  /*270b0*/  PRMT R36, RZ, 0x7610, R36 ;  /* 0x00007610ff247816 */ /* 0x000fe40000000024 */
[----:B------:R-:W-:Y:S01]  /*270c0*/  PRMT R35, RZ, 0x7610, R35 ;  /* 0x00007610ff237816 */ /* 0x000fe20000000023 */
[----:B------:R-:W5:Y:S01]  /*270d0*/  LDL R70, [R1+0x1364] ;  /* 0x0013640001467983 */ /* 0x000f620000100800 */
[----:B------:R-:W0:Y:S03]  /*270e0*/  LDCU UR37, c[0x0][0x3b0] ;  /* 0x00007600ff2577ac */ /* 0x000e260008000800 */
[----:B------:R-:W2:Y:S04]  /*270f0*/  LDL R85, [R1+0x1368] ;  /* 0x0013680001557983 */ /* 0x000ea80000100800 */
[----:B------:R4:W-:Y:S04]  /*27100*/  STL [R1+0x2ec], R3 ;  /* 0x0002ec0301007387 */ /* 0x0009e80000100800 */
[----:B------:R-:W2:Y:S01]  /*27110*/  LDL.LU R2, [R1+0x640] ;  /* 0x0006400001027983 */ /* 0x000ea20000300800 */
[----:B----4-:R-:W-:-:S03]  /*27120*/  SEL R3, R20, R82, !P3 ;  /* 0x0000005214037207 */ /* 0x010fc60005800000 */
[----:B---3--:R-:W-:Y:S04]  /*27130*/  STL [R1+0x1c6c], R63 ;  /* 0x001c6c3f01007387 */ /* 0x008fe80000100800 */
[----:B------:R-:W3:Y:S04]  /*27140*/  LDL.LU R82, [R1+0x63c] ;  /* 0x00063c0001527983 */ /* 0x000ee80000300800 */
[----:B------:R4:W-:Y:S01]  /*27150*/  STL [R1+0x2e4], R4 ;  /* 0x0002e40401007387 */ /* 0x0009e20000100800 */
[----:B------:R-:W-:Y:S01]  /*27160*/  IMAD R3, R3, UR38, RZ ;  /* 0x0000002603037c24 */ /* 0x000fe2000f8e02ff */
[----:B------:R-:W0:Y:S02]  /*27170*/  LDCU UR38, c[0x0][0x3b0] ;  /* 0x00007600ff2677ac */ /* 0x000e240008000800 */
[----:B------:R-:W2:Y:S04]  /*27180*/  LDL R71, [R1+0x1374] ;  /* 0x0013740001477983 */ /* 0x000ea80000100800 */
[----:B------:R-:W2:Y:S01]  /*27190*/  LDL R72, [R1+0x1378] ;  /* 0x0013780001487983 */ /* 0x000ea20000100800 */
[----:B----4-:R-:W-:-:S05]  /*271a0*/  @P2 IMAD.MOV.U32 R4, RZ, RZ, R88 ;  /* 0x000000ffff042224 */ /* 0x010fca00078e0058 */
[----:B------:R4:W2:Y:S04]  /*271b0*/  @P2 LDG.E.U8 R62, desc[UR20][R4.64] ;  /* 0x00000014043e2981 */ /* 0x0008a8000c1e1100 */
[----:B------:R0:W-:Y:S04]  /*271c0*/  STL [R1+0x2f8], R3 ;  /* 0x0002f80301007387 */ /* 0x0001e80000100800 */
[----:B------:R-:W3:Y:S01]  /*271d0*/  LDL.LU R88, [R1+0x638] ;  /* 0x0006380001587983 */ /* 0x000ee20000300800 */
[----:B----4-:R-:W-:Y:S01]  /*271e0*/  IMAD R4, R10, UR39, RZ ;  /* 0x000000270a047c24 */ /* 0x010fe2000f8e02ff */
[C---:B0-----:R-:W-:Y:S01]  /*271f0*/  SEL R3, R20.reuse, R75, !P3 ;  /* 0x0000004b14037207 */ /* 0x041fe20005800000 */
[----:B-----5:R-:W-:Y:S01]  /*27200*/  @P2 IMAD.MOV.U32 R5, RZ, RZ, R70 ;  /* 0x000000ffff052224 */ /* 0x020fe200078e0046 */
[----:B--2---:R-:W-:Y:S01]  /*27210*/  STL [R1+0x1c70], R62 ;  /* 0x001c703e01007387 */ /* 0x004fe20000100800 */
[----:B------:R-:W-:Y:S01]  /*27220*/  SEL R10, R20, R14, !P3 ;  /* 0x0000000e140a7207 */ /* 0x000fe20005800000 */
[----:B------:R-:W0:Y:S02]  /*27230*/  LDCU UR39, c[0x0][0x3b0] ;  /* 0x00007600ff2777ac */ /* 0x000e240008000800 */
[----:B------:R-:W-:Y:S04]  /*27240*/  STL [R1+0x1c7c], R62 ;  /* 0x001c7c3e01007387 */ /* 0x000fe80000100800 */
[----:B------:R-:W2:Y:S04]  /*27250*/  LDL.LU R75, [R1+0x3e8] ;  /* 0x0003e800014b7983 */ /* 0x000ea80000300800 */
[----:B------:R4:W-:Y:S01]  /*27260*/  STL [R1+0x2f4], R4 ;  /* 0x0002f40401007387 */ /* 0x0009e20000100800 */
[----:B------:R-:W-:Y:S01]  /*27270*/  IMAD R3, R3, UR40, RZ ;  /* 0x0000002803037c24 */ /* 0x000fe2000f8e02ff */
[----:B------:R-:W-:Y:S01]  /*27280*/  PRMT R34, RZ, 0x7610, R34 ;  /* 0x00007610ff227816 */ /* 0x000fe20000000022 */
[----:B------:R-:W5:Y:S01]  /*27290*/  LDCU UR40, c[0x0][0x3b0] ;  /* 0x00007600ff2877ac */ /* 0x000f620008000800 */
[----:B------:R-:W2:Y:S04]  /*272a0*/  LDL R73, [R1+0x1384] ;  /* 0x0013840001497983 */ /* 0x000ea80000100800 */
[----:B------:R-:W2:Y:S01]  /*272b0*/  LDL R14, [R1+0x1388] ;  /* 0x00138800010e7983 */ /* 0x000ea20000100800 */
[----:B----4-:R-:W-:-:S05]  /*272c0*/  @P2 IMAD.MOV.U32 R4, RZ, RZ, R85 ;  /* 0x000000ffff042224 */ /* 0x010fca00078e0055 */
[----:B------:R4:W2:Y:S04]  /*272d0*/  @P2 LDG.E.U8 R61, desc[UR20][R4.64] ;  /* 0x00000014043d2981 */ /* 0x0008a8000c1e1100 */
[----:B------:R0:W-:Y:S04]  /*272e0*/  STL [R1+0x304], R3 ;  /* 0x0003040301007387 */ /* 0x0001e80000100800 */
[----:B------:R-:W5:Y:S01]  /*272f0*/  LDL.LU R85, [R1+0x330] ;  /* 0x0003300001557983 */ /* 0x000f620000300800 */
[----:B----4-:R-:W-:Y:S01]  /*27300*/  IMAD R4, R10, UR41, RZ ;  /* 0x000000290a047c24 */ /* 0x010fe2000f8e02ff */
[C---:B0-----:R-:W-:Y:S01]  /*27310*/  SEL R3, R20.reuse, R2, !P3 ;  /* 0x0000000214037207 */ /* 0x041fe20005800000 */
[----:B------:R-:W-:Y:S01]  /*27320*/  @P2 IMAD.MOV.U32 R5, RZ, RZ, R71 ;  /* 0x000000ffff052224 */ /* 0x000fe200078e0047 */
[----:B--2---:R-:W-:Y:S01]  /*27330*/  STL [R1+0x1c80], R61 ;  /* 0x001c803d01007387 */ /* 0x004fe20000100800 */
[----:B---3--:R-:W-:Y:S01]  /*27340*/  SEL R10, R20, R82, !P3 ;  /* 0x00000052140a7207 */ /* 0x008fe20005800000 */
[----:B------:R-:W0:Y:S02]  /*27350*/  LDCU UR41, c[0x0][0x3b0] ;  /* 0x00007600ff2977ac */ /* 0x000e240008000800 */
[----:B------:R-:W2:Y:S04]  /*27360*/  LDL.LU R2, [R1+0x32c] ;  /* 0x00032c0001027983 */ /* 0x000ea80000300800 */
[----:B------:R3:W-:Y:S01]  /*27370*/  STL [R1+0x300], R4 ;  /* 0x0003000401007387 */ /* 0x0007e20000100800 */
[----:B------:R-:W-:Y:S01]  /*27380*/  IMAD R3, R3, UR42, RZ ;  /* 0x0000002a03037c24 */ /* 0x000fe2000f8e02ff */
[----:B------:R-:W-:Y:S01]  /*27390*/  PRMT R33, RZ, 0x7610, R33 ;  /* 0x00007610ff217816 */ /* 0x000fe20000000021 */
[----:B------:R-:W4:Y:S01]  /*273a0*/  LDCU UR42, c[0x0][0x3b0] ;  /* 0x00007600ff2a77ac */ /* 0x000f220008000800 */
[----:B------:R-:W2:Y:S04]  /*273b0*/  LDL R69, [R1+0x1394] ;  /* 0x0013940001457983 */ /* 0x000ea80000100800 */
        /* <DEDUP_REMOVED lines=8> */
[----:B--2---:R-:W-:Y:S01]  /*27440*/  STL [R1+0x1c84], R60 ;  /* 0x001c843c01007387 */ /* 0x004fe20000100800 */
[----:B------:R-:W-:Y:S01]  /*27450*/  SEL R10, R20, R75, !P3 ;  /* 0x0000004b140a7207 */ /* 0x000fe20005800000 */
[----:B------:R-:W0:Y:S02]  /*27460*/  LDCU UR43, c[0x0][0x3b0] ;  /* 0x00007600ff2b77ac */ /* 0x000e240008000800 */
[----:B------:R-:W2:Y:S04]  /*27470*/  LDL.LU R88, [R1+0x340] ;  /* 0x0003400001587983 */ /* 0x000ea80000300800 */
[----:B------:R3:W-:Y:S01]  /*27480*/  STL [R1+0x310], R4 ;  /* 0x0003100401007387 */ /* 0x0007e20000100800 */
[----:B------:R-:W-:-:S02]  /*27490*/  IMAD R75, R3, UR44, RZ ;  /* 0x0000002c034b7c24 */ /* 0x000fc4000f8e02ff */
[----:B---3--:R-:W-:Y:S01]  /*274a0*/  @P2 IMAD.MOV.U32 R4, RZ, RZ, R14 ;  /* 0x000000ffff042224 */ /* 0x008fe200078e000e */
[----:B------:R-:W3:Y:S01]  /*274b0*/  LDL R68, [R1+0x13a4] ;  /* 0x0013a40001447983 */ /* 0x000ee20000100800 */
[----:B-----5:R-:W-:Y:S01]  /*274c0*/  SEL R3, R20, R85, !P3 ;  /* 0x0000005514037207 */ /* 0x020fe20005800000 */
[----:B------:R-:W5:Y:S02]  /*274d0*/  LDCU UR44, c[0x0][0x3b0] ;  /* 0x00007600ff2c77ac */ /* 0x000f640008000800 */
[----:B------:R0:W2:Y:S04]  /*274e0*/  @P2 LDG.E.U8 R59, desc[UR20][R4.64] ;  /* 0x00000014043b2981 */ /* 0x0000a8000c1e1100 */
[----:B------:R-:W3:Y:S04]  /*274f0*/  LDL R72, [R1+0x13a8] ;  /* 0x0013a80001487983 */ /* 0x000ee80000100800 */
[----:B------:R-:W3:Y:S01]  /*27500*/  LDL.LU R14, [R1+0x33c] ;  /* 0x00033c00010e7983 */ /* 0x000ee20000300800 */
[----:B0-----:R-:W-:-:S02]  /*27510*/  IMAD R4, R10, UR45, RZ ;  /* 0x0000002d0a047c24 */ /* 0x001fc4000f8e02ff */
[----:B------:R-:W-:Y:S01]  /*27520*/  @P2 IMAD.MOV.U32 R5, RZ, RZ, R69 ;  /* 0x000000ffff052224 */ /* 0x000fe200078e0045 */
[----:B--2---:R-:W-:Y:S01]  /*27530*/  STL [R1+0x1c88], R59 ;  /* 0x001c883b01007387 */ /* 0x004fe20000100800 */
[----:B------:R-:W-:Y:S01]  /*27540*/  SEL R10, R20, R2, !P3 ;  /* 0x00000002140a7207 */ /* 0x000fe20005800000 */
[----:B------:R-:W0:Y:S02]  /*27550*/  LDCU UR45, c[0x0][0x3b0] ;  /* 0x00007600ff2d77ac */ /* 0x000e240008000800 */
[----:B------:R-:W2:Y:S04]  /*27560*/  LDL.LU R85, [R1+0x348] ;  /* 0x0003480001557983 */ /* 0x000ea80000300800 */
[----:B------:R1:W-:Y:S04]  /*27570*/  STL [R1+0x320], R4 ;  /* 0x0003200401007387 */ /* 0x0003e80000100800 */
[----:B------:R-:W2:Y:S04]  /*27580*/  LDL R71, [R1+0x13b4] ;  /* 0x0013b40001477983 */ /* 0x000ea80000100800 */
[----:B------:R-:W2:Y:S01]  /*27590*/  LDL R73, [R1+0x13b8] ;  /* 0x0013b80001497983 */ /* 0x000ea20000100800 */
[----:B-1----:R-:W-:-:S03]  /*275a0*/  @P2 IMAD.MOV.U32 R4, RZ, RZ, R82 ;  /* 0x000000ffff042224 */ /* 0x002fc600078e0052 */
[----:B------:R-:W2:Y:S04]  /*275b0*/  LDL.LU R82, [R1+0x36c] ;  /* 0x00036c0001527983 */ /* 0x000ea80000300800 */
[----:B------:R1:W2:Y:S02]  /*275c0*/  @P2 LDG.E.U8 R58, desc[UR20][R4.64] ;  /* 0x00000014043a2981 */ /* 0x0002a4000c1e1100 */
[----:B-1----:R-:W-:Y:S02]  /*275d0*/  IMAD R4, R10, UR47, RZ ;  /* 0x0000002f0a047c24 */ /* 0x002fe4000f8e02ff */
[----:B---3--:R-:W-:Y:S02]  /*275e0*/  @P2 IMAD.MOV.U32 R5, RZ, RZ, R68 ;  /* 0x000000ffff052224 */ /* 0x008fe400078e0044 */
[----:B------:R-:W-:Y:S01]  /*275f0*/  IMAD R2, R3, UR46, RZ ;  /* 0x0000002e03027c24 */ /* 0x000fe2000f8e02ff */
[C---:B----4-:R-:W-:Y:S01]  /*27600*/  SEL R3, R20.reuse, R70, !P3 ;  /* 0x0000004614037207 */ /* 0x050fe20005800000 */
[----:B------:R-:W1:Y:S01]  /*27610*/  LDCU UR46, c[0x0][0x3b0] ;  /* 0x00007600ff2e77ac */ /* 0x000e620008000800 */
[----:B--2---:R-:W-:Y:S01]  /*27620*/  STL [R1+0x1c8c], R58 ;  /* 0x001c8c3a01007387 */ /* 0x004fe20000100800 */
[----:B------:R-:W-:Y:S01]  /*27630*/  SEL R10, R20, R88, !P3 ;  /* 0x00000058140a7207 */ /* 0x000fe20005800000 */
[----:B------:R-:W2:Y:S02]  /*27640*/  LDCU UR47, c[0x0][0x3b0] ;  /* 0x00007600ff2f77ac */ /* 0x000ea40008000800 */
[----:B------:R-:W3:Y:S04]  /*27650*/  LDL.LU R69, [R1+0x35c] ;  /* 0x00035c0001457983 */ /* 0x000ee80000300800 */
[----:B------:R4:W-:Y:S04]  /*27660*/  STL [R1+0x32c], R4 ;  /* 0x00032c0401007387 */ /* 0x0009e80000100800 */
[----:B------:R-:W2:Y:S04]  /*27670*/  LDL R65, [R1+0x13c4] ;  /* 0x0013c40001417983 */ /* 0x000ea80000100800 */
[----:B------:R-:W2:Y:S01]  /*27680*/  LDL R70, [R1+0x13c8] ;  /* 0x0013c80001467983 */ /* 0x000ea20000100800 */
[----:B----4-:R-:W-:-:S02]  /*27690*/  @P2 IMAD.MOV.U32 R4, RZ, RZ, R72 ;  /* 0x000000ffff042224 */ /* 0x010fc400078e0048 */
[----:B------:R-:W-:Y:S01]  /*276a0*/  IMAD R88, R3, UR48, RZ ;  /* 0x0000003003587c24 */ /* 0x000fe2000f8e02ff */
[----:B------:R-:W4:Y:S04]  /*276b0*/  LDL.LU R72, [R1+0x358] ;  /* 0x0003580001487983 */ /* 0x000f280000300800 */
[----:B------:R0:W2:Y:S01]  /*276c0*/  @P2 LDG.E.U8 R57, desc[UR20][R4.64] ;  /* 0x0000001404392981 */ /* 0x0000a2000c1e1100 */
[----:B------:R-:W-:Y:S01]  /*276d0*/  SEL R3, R20, R14, !P3 ;  /* 0x0000000e14037207 */ /* 0x000fe20005800000 */
[----:B------:R-:W1:Y:S01]  /*276e0*/  LDCU UR48, c[0x0][0x3b0] ;  /* 0x00007600ff3077ac */ /* 0x000e620008000800 */
[----:B0-----:R-:W-:Y:S02]  /*276f0*/  IMAD R4, R10, UR49, RZ ;  /* 0x000000310a047c24 */ /* 0x001fe4000f8e02ff */
[----:B------:R-:W-:Y:S01]  /*27700*/  @P2 IMAD.MOV.U32 R5, RZ, RZ, R71 ;  /* 0x000000ffff052224 */ /* 0x000fe200078e0047 */
[----:B--2---:R-:W-:Y:S01]  /*27710*/  STL [R1+0x1c90], R57 ;  /* 0x001c903901007387 */ /* 0x004fe20000100800 */
[----:B------:R-:W-:Y:S01]  /*27720*/  SEL R10, R20, R85, !P3 ;  /* 0x00000055140a7207 */ /* 0x000fe20005800000 */
[----:B------:R-:W0:Y:S02]  /*27730*/  LDCU UR49, c[0x0][0x3b0] ;  /* 0x00007600ff3177ac */ /* 0x000e240008000800 */
[----:B------:R-:W2:Y:S04]  /*27740*/  LDL.LU R14, [R1+0x368] ;  /* 0x00036800010e7983 */ /* 0x000ea80000300800 */
[----:B------:R1:W-:Y:S04]  /*27750*/  STL [R1+0x33c], R4 ;  /* 0x00033c0401007387 */ /* 0x0003e80000100800 */
[----:B------:R-:W2:Y:S04]  /*27760*/  LDL R66, [R1+0x13d4] ;  /* 0x0013d40001427983 */ /* 0x000ea80000100800 */
[----:B------:R-:W5:Y:S01]  /*27770*/  LDL R67, [R1+0x13d8] ;  /* 0x0013d80001437983 */ /* 0x000f620000100800 */
[----:B-1----:R-:W-:-:S02]  /*27780*/  @P2 IMAD.MOV.U32 R4, RZ, RZ, R73 ;  /* 0x000000ffff042224 */ /* 0x002fc400078e0049 */
[----:B------:R-:W-:Y:S01]  /*27790*/  IMAD R85, R3, UR50, RZ ;  /* 0x0000003203557c24 */ /* 0x000fe2000f8e02ff */
[----:B------:R-:W5:Y:S04]  /*277a0*/  LDL.LU R73, [R1+0x374] ;  /* 0x0003740001497983 */ /* 0x000f680000300800 */
[----:B------:R1:W5:Y:S01]  /*277b0*/  @P2 LDG.E.U8 R56, desc[UR20][R4.64] ;  /* 0x0000001404382981 */ /* 0x000362000c1e1100 */
[----:B------:R-:W-:Y:S01]  /*277c0*/  SEL R3, R20, R82, !P3 ;  /* 0x0000005214037207 */ /* 0x000fe20005800000 */
[----:B------:R-:W0:Y:S01]  /*277d0*/  LDCU UR50, c[0x0][0x3b0] ;  /* 0x00007600ff3277ac */ /* 0x000e220008000800 */
[----:B-1----:R-:W-:Y:S02]  /*277e0*/  @P2 IMAD.MOV.U32 R4, RZ, RZ, R70 ;  /* 0x000000ffff042224 */ /* 0x002fe400078e0046 */
[----:B------:R-:W-:-:S05]  /*277f0*/  @P2 IMAD.MOV.U32 R5, RZ, RZ, R65 ;  /* 0x000000ffff052224 */ /* 0x000fca00078e0041 */
[----:B------:R1:W5:Y:S01]  /*27800*/  @P2 LDG.E.U8 R55, desc[UR20][R4.64] ;  /* 0x0000001404372981 */ /* 0x000362000c1e1100 */
[----:B------:R-:W-:Y:S01]  /*27810*/  IMAD R82, R10, UR51, RZ ;  /* 0x000000330a527c24 */ /* 0x000fe2000f8e02ff */
[C---:B---3--:R-:W-:Y:S01]  /*27820*/  SEL R10, R20.reuse, R69, !P3 ;  /* 0x00000045140a7207 */ /* 0x048fe20005800000 */
[----:B------:R-:W-:Y:S01]  /*27830*/  IMAD R62, R3, UR52, RZ ;  /* 0x00000034033e7c24 */ /* 0x000fe2000f8e02ff */
[----:B----4-:R-:W-:Y:S01]  /*27840*/  SEL R3, R20, R72, !P3 ;  /* 0x0000004814037207 */ /* 0x010fe20005800000 */
[----:B------:R-:W3:Y:S02]  /*27850*/  LDCU UR51, c[0x0][0x3b0] ;  /* 0x00007600ff3377ac */ /* 0x000ee40008000800 */
[----:B-1----:R-:W-:Y:S01]  /*27860*/  IMAD R4, R10, UR53, RZ ;  /* 0x000000350a047c24 */ /* 0x002fe2000f8e02ff */
[----:B------:R-:W-:Y:S01]  /*27870*/  PRMT R32, RZ, 0x7610, R32 ;  /* 0x00007610ff207816 */ /* 0x000fe20000000020 */
[----:B--2---:R-:W-:Y:S01]  /*27880*/  @P2 IMAD.MOV.U32 R5, RZ, RZ, R66 ;  /* 0x000000ffff052224 */ /* 0x004fe200078e0042 */
[----:B-----5:R-:W-:Y:S01]  /*27890*/  STL [R1+0x1c94], R56 ;  /* 0x001c943801007387 */ /* 0x020fe20000100800 */
[----:B------:R-:W-:Y:S01]  /*278a0*/  SEL R10, R20, R14, !P3 ;  /* 0x0000000e140a7207 */ /* 0x000fe20005800000 */
[----:B------:R-:W-:Y:S01]  /*278b0*/  IMAD R3, R3, UR54, RZ ;  /* 0x0000003603037c24 */ /* 0x000fe2000f8e02ff */
[----:B------:R-:W-:Y:S01]  /*278c0*/  PRMT R31, RZ, 0x7610, R31 ;  /* 0x00007610ff1f7816 */ /* 0x000fe2000000001f */
[----:B------:R-:W2:Y:S01]  /*278d0*/  LDL.LU R71, [R1+0x378] ;  /* 0x0003780001477983 */ /* 0x000ea20000300800 */
[----:B------:R-:W-:Y:S01]  /*278e0*/  PRMT R30, RZ, 0x7610, R30 ;  /* 0x00007610ff1e7816 */ /* 0x000fe2000000001e */
[----:B------:R-:W1:Y:S02]  /*278f0*/  LDCU UR52, c[0x0][0x3b0] ;  /* 0x00007600ff3477ac */ /* 0x000e640008000800 */
[----:B------:R-:W4:Y:S01]  /*27900*/  LDL R68, [R1+0x13e4] ;  /* 0x0013e40001447983 */ /* 0x000f220000100800 */
[----:B------:R-:W-:Y:S01]  /*27910*/  PRMT R29, RZ, 0x7610, R29 ;  /* 0x00007610ff1d7816 */ /* 0x000fe2000000001d */
[----:B------:R-:W5:Y:S02]  /*27920*/  LDCU UR53, c[0x0][0x3b0] ;  /* 0x00007600ff3577ac */ /* 0x000f640008000800 */
[----:B------:R-:W3:Y:S01]  /*27930*/  LDL R69, [R1+0x13e8] ;  /* 0x0013e80001457983 */ /* 0x000ee20000100800 */
[----:B------:R-:W-:Y:S01]  /*27940*/  PRMT R28, RZ, 0x7610, R28 ;  /* 0x00007610ff1c7816 */ /* 0x000fe2000000001c */
[----:B------:R-:W0:Y:S02]  /*27950*/  LDCU UR54, c[0x0][0x3b0] ;  /* 0x00007600ff3677ac */ /* 0x000e240008000800 */
[----:B------:R-:W3:Y:S04]  /*27960*/  LDL.LU R70, [R1+0x3c0] ;  /* 0x0003c00001467983 */ /* 0x000ee80000300800 */
[----:B------:R-:W-:Y:S04]  /*27970*/  STL [R1+0x1c98], R55 ;  /* 0x001c983701007387 */ /* 0x000fe80000100800 */
[----:B------:R-:W3:Y:S04]  /*27980*/  LDL.LU R72, [R1+0x388] ;  /* 0x0003880001487983 */ /* 0x000ee80000300800 */
[----:B------:R0:W-:Y:S04]  /*27990*/  STL [R1+0x358], R4 ;  /* 0x0003580401007387 */ /* 0x0001e80000100800 */
[----:B------:R-:W3:Y:S04]  /*279a0*/  LDL R64, [R1+0x13f4] ;  /* 0x0013f40001407983 */ /* 0x000ee80000100800 */
[----:B------:R-:W3:Y:S01]  /*279b0*/  LDL R14, [R1+0x13f8] ;  /* 0x0013f800010e7983 */ /* 0x000ee20000100800 */
[----:B0-----:R-:W-:-:S05]  /*279c0*/  @P2 IMAD.MOV.U32 R4, RZ, RZ, R67 ;  /* 0x000000ffff042224 */ /* 0x001fca00078e0043 */
[----:B------:R0:W3:Y:S04]  /*279d0*/  @P2 LDG.E.U8 R54, desc[UR20][R4.64] ;  /* 0x0000001404362981 */ /* 0x0000e8000c1e1100 */
[----:B------:R1:W-:Y:S04]  /*279e0*/  STL [R1+0x36c], R3 ;  /* 0x00036c0301007387 */ /* 0x0003e80000100800 */
[----:B------:R-:W5:Y:S01]  /*279f0*/  LDL.LU R67, [R1+0x380] ;  /* 0x0003800001437983 */ /* 0x000f620000300800 */
[----:B0-----:R-:W-:Y:S01]  /*27a00*/  IMAD R4, R10, UR55, RZ ;  /* 0x000000370a047c24 */ /* 0x001fe2000f8e02ff */
[----:B------:R-:W-:Y:S01]  /*27a10*/  PRMT R27, RZ, 0x7610, R27 ;  /* 0x00007610ff1b7816 */ /* 0x000fe2000000001b */
[----:B------:R-:W0:Y:S01]  /*27a20*/  LDCU UR55, c[0x0][0x3b0] ;  /* 0x00007600ff3777ac */ /* 0x000e220008000800 */
[C---:B-1----:R-:W-:Y:S01]  /*27a30*/  SEL R3, R20.reuse, R73, !P3 ;  /* 0x0000004914037207 */ /* 0x042fe20005800000 */
[----:B----4-:R-:W-:Y:S01]  /*27a40*/  @P2 IMAD.MOV.U32 R5, RZ, RZ, R68 ;  /* 0x000000ffff052224 */ /* 0x010fe200078e0044 */
[----:B--2---:R-:W-:Y:S01]  /*27a50*/  SEL R10, R20, R71, !P3 ;  /* 0x00000047140a7207 */ /* 0x004fe20005800000 */
[----:B---3--:R-:W-:Y:S04]  /*27a60*/  STL [R1+0x1c9c], R54 ;  /* 0x001c9c3601007387 */ /* 0x008fe80000100800 */
[----:B------:R-:W2:Y:S04]  /*27a70*/  LDL.LU R73, [R1+0x394] ;  /* 0x0003940001497983 */ /* 0x000ea80000300800 */
[----:B------:R1:W-:Y:S04]  /*27a80*/  STL [R1+0x368], R4 ;  /* 0x0003680401007387 */ /* 0x0003e80000100800 */
[----:B------:R-:W3:Y:S04]  /*27a90*/  LDL R65, [R1+0x1404] ;  /* 0x0014040001417983 */ /* 0x000ee80000100800 */
[----:B------:R-:W4:Y:S01]  /*27aa0*/  LDL R71, [R1+0x1408] ;  /* 0x0014080001477983 */ /* 0x000f220000100800 */
[----:B-1----:R-:W-:-:S05]  /*27ab0*/  @P2 IMAD.MOV.U32 R4, RZ, RZ, R69 ;  /* 0x000000ffff042224 */ /* 0x002fca00078e0045 */
[----:B------:R1:W2:Y:S02]  /*27ac0*/  @P2 LDG.E.U8 R53, desc[UR20][R4.64] ;  /* 0x0000001404352981 */ /* 0x0002a4000c1e1100 */
[----:B-1----:R-:W-:Y:S02]  /*27ad0*/  @P2 IMAD.MOV.U32 R4, RZ, RZ, R14 ;  /* 0x000000ffff042224 */ /* 0x002fe400078e000e */
[----:B------:R-:W-:-:S05]  /*27ae0*/  @P2 IMAD.MOV.U32 R5, RZ, RZ, R64 ;  /* 0x000000ffff052224 */ /* 0x000fca00078e0040 */
[----:B------:R1:W4:Y:S01]  /*27af0*/  @P2 LDG.E.U8 R52, desc[UR20][R4.64] ;  /* 0x0000001404342981 */ /* 0x000322000c1e1100 */
[----:B------:R-:W-:Y:S01]  /*27b00*/  IMAD R3, R3, UR56, RZ ;  /* 0x0000003803037c24 */ /* 0x000fe2000f8e02ff */
[----:B------:R-:W-:Y:S01]  /*27b10*/  PRMT R26, RZ, 0x7610, R26 ;  /* 0x00007610ff1a7816 */ /* 0x000fe2000000001a */
[----:B------:R-:W-:Y:S01]  /*27b20*/  IMAD R69, R10, UR57, RZ ;  /* 0x000000390a457c24 */ /* 0x000fe2000f8e02ff */
[----:B------:R-:W0:Y:S02]  /*27b30*/  LDCU UR56, c[0x0][0x3b0] ;  /* 0x00007600ff3877ac */ /* 0x000e240008000800 */
[----:B------:R1:W-:Y:S01]  /*27b40*/  STL [R1+0x378], R3 ;  /* 0x0003780301007387 */ /* 0x0003e20000100800 */
[C---:B------:R-:W-:Y:S01]  /*27b50*/  SEL R10, R20.reuse, R72, !P3 ;  /* 0x00000048140a7207 */ /* 0x040fe20005800000 */
[----:B------:R-:W0:Y:S02]  /*27b60*/  LDCU UR57, c[0x0][0x3b0] ;  /* 0x00007600ff3977ac */ /* 0x000e240008000800 */
[----:B------:R-:W5:Y:S01]  /*27b70*/  LDL.LU R66, [R1+0x390] ;  /* 0x0003900001427983 */ /* 0x000f620000300800 */
[----:B-1----:R-:W-:Y:S01]  /*27b80*/  SEL R3, R20, R70, !P3 ;  /* 0x0000004614037207 */ /* 0x002fe20005800000 */
[----:B------:R-:W-:Y:S01]  /*27b90*/  IMAD R4, R10, UR59, RZ ;  /* 0x0000003b0a047c24 */ /* 0x000fe2000f8e02ff */
[----:B------:R-:W-:Y:S01]  /*27ba0*/  PRMT R25, RZ, 0x7610, R25 ;  /* 0x00007610ff197816 */ /* 0x000fe20000000019 */
[----:B------:R-:W1:Y:S02]  /*27bb0*/  LDCU UR59, c[0x0][0x3b0] ;  /* 0x00007600ff3b77ac */ /* 0x000e640008000800 */
[----:B------:R-:W-:Y:S01]  /*27bc0*/  IMAD R3, R3, UR58, RZ ;  /* 0x0000003a03037c24 */ /* 0x000fe2000f8e02ff */
[----:B------:R-:W-:Y:S01]  /*27bd0*/  PRMT R24, RZ, 0x7610, R24 ;  /* 0x00007610ff187816 */ /* 0x000fe20000000018 */
[----:B------:R-:W0:Y:S01]  /*27be0*/  LDCU UR58, c[0x0][0x3b0] ;  /* 0x00007600ff3a77ac */ /* 0x000e220008000800 */
[----:B---3--:R-:W-:Y:S01]  /*27bf0*/  @P2 IMAD.MOV.U32 R5, RZ, RZ, R65 ;  /* 0x000000ffff052224 */ /* 0x008fe200078e0041 */
[----:B--2---:R-:W-:Y:S04]  /*27c00*/  STL [R1+0x1ca0], R53 ;  /* 0x001ca03501007387 */ /* 0x004fe80000100800 */
[----:B------:R-:W2:Y:S04]  /*27c10*/  LDL.LU R68, [R1+0x3a8] ;  /* 0x0003a80001447983 */ /* 0x000ea80000300800 */
[----:B------:R-:W3:Y:S04]  /*27c20*/  LDL R70, [R1+0x1414] ;  /* 0x0014140001467983 */ /* 0x000ee80000100800 */
[----:B------:R-:W2:Y:S04]  /*27c30*/  LDL R72, [R1+0x1418] ;  /* 0x0014180001487983 */ /* 0x000ea80000100800 */
[----:B------:R5:W-:Y:S04]  /*27c40*/  STL [R1+0x388], R3 ;  /* 0x0003880301007387 */ /* 0x000be80000100800 */
[----:B------:R-:W2:Y:S04]  /*27c50*/  LDL.LU R14, [R1+0x3a0] ;  /* 0x0003a000010e7983 */ /* 0x000ea80000300800 */
[----:B----4-:R-:W-:Y:S04]  /*27c60*/  STL [R1+0x1ca4], R52 ;  /* 0x001ca43401007387 */ /* 0x010fe80000100800 */
[----:B------:R-:W4:Y:S04]  /*27c70*/  LDL.LU R63, [R1+0x3b4] ;  /* 0x0003b400013f7983 */ /* 0x000f280000300800 */
[----:B------:R0:W-:Y:S01]  /*27c80*/  STL [R1+0x380], R4 ;  /* 0x0003800401007387 */ /* 0x0001e20000100800 */
[----:B------:R-:W-:-:S02]  /*27c90*/  SEL R10, R20, R73, !P3 ;  /* 0x00000049140a7207 */ /* 0x000fc40005800000 */
[----:B-----5:R-:W-:Y:S01]  /*27ca0*/  SEL R3, R20, R67, !P3 ;  /* 0x0000004314037207 */ /* 0x020fe20005800000 */
[----:B------:R-:W5:Y:S04]  /*27cb0*/  LDL R64, [R1+0x1424] ;  /* 0x0014240001407983 */ /* 0x000f680000100800 */
[----:B------:R-:W4:Y:S01]  /*27cc0*/  LDL R67, [R1+0x1428] ;  /* 0x0014280001437983 */ /* 0x000f220000100800 */
[----:B0-----:R-:W-:-:S03]  /*27cd0*/  @P2 IMAD.MOV.U32 R4, RZ, RZ, R71 ;  /* 0x000000ffff042224 */ /* 0x001fc600078e0047 */
[----:B------:R-:W4:Y:S04]  /*27ce0*/  LDL.LU R71, [R1+0x3ac] ;  /* 0x0003ac0001477983 */ /* 0x000f280000300800 */
[----:B------:R0:W4:Y:S02]  /*27cf0*/  @P2 LDG.E.U8 R51, desc[UR20][R4.64] ;  /* 0x0000001404332981 */ /* 0x000124000c1e1100 */
[----:B0-----:R-:W-:Y:S01]  /*27d00*/  IMAD R4, R10, UR61, RZ ;  /* 0x0000003d0a047c24 */ /* 0x001fe2000f8e02ff */
[----:B------:R-:W-:Y:S01]  /*27d10*/  PRMT R23, RZ, 0x7610, R23 ;  /* 0x00007610ff177816 */ /* 0x000fe20000000017 */
[----:B------:R-:W-:Y:S01]  /*27d20*/  IMAD R73, R3, UR60, RZ ;  /* 0x0000003c03497c24 */ /* 0x000fe2000f8e02ff */
[C---:B------:R-:W-:Y:S01]  /*27d30*/  SEL R3, R20.reuse, R66, !P3 ;  /* 0x0000004214037207 */ /* 0x040fe20005800000 */
[----:B------:R-:W0:Y:S01]  /*27d40*/  LDCU UR60, c[0x0][0x3b0] ;  /* 0x00007600ff3c77ac */ /* 0x000e220008000800 */
[----:B---3--:R-:W-:Y:S01]  /*27d50*/  @P2 IMAD.MOV.U32 R5, RZ, RZ, R70 ;  /* 0x000000ffff052224 */ /* 0x008fe200078e0046 */
[----:B--2---:R-:W-:Y:S01]  /*27d60*/  SEL R10, R20, R68, !P3 ;  /* 0x00000044140a7207 */ /* 0x004fe20005800000 */
[----:B----4-:R-:W-:Y:S01]  /*27d70*/  STL [R1+0x1ca8], R51 ;  /* 0x001ca83301007387 */ /* 0x010fe20000100800 */
[----:B------:R-:W2:Y:S03]  /*27d80*/  LDCU UR61, c[0x0][0x3b0] ;  /* 0x00007600ff3d77ac */ /* 0x000ea60008000800 */
[----:B------:R-:W3:Y:S04]  /*27d90*/  LDL.LU R65, [R1+0x3b8] ;  /* 0x0003b80001417983 */ /* 0x000ee80000300800 */
[----:B------:R4:W-:Y:S04]  /*27da0*/  STL [R1+0x390], R4 ;  /* 0x0003900401007387 */ /* 0x0009e80000100800 */
[----:B------:R-:W2:Y:S04]  /*27db0*/  LDL R66, [R1+0x1434] ;  /* 0x0014340001427983 */ /* 0x000ea80000100800 */
[----:B------:R-:W3:Y:S01]  /*27dc0*/  LDL R68, [R1+0x1438] ;  /* 0x0014380001447983 */ /* 0x000ee20000100800 */
[----:B----4-:R-:W-:-:S05]  /*27dd0*/  @P2 IMAD.MOV.U32 R4, RZ, RZ, R72 ;  /* 0x000000ffff042224 */ /* 0x010fca00078e0048 */
[----:B------:R4:W3:Y:S01]  /*27de0*/  @P2 LDG.E.U8 R50, desc[UR20][R4.64] ;  /* 0x0000001404322981 */ /* 0x0008e2000c1e1100 */
[----:B------:R-:W-:Y:S01]  /*27df0*/  IMAD R3, R3, UR62, RZ ;  /* 0x0000003e03037c24 */ /* 0x000fe2000f8e02ff */
[----:B------:R-:W0:Y:S04]  /*27e00*/  LDCU UR62, c[0x0][0x3b0] ;  /* 0x00007600ff3e77ac */ /* 0x000e280008000800 */
[----:B------:R1:W-:Y:S04]  /*27e10*/  STL [R1+0x3a8], R3 ;  /* 0x0003a80301007387 */ /* 0x0003e80000100800 */
[----:B------:R-:W3:Y:S01]  /*27e20*/  LDL.LU R70, [R1+0x3e0] ;  /* 0x0003e00001467983 */ /* 0x000ee20000300800 */
[----:B----4-:R-:W-:-:S02]  /*27e30*/  @P2 IMAD.MOV.U32 R4, RZ, RZ, R67 ;  /* 0x000000ffff042224 */ /* 0x010fc400078e0043 */
[----:B-----5:R-:W-:Y:S01]  /*27e40*/  @P2 IMAD.MOV.U32 R5, RZ, RZ, R64 ;  /* 0x000000ffff052224 */ /* 0x020fe200078e0040 */
[----:B-1----:R-:W-:-:S04]  /*27e50*/  SEL R3, R20, R14, !P3 ;  /* 0x0000000e14037207 */ /* 0x002fc80005800000 */
[----:B------:R2:W4:Y:S02]  /*27e60*/  @P2 LDG.E.U8 R49, desc[UR20][R4.64] ;  /* 0x0000001404312981 */ /* 0x000524000c1e1100 */
[----:B--2---:R-:W-:Y:S02]  /*27e70*/  @P2 IMAD.MOV.U32 R5, RZ, RZ, R66 ;  /* 0x000000ffff052224 */ /* 0x004fe400078e0042 */
[----:B---3--:R-:W-:Y:S04]  /*27e80*/  STL [R1+0x1cac], R50 ;  /* 0x001cac3201007387 */ /* 0x008fe80000100800 */
[----:B------:R-:W2:Y:S04]  /*27e90*/  LDL.LU R14, [R1+0x3c8] ;  /* 0x0003c800010e7983 */ /* 0x000ea80000300800 */
[----:B------:R-:W3:Y:S04]  /*27ea0*/  LDL R59, [R1+0x1444] ;  /* 0x00144400013b7983 */ /* 0x000ee80000100800 */
[----:B------:R-:W5:Y:S01]  /*27eb0*/  LDL R60, [R1+0x1448] ;  /* 0x00144800013c7983 */ /* 0x000f620000100800 */
[----:B------:R-:W-:-:S05]  /*27ec0*/  @P2 IMAD.MOV.U32 R4, RZ, RZ, R68 ;  /* 0x000000ffff042224 */ /* 0x000fca00078e0044 */
[----:B------:R3:W2:Y:S01]  /*27ed0*/  @P2 LDG.E.U8 R48, desc[UR20][R4.64] ;  /* 0x0000001404302981 */ /* 0x0006a2000c1e1100 */
[----:B------:R-:W-:Y:S01]  /*27ee0*/  IMAD R3, R3, UR64, RZ ;  /* 0x0000004003037c24 */ /* 0x000fe2000f8e02ff */
[----:B------:R-:W1:Y:S01]  /*27ef0*/  LDCU UR64, c[0x0][0x3b0] ;  /* 0x00007600ff4077ac */ /* 0x000e620008000800 */
[----:B------:R-:W-:Y:S01]  /*27f00*/  IMAD R72, R10, UR63, RZ ;  /* 0x0000003f0a487c24 */ /* 0x000fe2000f8e02ff */
[C---:B------:R-:W-:Y:S02]  /*27f10*/  SEL R10, R20.reuse, R63, !P3 ;  /* 0x0000003f140a7207 */ /* 0x040fe40005800000 */
[----:B------:R0:W-:Y:S01]  /*27f20*/  STL [R1+0x3b4], R3 ;  /* 0x0003b40301007387 */ /* 0x0001e20000100800 */
[----:B------:R-:W1:Y:S03]  /*27f30*/  LDCU UR63, c[0x0][0x3b0] ;  /* 0x00007600ff3f77ac */ /* 0x000e660008000800 */
[----:B------:R-:W2:Y:S01]  /*27f40*/  LDL.LU R61, [R1+0x3c4] ;  /* 0x0003c400013d7983 */ /* 0x000ea20000300800 */
[----:B0-----:R-:W-:-:S03]  /*27f50*/  SEL R3, R20, R71, !P3 ;  /* 0x0000004714037207 */ /* 0x001fc60005800000 */
[----:B----4-:R-:W-:Y:S01]  /*27f60*/  STL [R1+0x1cb0], R49 ;  /* 0x001cb03101007387 */ /* 0x010fe20000100800 */
[----:B------:R-:W-:Y:S01]  /*27f70*/  IMAD R71, R10, UR65, RZ ;  /* 0x000000410a477c24 */ /* 0x000fe2000f8e02ff */
[C---:B------:R-:W-:Y:S01]  /*27f80*/  SEL R10, R20.reuse, R65, !P3 ;  /* 0x00000041140a7207 */ /* 0x040fe20005800000 */
[----:B------:R-:W0:Y:S01]  /*27f90*/  LDCU UR65, c[0x0][0x3b0] ;  /* 0x00007600ff4177ac */ /* 0x000e220008000800 */
[----:B------:R-:W-:Y:S01]  /*27fa0*/  IMAD R3, R3, UR66, RZ ;  /* 0x0000004203037c24 */ /* 0x000fe2000f8e02ff */
[----:B------:R-:W4:Y:S01]  /*27fb0*/  LDL.LU R67, [R1+0x3d4] ;  /* 0x0003d40001437983 */ /* 0x000f220000300800 */
[----:B------:R-:W-:Y:S01]  /*27fc0*/  PRMT R22, RZ, 0x7610, R22 ;  /* 0x00007610ff167816 */ /* 0x000fe20000000016 */
[----:B------:R-:W0:Y:S02]  /*27fd0*/  LDCU UR66, c[0x0][0x3b0] ;  /* 0x00007600ff4277ac */ /* 0x000e240008000800 */
[----:B------:R-:W4:Y:S04]  /*27fe0*/  LDL R63, [R1+0x1454] ;  /* 0x00145400013f7983 */ /* 0x000f280000100800 */
[----:B------:R-:W4:Y:S04]  /*27ff0*/  LDL R64, [R1+0x1458] ;  /* 0x0014580001407983 */ /* 0x000f280000100800 */
[----:B------:R0:W-:Y:S04]  /*28000*/  STL [R1+0x3c0], R3 ;  /* 0x0003c00301007387 */ /* 0x0001e80000100800 */
[----:B------:R-:W4:Y:S01]  /*28010*/  LDL.LU R66, [R1+0x3d0] ;  /* 0x0003d00001427983 */ /* 0x000f220000300800 */
[----:B0-----:R-:W-:Y:S01]  /*28020*/  SEL R3, R20, R70, !P3 ;  /* 0x0000004614037207 */ /* 0x001fe20005800000 */
[----:B------:R-:W-:Y:S01]  /*28030*/  IMAD R70, R10, UR67, RZ ;  /* 0x000000430a467c24 */ /* 0x000fe2000f8e02ff */
[----:B------:R-:W0:Y:S01]  /*28040*/  LDCU UR67, c[0x0][0x3b0] ;  /* 0x00007600ff4377ac */ /* 0x000e220008000800 */
[----:B---3--:R-:W-:-:S02]  /*28050*/  @P2 IMAD.MOV.U32 R5, RZ, RZ, R59 ;  /* 0x000000ffff052224 */ /* 0x008fc400078e003b */
[----:B-----5:R-:W-:-:S05]  /*28060*/  @P2 IMAD.MOV.U32 R4, RZ, RZ, R60 ;  /* 0x000000ffff042224 */ /* 0x020fca00078e003c */
[----:B------:R3:W5:Y:S01]  /*28070*/  @P2 LDG.E.U8 R47, desc[UR20][R4.64] ;  /* 0x00000014042f2981 */ /* 0x000762000c1e1100 */
[----:B--2---:R-:W-:-:S03]  /*28080*/  SEL R10, R20, R14, !P3 ;  /* 0x0000000e140a7207 */ /* 0x004fc60005800000 */
[----:B------:R-:W-:Y:S04]  /*28090*/  STL [R1+0x1cb4], R48 ;  /* 0x001cb43001007387 */ /* 0x000fe80000100800 */
[----:B------:R-:W2:Y:S04]  /*280a0*/  LDL.LU R65, [R1+0x3cc] ;  /* 0x0003cc0001417983 */ /* 0x000ea80000300800 */
[----:B------:R-:W2:Y:S04]  /*280b0*/  LDL R56, [R1+0x1464] ;  /* 0x0014640001387983 */ /* 0x000ea80000100800 */
[----:B------:R-:W2:Y:S01]  /*280c0*/  LDL R14, [R1+0x1468] ;  /* 0x00146800010e7983 */ /* 0x000ea20000100800 */
[----:B---3--:R-:W-:Y:S01]  /*280d0*/  IMAD R4, R10, UR69, RZ ;  /* 0x000000450a047c24 */ /* 0x008fe2000f8e02ff */
[----:B------:R-:W-:Y:S01]  /*280e0*/  PRMT R21, RZ, 0x7610, R21 ;  /* 0x00007610ff157816 */ /* 0x000fe20000000015 */
[----:B------:R-:W-:Y:S01]  /*280f0*/  IMAD R68, R3, UR68, RZ ;  /* 0x0000004403447c24 */ /* 0x000fe2000f8e02ff */
[----:B------:R-:W3:Y:S01]  /*28100*/  LDL.LU R60, [R1+0x54] ;  /* 0x00005400013c7983 */ /* 0x000ee20000300800 */
[----:B----4-:R-:W-:Y:S01]  /*28110*/  @P2 IMAD.MOV.U32 R5, RZ, RZ, R63 ;  /* 0x000000ffff052224 */ /* 0x010fe200078e003f */
[C---:B------:R-:W-:Y:S01]  /*28120*/  SEL R3, R20.reuse, R61, !P3 ;  /* 0x0000003d14037207 */ /* 0x040fe20005800000 */
[----:B------:R-:W4:Y:S01]  /*28130*/  LDCU UR68, c[0x0][0x3b0] ;  /* 0x00007600ff4477ac */ /* 0x000f220008000800 */
[----:B------:R-:W-:-:S02]  /*28140*/  SEL R10, R20, R67, !P3 ;  /* 0x00000043140a7207 */ /* 0x000fc40005800000 */
[----:B------:R-:W-:Y:S01]  /*28150*/  PRMT R19, RZ, 0x7610, R19 ;  /* 0x00007610ff137816 */ /* 0x000fe20000000013 */
[----:B------:R-:W0:Y:S01]  /*28160*/  LDCU UR69, c[0x0][0x3b0] ;  /* 0x00007600ff4577ac */ /* 0x000e220008000800 */
[----:B-----5:R-:W-:Y:S04]  /*28170*/  STL [R1+0x1cb8], R47 ;  /* 0x001cb82f01007387 */ /* 0x020fe80000100800 */
[----:B------:R-:W5:Y:S04]  /*28180*/  LDL.LU R59, [R1+0x3dc] ;  /* 0x0003dc00013b7983 */ /* 0x000f680000300800 */
[----:B------:R0:W-:Y:S04]  /*28190*/  STL [R1+0x3c4], R4 ;  /* 0x0003c40401007387 */ /* 0x0001e80000100800 */
[----:B------:R-:W3:Y:S04]  /*281a0*/  LDL R57, [R1+0x1474] ;  /* 0x0014740001397983 */ /* 0x000ee80000100800 */
[----:B------:R-:W4:Y:S01]  /*281b0*/  LDL R61, [R1+0x1478] ;  /* 0x00147800013d7983 */ /* 0x000f220000100800 */
[----:B0-----:R-:W-:-:S02]  /*281c0*/  @P2 IMAD.MOV.U32 R4, RZ, RZ, R64 ;  /* 0x000000ffff042224 */ /* 0x001fc400078e0040 */
[----:B------:R-:W-:Y:S01]  /*281d0*/  IMAD R67, R3, UR70, RZ ;  /* 0x0000004603437c24 */ /* 0x000fe2000f8e02ff */
[----:B------:R-:W4:Y:S04]  /*281e0*/  LDL.LU R63, [R1+0x3d8] ;  /* 0x0003d800013f7983 */ /* 0x000f280000300800 */
[----:B------:R2:W4:Y:S01]  /*281f0*/  @P2 LDG.E.U8 R46, desc[UR20][R4.64] ;  /* 0x00000014042e2981 */ /* 0x000522000c1e1100 */
[----:B------:R-:W-:Y:S01]  /*28200*/  SEL R3, R20, R66, !P3 ;  /* 0x0000004214037207 */ /* 0x000fe20005800000 */
[----:B------:R-:W0:Y:S01]  /*28210*/  LDCU UR70, c[0x0][0x3b0] ;  /* 0x00007600ff4677ac */ /* 0x000e220008000800 */
[----:B--2---:R-:W-:Y:S02]  /*28220*/  @P2 IMAD.MOV.U32 R4, RZ, RZ, R14 ;  /* 0x000000ffff042224 */ /* 0x004fe400078e000e */
[----:B------:R-:W-:-:S05]  /*28230*/  @P2 IMAD.MOV.U32 R5, RZ, RZ, R56 ;  /* 0x000000ffff052224 */ /* 0x000fca00078e0038 */
[----:B------:R2:W5:Y:S01]  /*28240*/  @P2 LDG.E.U8 R45, desc[UR20][R4.64] ;  /* 0x00000014042d2981 */ /* 0x000562000c1e1100 */
[----:B------:R-:W-:Y:S01]  /*28250*/  IMAD R66, R10, UR71, RZ ;  /* 0x000000470a427c24 */ /* 0x000fe2000f8e02ff */
[----:B------:R-:W-:Y:S01]  /*28260*/  SEL R10, R20, R65, !P3 ;  /* 0x00000041140a7207 */ /* 0x000fe20005800000 */
[----:B------:R-:W-:Y:S01]  /*28270*/  IMAD R3, R3, UR72, RZ ;  /* 0x0000004803037c24 */ /* 0x000fe2000f8e02ff */
[----:B------:R-:W-:Y:S01]  /*28280*/  PRMT R18, RZ, 0x7610, R18 ;  /* 0x00007610ff127816 */ /* 0x000fe20000000012 */
[----:B------:R-:W0:Y:S01]  /*28290*/  LDCU UR71, c[0x0][0x3b0] ;  /* 0x00007600ff4777ac */ /* 0x000e220008000800 */
[----:B------:R-:W-:Y:S01]  /*282a0*/  PRMT R17, RZ, 0x7610, R17 ;  /* 0x00007610ff117816 */ /* 0x000fe20000000011 */
[----:B------:R-:W0:Y:S01]  /*282b0*/  LDCU UR72, c[0x0][0x3b0] ;  /* 0x00007600ff4877ac */ /* 0x000e220008000800 */
[----:B--2---:R-:W-:Y:S01]  /*282c0*/  IMAD R4, R10, UR73, RZ ;  /* 0x000000490a047c24 */ /* 0x004fe2000f8e02ff */
[----:B------:R-:W2:Y:S01]  /*282d0*/  LDCU UR73, c[0x0][0x3b0] ;  /* 0x00007600ff4977ac */ /* 0x000ea20008000800 */
[----:B---3--:R-:W-:Y:S01]  /*282e0*/  @P2 IMAD.MOV.U32 R5, RZ, RZ, R57 ;  /* 0x000000ffff052224 */ /* 0x008fe200078e0039 */
[----:B----4-:R-:W-:Y:S04]  /*282f0*/  STL [R1+0x1cbc], R46 ;  /* 0x001cbc2e01007387 */ /* 0x010fe80000100800 */
[----:B------:R-:W3:Y:S04]  /*28300*/  LDL.LU R64, [R1+0x3e4] ;  /* 0x0003e40001407983 */ /* 0x000ee80000300800 */
[----:B------:R-:W4:Y:S04]  /*28310*/  LDL R58, [R1+0x1484] ;  /* 0x00148400013a7983 */ /* 0x000f280000100800 */
[----:B------:R-:W2:Y:S04]  /*28320*/  LDL R65, [R1+0x1488] ;  /* 0x0014880001417983 */ /* 0x000ea80000100800 */
[----:B------:R0:W-:Y:S04]  /*28330*/  STL [R1+0x3e0], R3 ;  /* 0x0003e00301007387 */ /* 0x0001e80000100800 */
[----:B------:R-:W2:Y:S04]  /*28340*/  LDL.LU R14, [R1+0x3f0] ;  /* 0x0003f000010e7983 */ /* 0x000ea80000300800 */
[----:B-----5:R-:W-:Y:S01]  /*28350*/  STL [R1+0x1cc0], R45 ;  /* 0x001cc02d01007387 */ /* 0x020fe20000100800 */
[----:B0-----:R-:W-:-:S03]  /*28360*/  SEL R3, R20, R60, !P3 ;  /* 0x0000003c14037207 */ /* 0x001fc60005800000 */
[----:B------:R-:W5:Y:S04]  /*28370*/  LDL.LU R60, [R1+0x3ec] ;  /* 0x0003ec00013c7983 */ /* 0x000f680000300800 */
[----:B------:R0:W-:Y:S01]  /*28380*/  STL [R1+0x3cc], R4 ;  /* 0x0003cc0401007387 */ /* 0x0001e20000100800 */
[----:B------:R-:W-:Y:S01]  /*28390*/  SEL R10, R20, R59, !P3 ;  /* 0x0000003b140a7207 */ /* 0x000fe20005800000 */
[----:B------:R-:W-:Y:S01]  /*283a0*/  IMAD R3, R3, UR74, RZ ;  /* 0x0000004a03037c24 */ /* 0x000fe2000f8e02ff */
[----:B------:R-:W1:Y:S01]  /*283b0*/  LDCU UR74, c[0x0][0x3b0] ;  /* 0x00007600ff4a77ac */ /* 0x000e620008000800 */
[----:B------:R-:W2:Y:S04]  /*283c0*/  LDL R56, [R1+0x1494] ;  /* 0x0014940001387983 */ /* 0x000ea80000100800 */
[----:B------:R-:W2:Y:S01]  /*283d0*/  LDL R59, [R1+0x1498] ;  /* 0x00149800013b7983 */ /* 0x000ea20000100800 */
[----:B0-----:R-:W-:-:S05]  /*283e0*/  @P2 IMAD.MOV.U32 R4, RZ, RZ, R61 ;  /* 0x000000ffff042224 */ /* 0x001fca00078e003d */
[----:B------:R0:W2:Y:S04]  /*283f0*/  @P2 LDG.E.U8 R44, desc[UR20][R4.64] ;  /* 0x00000014042c2981 */ /* 0x0000a8000c1e1100 */
[----:B------:R1:W-:Y:S04]  /*28400*/  STL [R1+0x3dc], R3 ;  /* 0x0003dc0301007387 */ /* 0x0003e80000100800 */
[----:B------:R-:W3:Y:S01]  /*28410*/  LDL.LU R61, [R1+0x40c] ;  /* 0x00040c00013d7983 */ /* 0x000ee20000300800 */
[----:B0-----:R-:W-:Y:S01]  /*28420*/  IMAD R4, R10, UR75, RZ ;  /* 0x0000004b0a047c24 */ /* 0x001fe2000f8e02ff */
[----:B------:R-:W0:Y:S01]  /*28430*/  LDCU UR75, c[0x0][0x3b0] ;  /* 0x00007600ff4b77ac */ /* 0x000e220008000800 */
[C---:B-1----:R-:W-:Y:S01]  /*28440*/  SEL R3, R20.reuse, R63, !P3 ;  /* 0x0000003f14037207 */ /* 0x042fe20005800000 */
[----:B----4-:R-:W-:Y:S01]  /*28450*/  @P2 IMAD.MOV.U32 R5, RZ, RZ, R58 ;  /* 0x000000ffff052224 */ /* 0x010fe200078e003a */
[----:B--2---:R-:W-:Y:S04]  /*28460*/  STL [R1+0x1cc4], R44 ;  /* 0x001cc42c01007387 */ /* 0x004fe80000100800 */
[----:B------:R-:W2:Y:S04]  /*28470*/  LDL.LU R63, [R1+0x3fc] ;  /* 0x0003fc00013f7983 */ /* 0x000ea80000300800 */
[----:B------:R1:W-:Y:S01]  /*28480*/  STL [R1+0x3d8], R4 ;  /* 0x0003d80401007387 */ /* 0x0003e20000100800 */
[----:B---3--:R-:W-:Y:S01]  /*28490*/  SEL R10, R20, R64, !P3 ;  /* 0x00000040140a7207 */ /* 0x008fe20005800000 */
[----:B------:R-:W-:Y:S01]  /*284a0*/  IMAD R3, R3, UR76, RZ ;  /* 0x0000004c03037c24 */ /* 0x000fe2000f8e02ff */
[----:B------:R-:W-:Y:S01]  /*284b0*/  PRMT R16, RZ, 0x7610, R16 ;  /* 0x00007610ff107816 */ /* 0x000fe20000000010 */
[----:B------:R-:W3:Y:S01]  /*284c0*/  LDL R57, [R1+0x14a4] ;  /* 0x0014a40001397983 */ /* 0x000ee20000100800 */
[----:B------:R-:W-:Y:S01]  /*284d0*/  PRMT R15, RZ, 0x7610, R15 ;  /* 0x00007610ff0f7816 */ /* 0x000fe2000000000f */
[----:B------:R-:W4:Y:S02]  /*284e0*/  LDCU UR76, c[0x0][0x3b0] ;  /* 0x00007600ff4c77ac */ /* 0x000f240008000800 */
[----:B------:R-:W2:Y:S01]  /*284f0*/  LDL R64, [R1+0x14a8] ;  /* 0x0014a80001407983 */ /* 0x000ea20000100800 */
[----:B-1----:R-:W-:-:S05]  /*28500*/  @P2 IMAD.MOV.U32 R4, RZ, RZ, R65 ;  /* 0x000000ffff042224 */ /* 0x002fca00078e0041 */
[----:B------:R1:W2:Y:S04]  /*28510*/  @P2 LDG.E.U8 R43, desc[UR20][R4.64] ;  /* 0x00000014042b2981 */ /* 0x0002a8000c1e1100 */
[----:B------:R0:W-:Y:S04]  /*28520*/  STL [R1+0x3e8], R3 ;  /* 0x0003e80301007387 */ /* 0x0001e80000100800 */
[----:B------:R-:W3:Y:S01]  /*28530*/  LDL.LU R65, [R1+0x3f8] ;  /* 0x0003f80001417983 */ /* 0x000ee20000300800 */
[----:B-1----:R-:W-:Y:S01]  /*28540*/  IMAD R4, R10, UR7, RZ ;  /* 0x000000070a047c24 */ /* 0x002fe2000f8e02ff */
[C---:B0-----:R-:W-:Y:S01]  /*28550*/  SEL R3, R20.reuse, R14, !P3 ;  /* 0x0000000e14037207 */ /* 0x041fe20005800000 */
[----:B------:R-:W-:Y:S01]  /*28560*/  @P2 IMAD.MOV.U32 R5, RZ, RZ, R56 ;  /* 0x000000ffff052224 */ /* 0x000fe200078e0038 */
[----:B--2---:R-:W-:Y:S01]  /*28570*/  STL [R1+0x1cc8], R43 ;  /* 0x001cc82b01007387 */ /* 0x004fe20000100800 */
[----:B-----5:R-:W-:Y:S01]  /*28580*/  SEL R10, R20, R60, !P3 ;  /* 0x0000003c140a7207 */ /* 0x020fe20005800000 */
[----:B------:R-:W0:Y:S02]  /*28590*/  LDCU UR7, c[0x0][0x3b0] ;  /* 0x00007600ff0777ac */ /* 0x000e240008000800 */
[----:B------:R-:W2:Y:S04]  /*285a0*/  LDL.LU R14, [R1+0x404] ;  /* 0x00040400010e7983 */ /* 0x000ea80000300800 */
[----:B------:R1:W-:Y:S01]  /*285b0*/  STL [R1+0x3e4], R4 ;  /* 0x0003e40401007387 */ /* 0x0003e20000100800 */
[----:B------:R-:W-:Y:S01]  /*285c0*/  IMAD R3, R3, UR16, RZ ;  /* 0x0000001003037c24 */ /* 0x000fe2000f8e02ff */
[----:B------:R-:W5:Y:S02]  /*285d0*/  LDCU UR16, c[0x0][0x3b0] ;  /* 0x00007600ff1077ac */ /* 0x000f640008000800 */
[----:B------:R-:W2:Y:S04]  /*285e0*/  LDL R58, [R1+0x14b4] ;  /* 0x0014b400013a7983 */ /* 0x000ea80000100800 */
[----:B------:R-:W2:Y:S01]  /*285f0*/  LDL R60, [R1+0x14b8] ;  /* 0x0014b800013c7983 */ /* 0x000ea20000100800 */
[----:B-1----:R-:W-:-:S05]  /*28600*/  @P2 IMAD.MOV.U32 R4, RZ, RZ, R59 ;  /* 0x000000ffff042224 */ /* 0x002fca00078e003b */
[----:B------:R1:W2:Y:S04]  /*28610*/  @P2 LDG.E.U8 R42, desc[UR20][R4.64] ;  /* 0x00000014042a2981 */ /* 0x0002a8000c1e1100 */
[----:B------:R0:W-:Y:S04]  /*28620*/  STL [R1+0x3f0], R3 ;  /* 0x0003f00301007387 */ /* 0x0001e80000100800 */
[----:B------:R-:W4:Y:S01]  /*28630*/  LDL.LU R59, [R1+0x414] ;  /* 0x00041400013b7983 */ /* 0x000f220000300800 */
[----:B-1----:R-:W-:Y:S01]  /*28640*/  IMAD R4, R10, UR17, RZ ;  /* 0x000000110a047c24 */ /* 0x002fe2000f8e02ff */
[C---:B0-----:R-:W-:Y:S01]  /*28650*/  SEL R3, R20.reuse, R61, !P3 ;  /* 0x0000003d14037207 */ /* 0x041fe20005800000 */
[----:B---3--:R-:W-:Y:S01]  /*28660*/  @P2 IMAD.MOV.U32 R5, RZ, RZ, R57 ;  /* 0x000000ffff052224 */ /* 0x008fe200078e0039 */
[----:B--2---:R-:W-:Y:S01]  /*28670*/  STL [R1+0x1ccc], R42 ;  /* 0x001ccc2a01007387 */ /* 0x004fe20000100800 */
[----:B------:R-:W-:Y:S01]  /*28680*/  SEL R10, R20, R63, !P3 ;  /* 0x0000003f140a7207 */ /* 0x000fe20005800000 */
[----:B------:R-:W0:Y:S02]  /*28690*/  LDCU UR17, c[0x0][0x3b0] ;  /* 0x00007600ff1177ac */ /* 0x000e240008000800 */
[----:B------:R-:W2:Y:S04]  /*286a0*/  LDL.LU R61, [R1+0x41c] ;  /* 0x00041c00013d7983 */ /* 0x000ea80000300800 */
[----:B------:R1:W-:Y:S01]  /*286b0*/  STL [R1+0x3ec], R4 ;  /* 0x0003ec0401007387 */ /* 0x0003e20000100800 */
[----:B------:R-:W-:Y:S01]  /*286c0*/  IMAD R3, R3, UR18, RZ ;  /* 0x0000001203037c24 */ /* 0x000fe2000f8e02ff */
[----:B------:R-:W3:Y:S02]  /*286d0*/  LDCU UR18, c[0x0][0x3b0] ;  /* 0x00007600ff1277ac */ /* 0x000ee40008000800 */
[----:B------:R-:W2:Y:S04]  /*286e0*/  LDL R56, [R1+0x14c4] ;  /* 0x0014c40001387983 */ /* 0x000ea80000100800 */
        /* <DEDUP_REMOVED lines=9> */
[----:B------:R-:W-:Y:S01]  /*28780*/  SEL R10, R20, R14, !P3 ;  /* 0x0000000e140a7207 */ /* 0x000fe20005800000 */
[----:B------:R-:W0:Y:S02]  /*28790*/  LDCU UR19, c[0x0][0x3b0] ;  /* 0x00007600ff1377ac */ /* 0x000e240008000800 */
[----:B------:R-:W2:Y:S04]  /*287a0*/  LDL.LU R65, [R1+0x418] ;  /* 0x0004180001417983 */ /* 0x000ea80000300800 */
[----:B------:R1:W-:Y:S01]  /*287b0*/  STL [R1+0x3f8], R4 ;  /* 0x0003f80401007387 */ /* 0x0003e20000100800 */
[----:B------:R-:W-:Y:S01]  /*287c0*/  IMAD R3, R3, UR28, RZ ;  /* 0x0000001c03037c24 */ /* 0x000fe2000f8e02ff */
[----:B------:R-:W0:Y:S02]  /*287d0*/  LDCU UR28, c[0x0][0x3b0] ;  /* 0x00007600ff1c77ac */ /* 0x000e240008000800 */
[----:B------:R-:W2:Y:S04]  /*287e0*/  LDL R57, [R1+0x14d4] ;  /* 0x0014d40001397983 */ /* 0x000ea80000100800 */
[----:B------:R-:W2:Y:S01]  /*287f0*/  LDL R14, [R1+0x14d8] ;  /* 0x0014d800010e7983 */ /* 0x000ea20000100800 */
[----:B-1----:R-:W-:-:S05]  /*28800*/  @P2 IMAD.MOV.U32 R4, RZ, RZ, R60 ;  /* 0x000000ffff042224 */ /* 0x002fca00078e003c */
[----:B------:R1:W2:Y:S04]  /*28810*/  @P2 LDG.E.U8 R40, desc[UR20][R4.64] ;  /* 0x0000001404282981 */ /* 0x0002a8000c1e1100 */
[----:B------:R4:W-:Y:S04]  /*28820*/  STL [R1+0x40c], R3 ;  /* 0x00040c0301007387 */ /* 0x0009e80000100800 */
[----:B------:R-:W3:Y:S01]  /*28830*/  LDL.LU R60, [R1+0x43c] ;  /* 0x00043c00013c7983 */ /* 0x000ee20000300800 */
[----:B-1----:R-:W-:Y:S02]  /*28840*/  IMAD R4, R10, UR29, RZ ;  /* 0x0000001d0a047c24 */ /* 0x002fe4000f8e02ff */
[----:B------:R-:W-:Y:S01]  /*28850*/  @P2 IMAD.MOV.U32 R5, RZ, RZ, R56 ;  /* 0x000000ffff052224 */ /* 0x000fe200078e0038 */
[----:B--2---:R-:W-:Y:S01]  /*28860*/  STL [R1+0x1cd4], R40 ;  /* 0x001cd42801007387 */ /* 0x004fe20000100800 */
[C---:B----4-:R-:W-:Y:S01]  /*28870*/  SEL R3, R20.reuse, R59, !P3 ;  /* 0x0000003b14037207 */ /* 0x050fe20005800000 */
[----:B------:R-:W1:Y:S02]  /*28880*/  LDCU UR29, c[0x0][0x3b0] ;  /* 0x00007600ff1d77ac */ /* 0x000e640008000800 */
[----:B------:R-:W2:Y:S04]  /*28890*/  LDL.LU R58, [R1+0x424] ;  /* 0x00042400013a7983 */ /* 0x000ea80000300800 */
[----:B------:R4:W-:Y:S01]  /*288a0*/  STL [R1+0x404], R4 ;  /* 0x0004040401007387 */ /* 0x0009e20000100800 */
[----:B------:R-:W-:Y:S01]  /*288b0*/  SEL R10, R20, R61, !P3 ;  /* 0x0000003d140a7207 */ /* 0x000fe20005800000 */
[----:B------:R-:W-:Y:S01]  /*288c0*/  IMAD R3, R3, UR30, RZ ;  /* 0x0000001e03037c24 */ /* 0x000fe2000f8e02ff */
[----:B------:R-:W0:Y:S01]  /*288d0*/  LDCU UR30, c[0x0][0x3b0] ;  /* 0x00007600ff1e77ac */ /* 0x000e220008000800 */
[----:B------:R-:W2:Y:S04]  /*288e0*/  LDL R59, [R1+0x14e4] ;  /* 0x0014e400013b7983 */ /* 0x000ea80000100800 */
[----:B------:R-:W2:Y:S01]  /*288f0*/  LDL R61, [R1+0x14e8] ;  /* 0x0014e800013d7983 */ /* 0x000ea20000100800 */
[----:B----4-:R-:W-:-:S05]  /*28900*/  @P2 IMAD.MOV.U32 R4, RZ, RZ, R63 ;  /* 0x000000ffff042224 */ /* 0x010fca00078e003f */
[----:B------:R4:W2:Y:S04]  /*28910*/  @P2 LDG.E.U8 R39, desc[UR20][R4.64] ;  /* 0x0000001404272981 */ /* 0x0008a8000c1e1100 */
[----:B------:R3:W-:Y:S04]  /*28920*/  STL [R1+0x414], R3 ;  /* 0x0004140301007387 */ /* 0x0007e80000100800 */
[----:B------:R-:W5:Y:S01]  /*28930*/  LDL.LU R63, [R1+0x420] ;  /* 0x00042000013f7983 */ /* 0x000f620000300800 */
[----:B----4-:R-:W-:Y:S01]  /*28940*/  IMAD R4, R10, UR31, RZ ;  /* 0x0000001f0a047c24 */ /* 0x010fe2000f8e02ff */
[C---:B---3--:R-:W-:Y:S01]  /*28950*/  SEL R3, R20.reuse, R64, !P3 ;  /* 0x0000004014037207 */ /* 0x048fe20005800000 */
[----:B------:R-:W-:Y:S01]  /*28960*/  @P2 IMAD.MOV.U32 R5, RZ, RZ, R57 ;  /* 0x000000ffff052224 */ /* 0x000fe200078e0039 */
[----:B--2---:R-:W-:Y:S01]  /*28970*/  STL [R1+0x1cd8], R39 ;  /* 0x001cd82701007387 */ /* 0x004fe20000100800 */
[----:B------:R-:W-:Y:S01]  /*28980*/  SEL R10, R20, R65, !P3 ;  /* 0x00000041140a7207 */ /* 0x000fe20005800000 */
[----:B------:R-:W2:Y:S02]  /*28990*/  LDCU UR31, c[0x0][0x3b0] ;  /* 0x00007600ff1f77ac */ /* 0x000ea40008000800 */
        /* <DEDUP_REMOVED lines=27> */
[C---:B-----5:R-:W-:Y:S01]  /*28b50*/  SEL R3, R20.reuse, R63, !P3 ;  /* 0x0000003f14037207 */ /* 0x060fe20005800000 */
[----:B------:R-:W-:Y:S01]  /*28b60*/  @P2 IMAD.MOV.U32 R5, RZ, RZ, R56 ;  /* 0x000000ffff052224 */ /* 0x000fe200078e0038 */
[----:B--2---:R-:W-:Y:S01]  /*28b70*/  STL [R1+0x1ce0], R37 ;  /* 0x001ce02501007387 */ /* 0x004fe20000100800 */
[----:B---3--:R-:W-:Y:S01]  /*28b80*/  SEL R10, R20, R64, !P3 ;  /* 0x00000040140a7207 */ /* 0x008fe20005800000 */
[----:B------:R-:W2:Y:S02]  /*28b90*/  LDCU UR35, c[0x0][0x3b0] ;  /* 0x00007600ff2377ac */ /* 0x000ea40008000800 */
[----:B------:R-:W3:Y:S04]  /*28ba0*/  LDL.LU R63, [R1+0x448] ;  /* 0x00044800013f7983 */ /* 0x000ee80000300800 */
[----:B------:R4:W-:Y:S01]  /*28bb0*/  STL [R1+0x420], R4 ;  /* 0x0004200401007387 */ /* 0x0009e20000100800 */
[----:B------:R-:W-:Y:S01]  /*28bc0*/  IMAD R3, R3, UR36, RZ ;  /* 0x0000002403037c24 */ /* 0x000fe2000f8e02ff */
[----:B------:R-:W5:Y:S02]  /*28bd0*/  LDCU UR36, c[0x0][0x3b0] ;  /* 0x00007600ff2477ac */ /* 0x000f640008000800 */
        /* <DEDUP_REMOVED lines=31> */
[----:B------:R-:W4:Y:S02]  /*28dd0*/  LDCU UR39, c[0x0][0x3b0] ;  /* 0x00007600ff2777ac */ /* 0x000f240008000800 */
        /* <DEDUP_REMOVED lines=18> */
[----:B---3--:R-:W-:-:S05]  /*28f00*/  @P2 IMAD.MOV.U32 R4, RZ, RZ, R60 ;  /* 0x000000ffff042224 */ /* 0x008fca00078e003c */
[----:B------:R3:W2:Y:S04]  /*28f10*/  @P2 LDG.E.U8 R33, desc[UR20][R4.64] ;  /* 0x0000001404212981 */ /* 0x0006a8000c1e1100 */
[----:B------:R5:W-:Y:S04]  /*28f20*/  STL [R1+0x454], R3 ;  /* 0x0004540301007387 */ /* 0x000be80000100800 */
[----:B------:R-:W4:Y:S01]  /*28f30*/  LDL.LU R60, [R1+0x614] ;  /* 0x00061400013c7983 */ /* 0x000f220000300800 */
[----:B---3--:R-:W-:Y:S02]  /*28f40*/  IMAD R4, R10, UR42, RZ ;  /* 0x0000002a0a047c24 */ /* 0x008fe4000f8e02ff */
[----:B------:R-:W-:Y:S01]  /*28f50*/  @P2 IMAD.MOV.U32 R5, RZ, RZ, R57 ;  /* 0x000000ffff052224 */ /* 0x000fe200078e0039 */
[----:B--2---:R-:W-:Y:S01]  /*28f60*/  STL [R1+0x1cf0], R33 ;  /* 0x001cf02101007387 */ /* 0x004fe20000100800 */
[C---:B-----5:R-:W-:Y:S01]  /*28f70*/  SEL R3, R20.reuse, R58, !P3 ;  /* 0x0000003a14037207 */ /* 0x060fe20005800000 */
[----:B------:R-:W2:Y:S02]  /*28f80*/  LDCU UR42, c[0x0][0x3b0] ;  /* 0x00007600ff2a77ac */ /* 0x000ea40008000800 */
[----:B------:R-:W3:Y:S04]  /*28f90*/  LDL.LU R55, [R1+0x600] ;  /* 0x0006000001377983 */ /* 0x000ee80000300800 */
[----:B------:R5:W-:Y:S01]  /*28fa0*/  STL [R1+0x450], R4 ;  /* 0x0004500401007387 */ /* 0x000be20000100800 */
[----:B------:R-:W-:Y:S01]  /*28fb0*/  SEL R10, R20, R61, !P3 ;  /* 0x0000003d140a7207 */ /* 0x000fe20005800000 */
[----:B------:R-:W-:Y:S01]  /*28fc0*/  IMAD R3, R3, UR43, RZ ;  /* 0x0000002b03037c24 */ /* 0x000fe2000f8e02ff */
[----:B------:R-:W0:Y:S01]  /*28fd0*/  LDCU UR43, c[0x0][0x3b0] ;  /* 0x00007600ff2b77ac */ /* 0x000e220008000800 */
[----:B------:R-:W2:Y:S04]  /*28fe0*/  LDL R58, [R1+0x1554] ;  /* 0x00155400013a7983 */ /* 0x000ea80000100800 */
[----:B------:R-:W2:Y:S01]  /*28ff0*/  LDL R61, [R1+0x1558] ;  /* 0x00155800013d7983 */ /* 0x000ea20000100800 */
[----:B-----5:R-:W-:-:S05]  /*29000*/  @P2 IMAD.MOV.U32 R4, RZ, RZ, R63 ;  /* 0x000000ffff042224 */ /* 0x020fca00078e003f */
[----:B------:R5:W2:Y:S04]  /*29010*/  @P2 LDG.E.U8 R32, desc[UR20][R4.64] ;  /* 0x0000001404202981 */ /* 0x000aa8000c1e1100 */
[----:B------:R4:W-:Y:S04]  /*29020*/  STL [R1+0x45c], R3 ;  /* 0x00045c0301007387 */ /* 0x0009e80000100800 */
[----:B------:R-:W3:Y:S01]  /*29030*/  LDL.LU R63, [R1+0x608] ;  /* 0x00060800013f7983 */ /* 0x000ee20000300800 */
[----:B-----5:R-:W-:Y:S01]  /*29040*/  IMAD R4, R10, UR44, RZ ;  /* 0x0000002c0a047c24 */ /* 0x020fe2000f8e02ff */
[C---:B----4-:R-:W-:Y:S01]  /*29050*/  SEL R3, R20.reuse, R64, !P3 ;  /* 0x0000004014037207 */ /* 0x050fe20005800000 */
[----:B------:R-:W-:Y:S01]  /*29060*/  @P2 IMAD.MOV.U32 R5, RZ, RZ, R59 ;  /* 0x000000ffff052224 */ /* 0x000fe200078e003b */
[----:B--2---:R-:W-:Y:S01]  /*29070*/  STL [R1+0x1cf4], R32 ;  /* 0x001cf42001007387 */ /* 0x004fe20000100800 */
[----:B------:R-:W-:Y:S01]  /*29080*/  SEL R10, R20, R65, !P3 ;  /* 0x00000041140a7207 */ /* 0x000fe20005800000 */
[----:B------:R-:W2:Y:S02]  /*29090*/  LDCU UR44, c[0x0][0x3b0] ;  /* 0x00007600ff2c77ac */ /* 0x000ea40008000800 */
[----:B------:R-:W4:Y:S04]  /*290a0*/  LDL.LU R64, [R1+0x60c] ;  /* 0x00060c0001407983 */ /* 0x000f280000300800 */
[----:B------:R5:W-:Y:S01]  /*290b0*/  STL [R1+0x458], R4 ;  /* 0x0004580401007387 */ /* 0x000be20000100800 */
[----:B------:R-:W-:Y:S01]  /*290c0*/  IMAD R3, R3, UR45, RZ ;  /* 0x0000002d03037c24 */ /* 0x000fe2000f8e02ff */
[----:B------:R-:W0:Y:S02]  /*290d0*/  LDCU UR45, c[0x0][0x3b0] ;  /* 0x00007600ff2d77ac */ /* 0x000e240008000800 */
[----:B------:R-:W2:Y:S04]  /*290e0*/  LDL R56, [R1+0x1564] ;  /* 0x0015640001387983 */ /* 0x000ea80000100800 */
[----:B------:R-:W2:Y:S01]  /*290f0*/  LDL R65, [R1+0x1568] ;  /* 0x0015680001417983 */ /* 0x000ea20000100800 */
[----:B-----5:R-:W-:-:S05]  /*29100*/  @P2 IMAD.MOV.U32 R4, RZ, RZ, R14 ;  /* 0x000000ffff042224 */ /* 0x020fca00078e000e */
[----:B------:R5:W2:Y:S04]  /*29110*/  @P2 LDG.E.U8 R31, desc[UR20][R4.64] ;  /* 0x00000014041f2981 */ /* 0x000aa8000c1e1100 */
[----:B------:R0:W-:Y:S04]  /*29120*/  STL [R1+0xcc4], R3 ;  /* 0x000cc40301007387 */ /* 0x0001e80000100800 */
[----:B------:R-:W3:Y:S01]  /*29130*/  LDL.LU R14, [R1+0x610] ;  /* 0x00061000010e7983 */ /* 0x000ee20000300800 */
[----:B-----5:R-:W-:Y:S02]  /*29140*/  IMAD R4, R10, UR46, RZ ;  /* 0x0000002e0a047c24 */ /* 0x020fe4000f8e02ff */
[----:B------:R-:W-:Y:S01]  /*29150*/  @P2 IMAD.MOV.U32 R5, RZ, RZ, R58 ;  /* 0x000000ffff052224 */ /* 0x000fe200078e003a */
[----:B--2---:R-:W-:Y:S01]  /*29160*/  STL [R1+0x1cf8], R31 ;  /* 0x001cf81f01007387 */ /* 0x004fe20000100800 */
[C---:B0-----:R-:W-:Y:S01]  /*29170*/  SEL R3, R20.reuse, R60, !P3 ;  /* 0x0000003c14037207 */ /* 0x041fe20005800000 */
[----:B------:R-:W0:Y:S02]  /*29180*/  LDCU UR46, c[0x0][0x3b0] ;  /* 0x00007600ff2e77ac */ /* 0x000e240008000800 */
[----:B------:R-:W2:Y:S04]  /*29190*/  LDL.LU R57, [R1+0x5e8] ;  /* 0x0005e80001397983 */ /* 0x000ea80000300800 */
[----:B------:R-:W5:Y:S04]  /*291a0*/  LDL R59, [R1+0x1574] ;  /* 0x00157400013b7983 */ /* 0x000f680000100800 */
[----:B------:R0:W-:Y:S01]  /*291b0*/  STL [R1+0xccc], R4 ;  /* 0x000ccc0401007387 */ /* 0x0001e20000100800 */
[----:B---3--:R-:W-:Y:S01]  /*291c0*/  SEL R10, R20, R55, !P3 ;  /* 0x00000037140a7207 */ /* 0x008fe20005800000 */
[----:B------:R-:W-:Y:S01]  /*291d0*/  IMAD R3, R3, UR47, RZ ;  /* 0x0000002f03037c24 */ /* 0x000fe2000f8e02ff */
[----:B------:R-:W3:Y:S01]  /*291e0*/  LDCU UR47, c[0x0][0x3b0] ;  /* 0x00007600ff2f77ac */ /* 0x000ee20008000800 */
[----:B------:R-:W2:Y:S01]  /*291f0*/  LDL R60, [R1+0x1578] ;  /* 0x00157800013c7983 */ /* 0x000ea20000100800 */
[----:B0-----:R-:W-:-:S05]  /*29200*/  @P2 IMAD.MOV.U32 R4, RZ, RZ, R61 ;  /* 0x000000ffff042224 */ /* 0x001fca00078e003d */
[----:B------:R0:W2:Y:S04]  /*29210*/  @P2 LDG.E.U8 R30, desc[UR20][R4.64] ;  /* 0x00000014041e2981 */ /* 0x0000a8000c1e1100 */
[----:B------:R1:W-:Y:S04]  /*29220*/  STL [R1+0xcd4], R3 ;  /* 0x000cd40301007387 */ /* 0x0003e80000100800 */
[----:B------:R-:W3:Y:S01]  /*29230*/  LDL.LU R61, [R1+0x5e4] ;  /* 0x0005e400013d7983 */ /* 0x000ee20000300800 */
[----:B0-----:R-:W-:Y:S01]  /*29240*/  IMAD R4, R10, UR48, RZ ;  /* 0x000000300a047c24 */ /* 0x001fe2000f8e02ff */
[C---:B-1----:R-:W-:Y:S01]  /*29250*/  SEL R3, R20.reuse, R63, !P3 ;  /* 0x0000003f14037207 */ /* 0x042fe20005800000 */
[----:B------:R-:W-:Y:S01]  /*29260*/  @P2 IMAD.MOV.U32 R5, RZ, RZ, R56 ;  /* 0x000000ffff052224 */ /* 0x000fe200078e0038 */
[----:B--2---:R-:W-:Y:S01]  /*29270*/  STL [R1+0x1cfc], R30 ;  /* 0x001cfc1e01007387 */ /* 0x004fe20000100800 */
[----:B----4-:R-:W-:Y:S01]  /*29280*/  SEL R10, R20, R64, !P3 ;  /* 0x00000040140a7207 */ /* 0x010fe20005800000 */
[----:B------:R-:W0:Y:S02]  /*29290*/  LDCU UR48, c[0x0][0x3b0] ;  /* 0x00007600ff3077ac */ /* 0x000e240008000800 */
[----:B------:R-:W2:Y:S04]  /*292a0*/  LDL.LU R63, [R1+0x5e0] ;  /* 0x0005e000013f7983 */ /* 0x000ea80000300800 */
[----:B------:R1:W-:Y:S01]  /*292b0*/  STL [R1+0xcdc], R4 ;  /* 0x000cdc0401007387 */ /* 0x0003e20000100800 */
[----:B------:R-:W-:Y:S01]  /*292c0*/  IMAD R3, R3, UR49, RZ ;  /* 0x0000003103037c24 */ /* 0x000fe2000f8e02ff */
[----:B------:R-:W4:Y:S02]  /*292d0*/  LDCU UR49, c[0x0][0x3b0] ;  /* 0x00007600ff3177ac */ /* 0x000f240008000800 */
        /* <DEDUP_REMOVED lines=8> */
[----:B-----5:R-:W-:Y:S01]  /*29360*/  @P2 IMAD.MOV.U32 R5, RZ, RZ, R59 ;  /* 0x000000ffff052224 */ /* 0x020fe200078e003b */
[----:B------:R-:W-:Y:S01]  /*29370*/  SEL R10, R20, R57, !P3 ;  /* 0x00000039140a7207 */ /* 0x000fe20005800000 */
[----:B------:R-:W0:Y:S02]  /*29380*/  LDCU UR50, c[0x0][0x3b0] ;  /* 0x00007600ff3277ac */ /* 0x000e240008000800 */
[----:B------:R-:W-:Y:S01]  /*29390*/  IMAD R3, R3, UR51, RZ ;  /* 0x0000003303037c24 */ /* 0x000fe2000f8e02ff */
[----:B------:R-:W1:Y:S01]  /*293a0*/  LDCU UR51, c[0x0][0x3b0] ;  /* 0x00007600ff3377ac */ /* 0x000e620008000800 */
[----:B--2---:R-:W-:Y:S04]  /*293b0*/  STL [R1+0x1d00], R29 ;  /* 0x001d001d01007387 */ /* 0x004fe80000100800 */
[----:B------:R-:W2:Y:S04]  /*293c0*/  LDL.LU R14, [R1+0x5d8] ;  /* 0x0005d800010e7983 */ /* 0x000ea80000300800 */
[----:B------:R5:W-:Y:S02]  /*293d0*/  STL [R1+0xcec], R4 ;  /* 0x000cec0401007387 */ /* 0x000be40000100800 */
[----:B-----5:R-:W-:-:S05]  /*293e0*/  @P2 IMAD.MOV.U32 R4, RZ, RZ, R60 ;  /* 0x000000ffff042224 */ /* 0x020fca00078e003c */
[----:B------:R5:W2:Y:S04]  /*293f0*/  @P2 LDG.E.U8 R28, desc[UR20][R4.64] ;  /* 0x00000014041c2981 */ /* 0x000aa8000c1e1100 */
[----:B------:R3:W-:Y:S04]  /*29400*/  STL [R1+0xcf4], R3 ;  /* 0x000cf40301007387 */ /* 0x0007e80000100800 */
[----:B------:R-:W4:Y:S04]  /*29410*/  LDL R56, [R1+0x1594] ;  /* 0x0015940001387983 */ /* 0x000f280000100800 */
[----:B------:R-:W4:Y:S01]  /*29420*/  LDL R57, [R1+0x1598] ;  /* 0x0015980001397983 */ /* 0x000f220000100800 */
[----:B-----5:R-:W-:-:S03]  /*29430*/  IMAD R4, R10, UR52, RZ ;  /* 0x000000340a047c24 */ /* 0x020fc6000f8e02ff */
[----:B------:R-:W5:Y:S01]  /*29440*/  LDL.LU R59, [R1+0x5d4] ;  /* 0x0005d400013b7983 */ /* 0x000f620000300800 */
[----:B------:R-:W-:Y:S01]  /*29450*/  @P2 IMAD.MOV.U32 R5, RZ, RZ, R58 ;  /* 0x000000ffff052224 */ /* 0x000fe200078e003a */
[C---:B---3--:R-:W-:Y:S01]  /*29460*/  SEL R3, R20.reuse, R61, !P3 ;  /* 0x0000003d14037207 */ /* 0x048fe20005800000 */
[----:B------:R-:W3:Y:S01]  /*29470*/  LDCU UR52, c[0x0][0x3b0] ;  /* 0x00007600ff3477ac */ /* 0x000ee20008000800 */
[----:B------:R-:W-:Y:S01]  /*29480*/  SEL R10, R20, R63, !P3 ;  /* 0x0000003f140a7207 */ /* 0x000fe20005800000 */
[----:B--2---:R-:W-:Y:S04]  /*29490*/  STL [R1+0x1d04], R28 ;  /* 0x001d041c01007387 */ /* 0x004fe80000100800 */
[----:B------:R2:W-:Y:S04]  /*294a0*/  STL [R1+0xcfc], R4 ;  /* 0x000cfc0401007387 */ /* 0x0005e80000100800 */
[----:B------:R-:W3:Y:S04]  /*294b0*/  LDL.LU R60, [R1+0x490] ;  /* 0x00049000013c7983 */ /* 0x000ee80000300800 */
[----:B------:R-:W3:Y:S01]  /*294c0*/  LDL R61, [R1+0x15a4] ;  /* 0x0015a400013d7983 */ /* 0x000ee20000100800 */
[----:B--2---:R-:W-:-:S03]  /*294d0*/  @P2 IMAD.MOV.U32 R4, RZ, RZ, R64 ;  /* 0x000000ffff042224 */ /* 0x004fc600078e0040 */
[----:B------:R-:W2:Y:S04]  /*294e0*/  LDL R63, [R1+0x15a8] ;  /* 0x0015a800013f7983 */ /* 0x000ea80000100800 */
[----:B------:R4:W2:Y:S02]  /*294f0*/  @P2 LDG.E.U8 R27, desc[UR20][R4.64] ;  /* 0x00000014041b2981 */ /* 0x0008a4000c1e1100 */
[----:B----4-:R-:W-:Y:S02]  /*29500*/  @P2 IMAD.MOV.U32 R4, RZ, RZ, R57 ;  /* 0x000000ffff042224 */ /* 0x010fe400078e0039 */
[----:B------:R-:W-:-:S05]  /*29510*/  @P2 IMAD.MOV.U32 R5, RZ, RZ, R56 ;  /* 0x000000ffff052224 */ /* 0x000fca00078e0038 */
[----:B------:R-:W4:Y:S01]  /*29520*/  @P2 LDG.E.U8 R26, desc[UR20][R4.64] ;  /* 0x00000014041a2981 */ /* 0x000f22000c1e1100 */
[----:B------:R-:W-:Y:S02]  /*29530*/  IMAD R28, R3, UR53, RZ ;  /* 0x00000035031c7c24 */ /* 0x000fe4000f8e02ff */
[----:B------:R-:W-:Y:S01]  /*29540*/  IMAD R29, R10, UR54, RZ ;  /* 0x000000360a1d7c24 */ /* 0x000fe2000f8e02ff */
[C---:B------:R-:W-:Y:S01]  /*29550*/  SEL R3, R20.reuse, R65, !P3 ;  /* 0x0000004114037207 */ /* 0x040fe20005800000 */
[----:B------:R-:W0:Y:S01]  /*29560*/  LDCU UR54, c[0x0][0x3b0] ;  /* 0x00007600ff3677ac */ /* 0x000e220008000800 */
[----:B------:R-:W-:Y:S01]  /*29570*/  STL [R1+0x1d10], R28 ;  /* 0x001d101c01007387 */ /* 0x000fe20000100800 */
[C---:B------:R-:W-:Y:S02]  /*29580*/  SEL R10, R20.reuse, R14, !P3 ;  /* 0x0000000e140a7207 */ /* 0x040fe40005800000 */
[----:B------:R-:W-:Y:S01]  /*29590*/  IMAD R30, R3, UR55, RZ ;  /* 0x00000037031e7c24 */ /* 0x000fe2000f8e02ff */
[----:B-----5:R-:W-:Y:S01]  /*295a0*/  SEL R3, R20, R59, !P3 ;  /* 0x0000003b14037207 */ /* 0x020fe20005800000 */
[----:B------:R-:W5:Y:S01]  /*295b0*/  LDCU UR55, c[0x0][0x3b0] ;  /* 0x00007600ff3777ac */ /* 0x000f620008000800 */
[----:B------:R-:W-:-:S03]  /*295c0*/  IMAD R31, R10, UR56, RZ ;  /* 0x000000380a1f7c24 */ /* 0x000fc6000f8e02ff */
[----:B------:R-:W-:Y:S01]  /*295d0*/  IMAD R32, R3, UR57, RZ ;  /* 0x0000003903207c24 */ /* 0x000fe2000f8e02ff */
[----:B------:R-:W0:Y:S01]  /*295e0*/  LDCU UR56, c[0x0][0x3b0] ;  /* 0x00007600ff3877ac */ /* 0x000e220008000800 */
[----:B------:R-:W0:Y:S01]  /*295f0*/  LDCU UR53, c[0x0][0x3b0] ;  /* 0x00007600ff3577ac */ /* 0x000e220008000800 */
[----:B------:R-:W0:Y:S01]  /*29600*/  LDCU UR57, c[0x0][0x3b0] ;  /* 0x00007600ff3977ac */ /* 0x000e220008000800 */
[----:B--2---:R-:W-:Y:S04]  /*29610*/  STL [R1+0x1d08], R27 ;  /* 0x001d081b01007387 */ /* 0x004fe80000100800 */
[----:B------:R-:W2:Y:S04]  /*29620*/  LDL.LU R64, [R1+0x494] ;  /* 0x0004940001407983 */ /* 0x000ea80000300800 */
[----:B------:R-:W-:Y:S04]  /*29630*/  STL [R1+0x1d0c], R29 ;  /* 0x001d0c1d01007387 */ /* 0x000fe80000100800 */
[----:B------:R-:W2:Y:S04]  /*29640*/  LDL.LU R65, [R1+0x484] ;  /* 0x0004840001417983 */ /* 0x000ea80000300800 */
[----:B------:R-:W2:Y:S04]  /*29650*/  LDL R58, [R1+0x15b4] ;  /* 0x0015b400013a7983 */ /* 0x000ea80000100800 */
[----:B------:R-:W5:Y:S01]  /*29660*/  LDL R14, [R1+0x15b8] ;  /* 0x0015b800010e7983 */ /* 0x000f620000100800 */
[----:B---3--:R-:W-:-:S03]  /*29670*/  SEL R10, R20, R60, !P3 ;  /* 0x0000003c140a7207 */ /* 0x008fc60005800000 */
[----:B------:R3:W-:Y:S04]  /*29680*/  STL [R1+0x1d14], R30 ;  /* 0x001d141e01007387 */ /* 0x0007e80000100800 */
[----:B----4-:R-:W-:Y:S01]  /*29690*/  STL [R1+0x1d18], R26 ;  /* 0x001d181a01007387 */ /* 0x010fe20000100800 */
[----:B------:R-:W-:-:S03]  /*296a0*/  @P2 IMAD.MOV.U32 R4, RZ, RZ, R63 ;  /* 0x000000ffff042224 */ /* 0x000fc600078e003f */
[----:B------:R-:W4:Y:S01]  /*296b0*/  LDL.LU R59, [R1+0x488] ;  /* 0x00048800013b7983 */ /* 0x000f220000300800 */
[----:B------:R-:W-:-:S03]  /*296c0*/  @P2 IMAD.MOV.U32 R5, RZ, RZ, R61 ;  /* 0x000000ffff052224 */ /* 0x000fc600078e003d */
[----:B------:R-:W-:Y:S04]  /*296d0*/  STL [R1+0x1d1c], R31 ;  /* 0x001d1c1f01007387 */ /* 0x000fe80000100800 */
[----:B------:R-:W3:Y:S04]  /*296e0*/  LDL.LU R60, [R1+0x48c] ;  /* 0x00048c00013c7983 */ /* 0x000ee80000300800 */
[----:B------:R-:W-:Y:S04]  /*296f0*/  STL [R1+0x1d20], R32 ;  /* 0x001d202001007387 */ /* 0x000fe80000100800 */
[----:B------:R-:W3:Y:S04]  /*29700*/  LDL R61, [R1+0x5cc] ;  /* 0x0005cc00013d7983 */ /* 0x000ee80000100800 */
[----:B------:R-:W4:Y:S04]  /*29710*/  LDL R63, [R1+0x5d0] ;  /* 0x0005d000013f7983 */ /* 0x000f280000100800 */
[----:B------:R2:W4:Y:S02]  /*29720*/  @P2 LDG.E.U8 R25, desc[UR20][R4.64] ;  /* 0x0000001404192981 */ /* 0x000524000c1e1100 */
[----:B--2---:R-:W-:-:S02]  /*29730*/  @P2 IMAD.MOV.U32 R5, RZ, RZ, R58 ;  /* 0x000000ffff052224 */ /* 0x004fc400078e003a */
[----:B-----5:R-:W-:-:S05]  /*29740*/  @P2 IMAD.MOV.U32 R4, RZ, RZ, R14 ;  /* 0x000000ffff042224 */ /* 0x020fca00078e000e */
[----:B------:R3:W2:Y:S02]  /*29750*/  @P2 LDG.E.U8 R24, desc[UR20][R4.64] ;  /* 0x0000001404182981 */ /* 0x0006a4000c1e1100 */
[----:B---3--:R-:W-:Y:S02]  /*29760*/  @P2 IMAD.MOV.U32 R5, RZ, RZ, R61 ;  /* 0x000000ffff052224 */ /* 0x008fe400078e003d */
[----:B----4-:R-:W-:-:S05]  /*29770*/  @P2 IMAD.MOV.U32 R4, RZ, RZ, R63 ;  /* 0x000000ffff042224 */ /* 0x010fca00078e003f */
[----:B------:R-:W3:Y:S01]  /*29780*/  @P2 LDG.E.U8 R23, desc[UR20][R4.64] ;  /* 0x0000001404172981 */ /* 0x000ee2000c1e1100 */
[----:B------:R-:W-:Y:S01]  /*29790*/  SEL R3, R20, R64, !P3 ;  /* 0x0000004014037207 */ /* 0x000fe20005800000 */
[----:B------:R-:W-:Y:S02]  /*297a0*/  IMAD R33, R10, UR58, RZ ;  /* 0x0000003a0a217c24 */ /* 0x000fe4000f8e02ff */
[----:B------:R-:W-:Y:S02]  /*297b0*/  STL [R1+0x1d24], R25 ;  /* 0x001d241901007387 */ /* 0x000fe40000100800 */
[----:B------:R-:W-:Y:S01]  /*297c0*/  IMAD R34, R3, UR59, RZ ;  /* 0x0000003b03227c24 */ /* 0x000fe2000f8e02ff */
[C---:B------:R-:W-:Y:S01]  /*297d0*/  SEL R10, R20.reuse, R65, !P3 ;  /* 0x00000041140a7207 */ /* 0x040fe20005800000 */
[----:B------:R-:W4:Y:S01]  /*297e0*/  LDL.LU R64, [R1+0x480] ;  /* 0x0004800001407983 */ /* 0x000f220000300800 */
[----:B------:R-:W-:Y:S01]  /*297f0*/  SEL R3, R20, R59, !P3 ;  /* 0x0000003b14037207 */ /* 0x000fe20005800000 */
[----:B------:R-:W5:Y:S02]  /*29800*/  LDCU UR58, c[0x0][0x3b0] ;  /* 0x00007600ff3a77ac */ /* 0x000f640008000800 */
[----:B------:R-:W-:Y:S01]  /*29810*/  STL [R1+0x1d28], R33 ;  /* 0x001d282101007387 */ /* 0x000fe20000100800 */
[----:B------:R-:W0:Y:S03]  /*29820*/  LDCU UR59, c[0x0][0x3b0] ;  /* 0x00007600ff3b77ac */ /* 0x000e260008000800 */
[----:B------:R-:W5:Y:S01]  /*29830*/  LDL.LU R65, [R1+0x47c] ;  /* 0x00047c0001417983 */ /* 0x000f620000300800 */
[----:B------:R-:W-:-:S03]  /*29840*/  IMAD R35, R10, UR60, RZ ;  /* 0x0000003c0a237c24 */ /* 0x000fc6000f8e02ff */
[----:B------:R-:W-:Y:S01]  /*29850*/  STL [R1+0x1d2c], R34 ;  /* 0x001d2c2201007387 */ /* 0x000fe20000100800 */
[----:B------:R-:W-:Y:S01]  /*29860*/  IMAD R36, R3, UR61, RZ ;  /* 0x0000003d03247c24 */ /* 0x000fe2000f8e02ff */
[----:B------:R-:W-:Y:S01]  /*29870*/  SEL R10, R20, R60, !P3 ;  /* 0x0000003c140a7207 */ /* 0x000fe20005800000 */
[----:B------:R-:W0:Y:S01]  /*29880*/  LDCU UR61, c[0x0][0x3b0] ;  /* 0x00007600ff3d77ac */ /* 0x000e220008000800 */
[----:B------:R-:W5:Y:S01]  /*29890*/  LDL R55, [R1+0x62c] ;  /* 0x00062c0001377983 */ /* 0x000f620000100800 */
[----:B------:R-:W0:Y:S03]  /*298a0*/  LDCU UR60, c[0x0][0x3b0] ;  /* 0x00007600ff3c77ac */ /* 0x000e260008000800 */
[----:B------:R-:W5:Y:S04]  /*298b0*/  LDL R56, [R1+0x630] ;  /* 0x0006300001387983 */ /* 0x000f680000100800 */
[----:B------:R-:W5:Y:S04]  /*298c0*/  LDL.LU R14, [R1+0x474] ;  /* 0x00047400010e7983 */ /* 0x000f680000300800 */
[----:B--2---:R-:W-:Y:S04]  /*298d0*/  STL [R1+0x1d30], R24 ;  /* 0x001d301801007387 */ /* 0x004fe80000100800 */
[----:B------:R-:W2:Y:S04]  /*298e0*/  LDL.LU R57, [R1+0x478] ;  /* 0x0004780001397983 */ /* 0x000ea80000300800 */
[----:B------:R-:W-:Y:S04]  /*298f0*/  STL [R1+0x1d34], R35 ;  /* 0x001d342301007387 */ /* 0x000fe80000100800 */
[----:B------:R-:W2:Y:S04]  /*29900*/  LDL R58, [R1+0x11c4] ;  /* 0x0011c400013a7983 */ /* 0x000ea80000100800 */
[----:B------:R-:W2:Y:S04]  /*29910*/  LDL R59, [R1+0x11c8] ;  /* 0x0011c800013b7983 */ /* 0x000ea80000100800 */
[----:B------:R-:W-:Y:S04]  /*29920*/  STL [R1+0x1d38], R36 ;  /* 0x001d382401007387 */ /* 0x000fe80000100800 */
[----:B------:R-:W2:Y:S04]  /*29930*/  LDL.LU R60, [R1+0x46c] ;  /* 0x00046c00013c7983 */ /* 0x000ea80000300800 */
[----:B---3--:R-:W-:Y:S04]  /*29940*/  STL [R1+0x1d3c], R23 ;  /* 0x001d3c1701007387 */ /* 0x008fe80000100800 */
[----:B------:R-:W3:Y:S01]  /*29950*/  LDL.LU R61, [R1+0x468] ;  /* 0x00046800013d7983 */ /* 0x000ee20000300800 */
[----:B------:R-:W-:Y:S01]  /*29960*/  IMAD R37, R10, UR62, RZ ;  /* 0x0000003e0a257c24 */ /* 0x000fe2000f8e02ff */
[----:B------:R-:W0:Y:S01]  /*29970*/  LDCU UR62, c[0x0][0x3b0] ;  /* 0x00007600ff3e77ac */ /* 0x000e220008000800 */
[C---:B----4-:R-:W-:Y:S01]  /*29980*/  SEL R3, R20.reuse, R64, !P3 ;  /* 0x0000004014037207 */ /* 0x050fe20005800000 */
[----:B------:R-:W4:Y:S04]  /*29990*/  LDL R63, [R1+0x11dc] ;  /* 0x0011dc00013f7983 */ /* 0x000f280000100800 */
[----:B------:R-:W4:Y:S01]  /*299a0*/  LDL R64, [R1+0x11e0] ;  /* 0x0011e00001407983 */ /* 0x000f220000100800 */
[----:B------:R-:W-:Y:S01]  /*299b0*/  IMAD R38, R3, UR63, RZ ;  /* 0x0000003f03267c24 */ /* 0x000fe2000f8e02ff */
[----:B------:R-:W0:Y:S01]  /*299c0*/  LDCU UR63, c[0x0][0x3b0] ;  /* 0x00007600ff3f77ac */ /* 0x000e220008000800 */
[----:B-----5:R-:W-:Y:S01]  /*299d0*/  SEL R10, R20, R65, !P3 ;  /* 0x00000041140a7207 */ /* 0x020fe20005800000 */
[----:B------:R-:W-:Y:S04]  /*299e0*/  STL [R1+0x1d40], R37 ;  /* 0x001d402501007387 */ /* 0x000fe80000100800 */
[----:B------:R-:W5:Y:S01]  /*299f0*/  LDL.LU R65, [R1+0x460] ;  /* 0x0004600001417983 */ /* 0x000f620000300800 */
[----:B------:R-:W-:-:S02]  /*29a00*/  @P2 IMAD.MOV.U32 R5, RZ, RZ, R55 ;  /* 0x000000ffff052224 */ /* 0x000fc400078e0037 */
[----:B------:R-:W-:Y:S01]  /*29a10*/  @P2 IMAD.MOV.U32 R4, RZ, RZ, R56 ;  /* 0x000000ffff042224 */ /* 0x000fe200078e0038 */
[----:B------:R-:W-:Y:S01]  /*29a20*/  SEL R3, R20, R14, !P3 ;  /* 0x0000000e14037207 */ /* 0x000fe20005800000 */
[----:B------:R-:W-:Y:S01]  /*29a30*/  IMAD R39, R10, UR64, RZ ;  /* 0x000000400a277c24 */ /* 0x000fe2000f8e02ff */
[----:B------:R-:W5:Y:S01]  /*29a40*/  LDL.LU R14, [R1+0x42c] ;  /* 0x00042c00010e7983 */ /* 0x000f620000300800 */
[----:B------:R-:W0:Y:S03]  /*29a50*/  LDCU UR64, c[0x0][0x3b0] ;  /* 0x00007600ff4077ac */ /* 0x000e260008000800 */
[----:B------:R-:W5:Y:S04]  /*29a60*/  LDL R54, [R1+0x11f4] ;  /* 0x0011f40001367983 */ /* 0x000f680000100800 */
[----:B------:R-:W5:Y:S04]  /*29a70*/  LDL R55, [R1+0x11f8] ;  /* 0x0011f80001377983 */ /* 0x000f680000100800 */
[----:B------:R0:W5:Y:S04]  /*29a80*/  @P2 LDG.E.U8 R22, desc[UR20][R4.64] ;  /* 0x0000001404162981 */ /* 0x000168000c1e1100 */
[----:B------:R-:W5:Y:S01]  /*29a90*/  LDL.LU R56, [R1+0x430] ;  /* 0x0004300001387983 */ /* 0x000f620000300800 */
[----:B------:R-:W-:Y:S01]  /*29aa0*/  IMAD R40, R3, UR65, RZ ;  /* 0x0000004103287c24 */ /* 0x000fe2000f8e02ff */
[----:B------:R-:W0:Y:S01]  /*29ab0*/  LDCU UR65, c[0x0][0x3b0] ;  /* 0x00007600ff4177ac */ /* 0x000e220008000800 */
[----:B--2---:R-:W-:-:S02]  /*29ac0*/  SEL R10, R20, R57, !P3 ;  /* 0x00000039140a7207 */ /* 0x004fc40005800000 */
[----:B------:R-:W2:Y:S01]  /*29ad0*/  LDL.LU R57, [R1+0x434] ;  /* 0x0004340001397983 */ /* 0x000ea20000300800 */
[----:B0-----:R-:W-:-:S03]  /*29ae0*/  @P2 IMAD.MOV.U32 R5, RZ, RZ, R58 ;  /* 0x000000ffff052224 */ /* 0x001fc600078e003a */
[----:B------:R-:W2:Y:S01]  /*29af0*/  LDL R58, [R1+0x120c] ;  /* 0x00120c00013a7983 */ /* 0x000ea20000100800 */
[----:B------:R-:W-:-:S03]  /*29b00*/  @P2 IMAD.MOV.U32 R4, RZ, RZ, R59 ;  /* 0x000000ffff042224 */ /* 0x000fc600078e003b */
[----:B------:R-:W2:Y:S01]  /*29b10*/  LDL.LU R59, [R1+0x428] ;  /* 0x00042800013b7983 */ /* 0x000ea20000300800 */
[----:B------:R-:W-:Y:S01]  /*29b20*/  IMAD R41, R10, UR66, RZ ;  /* 0x000000420a297c24 */ /* 0x000fe2000f8e02ff */
[----:B------:R-:W0:Y:S02]  /*29b30*/  LDCU UR66, c[0x0][0x3b0] ;  /* 0x00007600ff4277ac */ /* 0x000e240008000800 */
[----:B------:R4:W2:Y:S01]  /*29b40*/  @P2 LDG.E.U8 R21, desc[UR20][R4.64] ;  /* 0x0000001404152981 */ /* 0x0008a2000c1e1100 */
[----:B------:R-:W-:-:S03]  /*29b50*/  SEL R3, R20, R60, !P3 ;  /* 0x0000003c14037207 */ /* 0x000fc60005800000 */
[----:B------:R-:W2:Y:S01]  /*29b60*/  LDL.LU R60, [R1+0x400] ;  /* 0x00040000013c7983 */ /* 0x000ea20000300800 */
[----:B---3--:R-:W-:-:S03]  /*29b70*/  SEL R10, R20, R61, !P3 ;  /* 0x0000003d140a7207 */ /* 0x008fc60005800000 */
[----:B------:R-:W3:Y:S01]  /*29b80*/  LDL.LU R61, [R1+0x408] ;  /* 0x00040800013d7983 */ /* 0x000ee20000300800 */
[----:B----4-:R-:W-:Y:S02]  /*29b90*/  @P2 IMAD.MOV.U32 R5, RZ, RZ, R63 ;  /* 0x000000ffff052224 */ /* 0x010fe400078e003f */
[----:B------:R-:W-:Y:S01]  /*29ba0*/  @P2 IMAD.MOV.U32 R4, RZ, RZ, R64 ;  /* 0x000000ffff042224 */ /* 0x000fe200078e0040 */
[----:B------:R-:W4:Y:S04]  /*29bb0*/  LDL.LU R63, [R1+0x3f4] ;  /* 0x0003f400013f7983 */ /* 0x000f280000300800 */
[----:B------:R0:W3:Y:S01]  /*29bc0*/  @P2 LDG.E.U8 R19, desc[UR20][R4.64] ;  /* 0x0000001404132981 */ /* 0x0000e2000c1e1100 */
[----:B------:R-:W-:Y:S01]  /*29bd0*/  IMAD R42, R3, UR67, RZ ;  /* 0x00000043032a7c24 */ /* 0x000fe2000f8e02ff */
[----:B------:R-:W0:Y:S01]  /*29be0*/  LDCU UR67, c[0x0][0x3b0] ;  /* 0x00007600ff4377ac */ /* 0x000e220008000800 */
[----:B------:R-:W-:Y:S01]  /*29bf0*/  IMAD R43, R10, UR68, RZ ;  /* 0x000000440a2b7c24 */ /* 0x000fe2000f8e02ff */
[----:B-----5:R-:W-:Y:S01]  /*29c00*/  SEL R3, R20, R65, !P3 ;  /* 0x0000004114037207 */ /* 0x020fe20005800000 */
[----:B------:R-:W5:Y:S01]  /*29c10*/  LDL.LU R64, [R1+0x694] ;  /* 0x0006940001407983 */ /* 0x000f620000300800 */
[----:B------:R-:W1:Y:S03]  /*29c20*/  LDCU UR68, c[0x0][0x3b0] ;  /* 0x00007600ff4477ac */ /* 0x000e660008000800 */
[----:B------:R-:W3:Y:S01]  /*29c30*/  LDL R65, [R1+0x165c] ;  /* 0x00165c0001417983 */ /* 0x000ee20000100800 */
[----:B0-----:R-:W-:-:S02]  /*29c40*/  @P2 IMAD.MOV.U32 R5, RZ, RZ, R54 ;  /* 0x000000ffff052224 */ /* 0x001fc400078e0036 */
[----:B------:R-:W-:Y:S01]  /*29c50*/  @P2 IMAD.MOV.U32 R4, RZ, RZ, R55 ;  /* 0x000000ffff042224 */ /* 0x000fe200078e0037 */
[----:B------:R-:W-:Y:S02]  /*29c60*/  SEL R10, R20, R14, !P3 ;  /* 0x0000000e140a7207 */ /* 0x000fe40005800000 */
[----:B------:R-:W4:Y:S04]  /*29c70*/  LDL R14, [R1+0x1660] ;  /* 0x00166000010e7983 */ /* 0x000f280000100800 */
[----:B------:R0:W4:Y:S02]  /*29c80*/  @P2 LDG.E.U8 R18, desc[UR20][R4.64] ;  /* 0x0000001404122981 */ /* 0x000124000c1e1100 */
[----:B0-----:R-:W-:Y:S02]  /*29c90*/  @P2 IMAD.MOV.U32 R4, RZ, RZ, R0 ;  /* 0x000000ffff042224 */ /* 0x001fe400078e0000 */
[----:B------:R-:W5:Y:S01]  /*29ca0*/  LDL.LU R0, [R1+0x1d4c] ;  /* 0x001d4c0001007983 */ /* 0x000f620000300800 */
[----:B------:R-:W-:Y:S01]  /*29cb0*/  IMAD R45, R10, UR70, RZ ;  /* 0x000000460a2d7c24 */ /* 0x000fe2000f8e02ff */
[----:B------:R-:W0:Y:S01]  /*29cc0*/  LDCU UR70, c[0x0][0x3b0] ;  /* 0x00007600ff4677ac */ /* 0x000e220008000800 */
[----:B------:R-:W-:Y:S01]  /*29cd0*/  IMAD R44, R3, UR69, RZ ;  /* 0x00000045032c7c24 */ /* 0x000fe2000f8e02ff */
[----:B------:R-:W-:Y:S01]  /*29ce0*/  SEL R3, R20, R56, !P3 ;  /* 0x0000003814037207 */ /* 0x000fe20005800000 */
[----:B------:R-:W0:Y:S04]  /*29cf0*/  LDCU UR69, c[0x0][0x3b0] ;  /* 0x00007600ff4577ac */ /* 0x000e280008000800 */
[----:B------:R-:W-:Y:S01]  /*29d00*/  IMAD R46, R3, UR71, RZ ;  /* 0x00000047032e7c24 */ /* 0x000fe2000f8e02ff */
[----:B------:R-:W0:Y:S01]  /*29d10*/  LDCU UR71, c[0x0][0x3b0] ;  /* 0x00007600ff4777ac */ /* 0x000e220008000800 */
[----:B--2---:R-:W-:-:S05]  /*29d20*/  @P2 IMAD.MOV.U32 R5, RZ, RZ, R58 ;  /* 0x000000ffff052224 */ /* 0x004fca00078e003a */
[----:B------:R2:W5:Y:S01]  /*29d30*/  @P2 LDG.E.U8 R17, desc[UR20][R4.64] ;  /* 0x0000001404112981 */ /* 0x000562000c1e1100 */
[C---:B------:R-:W-:Y:S01]  /*29d40*/  SEL R10, R20.reuse, R57, !P3 ;  /* 0x00000039140a7207 */ /* 0x040fe20005800000 */
[----:B--2---:R-:W-:Y:S02]  /*29d50*/  @P2 IMAD.MOV.U32 R5, RZ, RZ, R76 ;  /* 0x000000ffff052224 */ /* 0x004fe400078e004c */
[----:B------:R-:W-:Y:S01]  /*29d60*/  @P2 IMAD.MOV.U32 R4, RZ, RZ, R74 ;  /* 0x000000ffff042224 */ /* 0x000fe200078e004a */
        /* <DEDUP_REMOVED lines=8> */
[----:B------:R-:W2:Y:S01]  /*29df0*/  LDL.LU R28, [R1+0x20] ;  /* 0x00002000011c7983 */ /* 0x000ea20000300800 */
[----:B------:R-:W-:-:S03]  /*29e00*/  SEL R3, R20, R59, !P3 ;  /* 0x0000003b14037207 */ /* 0x000fc60005800000 */
[----:B------:R-:W2:Y:S01]  /*29e10*/  LDL.LU R59, [R1+0x1c] ;  /* 0x00001c00013b7983 */ /* 0x000ea20000300800 */
[----:B------:R-:W-:Y:S01]  /*29e20*/  IMAD R47, R10, UR72, RZ ;  /* 0x000000480a2f7c24 */ /* 0x000fe2000f8e02ff */
[C---:B------:R-:W-:Y:S01]  /*29e30*/  SEL R10, R20.reuse, R60, !P3 ;  /* 0x0000003c140a7207 */ /* 0x040fe20005800000 */
[----:B------:R-:W-:Y:S01]  /*29e40*/  IMAD R48, R3, UR73, RZ ;  /* 0x0000004903307c24 */ /* 0x000fe2000f8e02ff */
[----:B------:R-:W2:Y:S01]  /*29e50*/  LDL.LU R60, [R1+0x18] ;  /* 0x00001800013c7983 */ /* 0x000ea20000300800 */
[----:B---3--:R-:W-:Y:S01]  /*29e60*/  SEL R3, R20, R61, !P3 ;  /* 0x0000003d14037207 */ /* 0x008fe20005800000 */
[----:B------:R-:W3:Y:S02]  /*29e70*/  LDCU UR72, c[0x0][0x3b0] ;  /* 0x00007600ff4877ac */ /* 0x000ee40008000800 */
[----:B------:R-:W3:Y:S04]  /*29e80*/  LDL.LU R61, [R1+0x14] ;  /* 0x00001400013d7983 */ /* 0x000ee80000300800 */
[----:B------:R4:W3:Y:S01]  /*29e90*/  @P2 LDG.E.U8 R16, desc[UR20][R4.64] ;  /* 0x0000001404102981 */ /* 0x0008e2000c1e1100 */
[----:B------:R-:W-:Y:S01]  /*29ea0*/  IMAD R49, R10, UR74, RZ ;  /* 0x0000004a0a317c24 */ /* 0x000fe2000f8e02ff */
[----:B------:R-:W0:Y:S02]  /*29eb0*/  LDCU UR73, c[0x0][0x3b0] ;  /* 0x00007600ff4977ac */ /* 0x000e240008000800 */
[----:B------:R-:W3:Y:S01]  /*29ec0*/  LDL.LU R52, [R1+0x10] ;  /* 0x0000100001347983 */ /* 0x000ee20000300800 */
[----:B------:R-:W-:-:S02]  /*29ed0*/  IMAD R50, R3, UR75, RZ ;  /* 0x0000004b03327c24 */ /* 0x000fc4000f8e02ff */
[----:B----4-:R-:W-:Y:S01]  /*29ee0*/  @P0 IMAD.MOV.U32 R4, RZ, RZ, R14 ;  /* 0x000000ffff040224 */ /* 0x010fe200078e000e */
[----:B------:R-:W4:Y:S01]  /*29ef0*/  LDL.LU R53, [R1+0xc] ;  /* 0x00000c0001357983 */ /* 0x000f220000300800 */
[----:B------:R-:W-:Y:S01]  /*29f00*/  @P0 IMAD.MOV.U32 R5, RZ, RZ, R65 ;  /* 0x000000ffff050224 */ /* 0x000fe200078e0041 */
[C---:B-----5:R-:W-:Y:S01]  /*29f10*/  SEL R3, R20.reuse, R64, !P3 ;  /* 0x0000004014037207 */ /* 0x060fe20005800000 */
[----:B------:R-:W5:Y:S03]  /*29f20*/  LDCU UR74, c[0x0][0x3b0] ;  /* 0x00007600ff4a77ac */ /* 0x000f660008000800 */
[----:B------:R0:W3:Y:S01]  /*29f30*/  @P0 LDG.E.U8 R15, desc[UR20][R4.64] ;  /* 0x00000014040f0981 */ /* 0x0000e2000c1e1100 */
[----:B------:R-:W-:Y:S01]  /*29f40*/  SEL R10, R20, R63, !P3 ;  /* 0x0000003f140a7207 */ /* 0x000fe20005800000 */
[C---:B------:R-:W-:Y:S01]  /*29f50*/  VIADD R14, R0.reuse, 0x1d4 ;  /* 0x000001d4000e7836 */ /* 0x040fe20000000000 */
[----:B------:R-:W1:Y:S01]  /*29f60*/  LDCU UR75, c[0x0][0x3b0] ;  /* 0x00007600ff4b77ac */ /* 0x000e620008000800 */
[----:B------:R1:W-:Y:S01]  /*29f70*/  STL [R1+0x17ec], R0 ;  /* 0x0017ec0001007387 */ /* 0x0003e20000100800 */
[----:B------:R-:W-:-:S02]  /*29f80*/  VIADD R65, R0, 0x1d5 ;  /* 0x000001d500417836 */ /* 0x000fc40000000000 */
[----:B0-----:R-:W-:Y:S02]  /*29f90*/  IMAD R4, R3, UR5, RZ ;  /* 0x0000000503047c24 */ /* 0x001fe4000f8e02ff */
[C---:B------:R-:W-:Y:S02]  /*29fa0*/  VIADD R3, R0.reuse, 0x1d2 ;  /* 0x000001d200037836 */ /* 0x040fe40000000000 */
[----:B------:R-:W-:Y:S01]  /*29fb0*/  VIADD R5, R0, 0x1d3 ;  /* 0x000001d300057836 */ /* 0x000fe20000000000 */
[----:B------:R-:W-:-:S04]  /*29fc0*/  IADD3 R63, P0, PT, R4, R7, RZ ;  /* 0x00000007043f7210 */ /* 0x000fc80007f1e0ff */
[----:B------:R-:W-:Y:S01]  /*29fd0*/  LEA.HI.X.SX32 R64, R4, R6, 0x1, P0 ;  /* 0x0000000604407211 */ /* 0x000fe200000f0eff */
[----:B------:R-:W-:Y:S01]  /*29fe0*/  IMAD R51, R10, UR76, RZ ;  /* 0x0000004c0a337c24 */ /* 0x000fe2000f8e02ff */
[----:B------:R-:W0:Y:S01]  /*29ff0*/  LDCU UR76, c[0x0][0x3b0] ;  /* 0x00007600ff4c77ac */ /* 0x000e220008000800 */
[----:B--2---:R-:W-:Y:S02]  /*2a000*/  @!P6 IMAD.MOV R76, RZ, RZ, -R76 ;  /* 0x000000ffff4ce224 */ /* 0x004fe400078e0a4c */
[----:B------:R-:W-:-:S03]  /*2a010*/  @!P5 IMAD.MOV R74, RZ, RZ, -R74 ;  /* 0x000000ffff4ad224 */ /* 0x000fc600078e0a4a */
[----:B------:R-:W-:Y:S01]  /*2a020*/  STL [R1+0x17f0], R76 ;  /* 0x0017f04c01007387 */ /* 0x000fe20000100800 */
[----:B-1----:R-:W-:-:S03]  /*2a030*/  IADD3 R0, P6, PT, R57, R7, RZ ;  /* 0x0000000739007210 */ /* 0x002fc60007fde0ff */
[----:B------:R-:W-:Y:S04]  /*2a040*/  STL [R1+0x17f4], R74 ;  /* 0x0017f44a01007387 */ /* 0x000fe80000100800 */
[----:B------:R-:W2:Y:S04]  /*2a050*/  LDL.LU R55, [R1+0x8] ;  /* 0x0000080001377983 */ /* 0x000ea80000300800 */
[----:B------:R-:W-:Y:S04]  /*2a060*/  STL [R1+0x11b8], R63 ;  /* 0x0011b83f01007387 */ /* 0x000fe80000100800 */
[----:B------:R1:W-:Y:S04]  /*2a070*/  STL [R1+0x5d8], R0 ;  /* 0x0005d80001007387 */ /* 0x0003e80000100800 */
[----:B------:R-:W5:Y:S01]  /*2a080*/  LDL.LU R56, [R1+0x4] ;  /* 0x0000040001387983 */ /* 0x000f620000300800 */
[----:B-1----:R-:W-:-:S02]  /*2a090*/  IADD3 R0, P5, PT, R30, R7, RZ ;  /* 0x000000071e007210 */ /* 0x002fc40007fbe0ff */
[----:B------:R-:W-:-:S03]  /*2a0a0*/  LEA.HI.X.SX32 R4, R57, R6, 0x1, P6 ;  /* 0x0000000639047211 */ /* 0x000fc600030f0eff */
[----:B------:R1:W-:Y:S04]  /*2a0b0*/  STL [R1+0x5e0], R0 ;  /* 0x0005e00001007387 */ /* 0x0003e80000100800 */
[----:B------:R-:W5:Y:S01]  /*2a0c0*/  LDL.LU R57, [R1] ;  /* 0x0000000001397983 */ /* 0x000f620000300800 */
[----:B-1----:R-:W-:Y:S02]  /*2a0d0*/  IADD3 R0, P0, PT, R29, R7, RZ ;  /* 0x000000071d007210 */ /* 0x002fe40007f1e0ff */
[----:B------:R-:W-:-:S03]  /*2a0e0*/  LEA.HI.X.SX32 R10, R30, R6, 0x1, P5 ;  /* 0x000000061e0a7211 */ /* 0x000fc600028f0eff */
[----:B------:R1:W-:Y:S04]  /*2a0f0*/  STL [R1+0x5e8], R0 ;  /* 0x0005e80001007387 */ /* 0x0003e80000100800 */
[----:B------:R0:W-:Y:S01]  /*2a100*/  STL [R1+0x5d4], R4 ;  /* 0x0005d40401007387 */ /* 0x0001e20000100800 */
[----:B-1----:R-:W-:-:S03]  /*2a110*/  IADD3 R0, P6, PT, R54, R7, RZ ;  /* 0x0000000736007210 */ /* 0x002fc60007fde0ff */
[----:B------:R-:W-:Y:S04]  /*2a120*/  STL [R1+0x11b4], R64 ;  /* 0x0011b44001007387 */ /* 0x000fe80000100800 */
[----:B------:R1:W-:Y:S01]  /*2a130*/  STL [R1+0x610], R0 ;  /* 0x0006100001007387 */ /* 0x0003e20000100800 */
[----:B0-----:R-:W-:-:S03]  /*2a140*/  LEA.HI.X.SX32 R4, R29, R6, 0x1, P0 ;  /* 0x000000061d047211 */ /* 0x001fc600000f0eff */
[----:B------:R0:W-:Y:S01]  /*2a150*/  STL [R1+0x5dc], R10 ;  /* 0x0005dc0a01007387 */ /* 0x0001e20000100800 */
[-C--:B-1----:R-:W-:Y:S02]  /*2a160*/  IADD3 R0, P5, PT, R58, R7.reuse, RZ ;  /* 0x000000073a007210 */ /* 0x082fe40007fbe0ff */
[----:B0-----:R-:W-:-:S03]  /*2a170*/  IADD3 R10, P0, PT, R27, R7, RZ ;  /* 0x000000071b0a7210 */ /* 0x001fc60007f1e0ff */
[----:B------:R0:W-:Y:S04]  /*2a180*/  STL [R1+0x618], R0 ;  /* 0x0006180001007387 */ /* 0x0001e80000100800 */
[----:B------:R1:W-:Y:S04]  /*2a190*/  STL [R1+0x5e4], R4 ;  /* 0x0005e40401007387 */ /* 0x0003e80000100800 */
[----:B------:R-:W-:Y:S01]  /*2a1a0*/  STL [R1+0x638], R10 ;  /* 0x0006380a01007387 */ /* 0x000fe20000100800 */
[----:B0-----:R-:W-:-:S03]  /*2a1b0*/  LEA.HI.X.SX32 R0, R54, R6, 0x1, P6 ;  /* 0x0000000636007211 */ /* 0x001fc600030f0eff */
[----:B------:R-:W5:Y:S01]  /*2a1c0*/  LDL.LU R54, [R1+0x40] ;  /* 0x0000400001367983 */ /* 0x000f620000300800 */
[----:B-1----:R-:W-:-:S03]  /*2a1d0*/  IADD3 R4, P6, PT, R28, R7, RZ ;  /* 0x000000071c047210 */ /* 0x002fc60007fde0ff */
[----:B------:R0:W-:Y:S04]  /*2a1e0*/  STL [R1+0x60c], R0 ;  /* 0x00060c0001007387 */ /* 0x0001e80000100800 */
[----:B------:R1:W-:Y:S01]  /*2a1f0*/  STL [R1+0x640], R4 ;  /* 0x0006400401007387 */ /* 0x0003e20000100800 */
[----:B0-----:R-:W-:-:S03]  /*2a200*/  LEA.HI.X.SX32 R0, R58, R6, 0x1, P5 ;  /* 0x000000063a007211 */ /* 0x001fc600028f0eff */
[----:B------:R-:W5:Y:S01]  /*2a210*/  LDL.LU R58, [R1+0x44] ;  /* 0x00004400013a7983 */ /* 0x000f620000300800 */
[----:B-1----:R-:W-:-:S03]  /*2a220*/  IADD3 R4, P5, PT, R59, R7, RZ ;  /* 0x000000073b047210 */ /* 0x002fc60007fbe0ff */
[----:B------:R0:W-:Y:S01]  /*2a230*/  STL [R1+0x614], R0 ;  /* 0x0006140001007387 */ /* 0x0001e20000100800 */
[----:B------:R-:W-:-:S03]  /*2a240*/  LEA.HI.X.SX32 R10, R28, R6, 0x1, P6 ;  /* 0x000000061c0a7211 */ /* 0x000fc600030f0eff */
[----:B------:R1:W-:Y:S01]  /*2a250*/  STL [R1+0x648], R4 ;  /* 0x0006480401007387 */ /* 0x0003e20000100800 */
[----:B0-----:R-:W-:Y:S02]  /*2a260*/  LEA.HI.X.SX32 R0, R27, R6, 0x1, P0 ;  /* 0x000000061b007211 */ /* 0x001fe400000f0eff */
[----:B-1----:R-:W-:-:S03]  /*2a270*/  IADD3 R4, P0, PT, R60, R7, RZ ;  /* 0x000000073c047210 */ /* 0x002fc60007f1e0ff */
[----:B------:R3:W-:Y:S04]  /*2a280*/  STL [R1+0x634], R0 ;  /* 0x0006340001007387 */ /* 0x0007e80000100800 */
[----:B------:R0:W-:Y:S04]  /*2a290*/  STL [R1+0x650], R4 ;  /* 0x0006500401007387 */ /* 0x0001e80000100800 */
[----:B------:R-:W-:Y:S01]  /*2a2a0*/  STL [R1+0x63c], R10 ;  /* 0x00063c0a01007387 */ /* 0x000fe20000100800 */
[----:B---3--:R-:W-:Y:S02]  /*2a2b0*/  IADD3 R0, P6, PT, R61, R7, RZ ;  /* 0x000000073d007210 */ /* 0x008fe40007fde0ff */
[----:B0-----:R-:W-:-:S02]  /*2a2c0*/  LEA.HI.X.SX32 R4, R59, R6, 0x1, P5 ;  /* 0x000000063b047211 */ /* 0x001fc400028f0eff */
[----:B------:R-:W3:Y:S04]  /*2a2d0*/  LDL.LU R59, [R1+0x48] ;  /* 0x00004800013b7983 */ /* 0x000ee80000300800 */
[----:B------:R0:W-:Y:S04]  /*2a2e0*/  STL [R1+0x658], R0 ;  /* 0x0006580001007387 */ /* 0x0001e80000100800 */
[----:B------:R1:W-:Y:S01]  /*2a2f0*/  STL [R1+0x644], R4 ;  /* 0x0006440401007387 */ /* 0x0003e20000100800 */
[----:B0-----:R-:W-:Y:S02]  /*2a300*/  IADD3 R0, P5, PT, R52, R7, RZ ;  /* 0x0000000734007210 */ /* 0x001fe40007fbe0ff */
[----:B-1----:R-:W-:-:S02]  /*2a310*/  LEA.HI.X.SX32 R4, R60, R6, 0x1, P0 ;  /* 0x000000063c047211 */ /* 0x002fc400000f0eff */
[----:B------:R-:W3:Y:S04]  /*2a320*/  LDL.LU R60, [R1+0x4c] ;  /* 0x00004c00013c7983 */ /* 0x000ee80000300800 */
[----:B------:R4:W-:Y:S04]  /*2a330*/  STL [R1+0x668], R0 ;  /* 0x0006680001007387 */ /* 0x0009e80000100800 */
[----:B------:R0:W-:Y:S01]  /*2a340*/  STL [R1+0x64c], R4 ;  /* 0x00064c0401007387 */ /* 0x0001e20000100800 */
[----:B----4-:R-:W-:Y:S02]  /*2a350*/  IADD3 R0, P0, PT, R53, R7, RZ ;  /* 0x0000000735007210 */ /* 0x010fe40007f1e0ff */
[----:B0-----:R-:W-:-:S02]  /*2a360*/  LEA.HI.X.SX32 R4, R61, R6, 0x1, P6 ;  /* 0x000000063d047211 */ /* 0x001fc400030f0eff */
[----:B------:R-:W4:Y:S04]  /*2a370*/  LDL.LU R61, [R1+0x50] ;  /* 0x00005000013d7983 */ /* 0x000f280000300800 */
[----:B------:R-:W-:Y:S04]  /*2a380*/  STL [R1+0x670], R0 ;  /* 0x0006700001007387 */ /* 0x000fe80000100800 */
[----:B------:R0:W-:Y:S04]  /*2a390*/  STL [R1+0x654], R4 ;  /* 0x0006540401007387 */ /* 0x0001e80000100800 */
[----:B------:R-:W4:Y:S01]  /*2a3a0*/  LDL.LU R29, [R1+0x58] ;  /* 0x00005800011d7983 */ /* 0x000f220000300800 */
[----:B0-----:R-:W-:-:S02]  /*2a3b0*/  LEA.HI.X.SX32 R4, R52, R6, 0x1, P5 ;  /* 0x0000000634047211 */ /* 0x001fc400028f0eff */
[----:B--2---:R-:W-:-:S05]  /*2a3c0*/  IADD3 R0, P6, PT, R55, R7, RZ ;  /* 0x0000000737007210 */ /* 0x004fca0007fde0ff */
[----:B------:R5:W-:Y:S04]  /*2a3d0*/  STL [R1+0x678], R0 ;  /* 0x0006780001007387 */ /* 0x000be80000100800 */
[----:B------:R0:W-:Y:S04]  /*2a3e0*/  STL [R1+0x664], R4 ;  /* 0x0006640401007387 */ /* 0x0001e80000100800 */
[----:B------:R-:W2:Y:S01]  /*2a3f0*/  LDL.LU R27, [R1+0x5c] ;  /* 0x00005c00011b7983 */ /* 0x000ea20000300800 */
[----:B-----5:R-:W-:Y:S02]  /*2a400*/  IADD3 R0, P5, PT, R56, R7, RZ ;  /* 0x0000000738007210 */ /* 0x020fe40007fbe0ff */
[----:B0-----:R-:W-:-:S03]  /*2a410*/  LEA.HI.X.SX32 R4, R53, R6, 0x1, P0 ;  /* 0x0000000635047211 */ /* 0x001fc600000f0eff */
[----:B------:R0:W-:Y:S04]  /*2a420*/  STL [R1+0x680], R0 ;  /* 0x0006800001007387 */ /* 0x0001e80000100800 */
[----:B------:R1:W-:Y:S04]  /*2a430*/  STL [R1+0x66c], R4 ;  /* 0x00066c0401007387 */ /* 0x0003e80000100800 */
[----:B------:R-:W5:Y:S01]  /*2a440*/  LDL.LU R28, [R1+0x60] ;  /* 0x00006000011c7983 */ /* 0x000f620000300800 */
[----:B0-----:R-:W-:Y:S02]  /*2a450*/  IADD3 R0, P0, PT, R57, R7, RZ ;  /* 0x0000000739007210 */ /* 0x001fe40007f1e0ff */
[----:B-1----:R-:W-:-:S03]  /*2a460*/  LEA.HI.X.SX32 R4, R55, R6, 0x1, P6 ;  /* 0x0000000637047211 */ /* 0x002fc600030f0eff */
        /* <DEDUP_REMOVED lines=10> */
[----:B------:R-:W-:Y:S04]  /*2a510*/  STL [R1+0x698], R0 ;  /* 0x0006980001007387 */ /* 0x000fe80000100800 */
[----:B------:R0:W-:Y:S04]  /*2a520*/  STL [R1+0x684], R4 ;  /* 0x0006840401007387 */ /* 0x0001e80000100800 */
[----:B------:R-:W5:Y:S01]  /*2a530*/  LDL.LU R56, [R1+0x6c] ;  /* 0x00006c0001387983 */ /* 0x000f620000300800 */
[----:B0-----:R-:W-:Y:S02]  /*2a540*/  LEA.HI.X.SX32 R4, R93, R6, 0x1, P6 ;  /* 0x000000065d047211 */ /* 0x001fe400030f0eff */
[----:B------:R-:W-:-:S05]  /*2a550*/  IADD3 R0, P0, PT, R54, R7, RZ ;  /* 0x0000000736007210 */ /* 0x000fca0007f1e0ff */
        /* <DEDUP_REMOVED lines=14> */
[----:B---3--:R-:W-:-:S05]  /*2a640*/  IADD3 R0, P0, PT, R59, R7, RZ ;  /* 0x000000073b007210 */ /* 0x008fca0007f1e0ff */
[----:B------:R0:W-:Y:S04]  /*2a650*/  STL [R1+0x6b8], R0 ;  /* 0x0006b80001007387 */ /* 0x0001e80000100800 */
[----:B------:R1:W-:Y:S04]  /*2a660*/  STL [R1+0x6a4], R4 ;  /* 0x0006a40401007387 */ /* 0x0003e80000100800 */
[----:B------:R-:W3:Y:S01]  /*2a670*/  LDL.LU R58, [R1+0x7c] ;  /* 0x00007c00013a7983 */ /* 0x000ee20000300800 */
[----:B0-----:R-:W-:Y:S02]  /*2a680*/  IADD3 R0, P6, PT, R60, R7, RZ ;  /* 0x000000073c007210 */ /* 0x001fe40007fde0ff */
[----:B-1----:R-:W-:-:S03]  /*2a690*/  LEA.HI.X.SX32 R4, R89, R6, 0x1, P5 ;  /* 0x0000000659047211 */ /* 0x002fc600028f0eff */
[----:B------:R-:W-:Y:S04]  /*2a6a0*/  STL [R1+0x6c0], R0 ;  /* 0x0006c00001007387 */ /* 0x000fe80000100800 */
[----:B------:R0:W-:Y:S02]  /*2a6b0*/  STL [R1+0x6ac], R4 ;  /* 0x0006ac0401007387 */ /* 0x0001e40000100800 */
[----:B0-----:R-:W-:Y:S02]  /*2a6c0*/  LEA.HI.X.SX32 R4, R59, R6, 0x1, P0 ;  /* 0x000000063b047211 */ /* 0x001fe400000f0eff */
[-C--:B----4-:R-:W-:Y:S01]  /*2a6d0*/  IADD3 R0, P5, PT, R61, R7.reuse, RZ ;  /* 0x000000073d007210 */ /* 0x090fe20007fbe0ff */
[----:B------:R-:W4:Y:S04]  /*2a6e0*/  LDL.LU R59, [R1+0x80] ;  /* 0x00008000013b7983 */ /* 0x000f280000300800 */
[----:B------:R0:W-:Y:S04]  /*2a6f0*/  STL [R1+0x6c8], R0 ;  /* 0x0006c80001007387 */ /* 0x0001e80000100800 */
[----:B------:R1:W-:Y:S01]  /*2a700*/  STL [R1+0x6b4], R4 ;  /* 0x0006b40401007387 */ /* 0x0003e20000100800 */
[----:B0-----:R-:W-:-:S02]  /*2a710*/  IADD3 R0, P0, PT, R29, R7, RZ ;  /* 0x000000071d007210 */ /* 0x001fc40007f1e0ff */
[-C--:B-1----:R-:W-:Y:S02]  /*2a720*/  LEA.HI.X.SX32 R4, R60, R6.reuse, 0x1, P6 ;  /* 0x000000063c047211 */ /* 0x082fe400030f0eff */
[----:B------:R-:W4:Y:S04]  /*2a730*/  LDL.LU R60, [R1+0x84] ;  /* 0x00008400013c7983 */ /* 0x000f280000300800 */
[----:B------:R-:W-:Y:S04]  /*2a740*/  STL [R1+0x6d0], R0 ;  /* 0x0006d00001007387 */ /* 0x000fe80000100800 */
[----:B------:R0:W-:Y:S02]  /*2a750*/  STL [R1+0x6bc], R4 ;  /* 0x0006bc0401007387 */ /* 0x0001e40000100800 */
[----:B0-----:R-:W-:-:S02]  /*2a760*/  LEA.HI.X.SX32 R4, R61, R6, 0x1, P5 ;  /* 0x000000063d047211 */ /* 0x001fc400028f0eff */
[----:B------:R-:W4:Y:S01]  /*2a770*/  LDL.LU R61, [R1+0x88] ;  /* 0x00008800013d7983 */ /* 0x000f220000300800 */
[----:B--2---:R-:W-:-:S05]  /*2a780*/  IADD3 R0, P6, PT, R27, R7, RZ ;  /* 0x000000071b007210 */ /* 0x004fca0007fde0ff */
[----:B------:R5:W-:Y:S04]  /*2a790*/  STL [R1+0x6d8], R0 ;  /* 0x0006d80001007387 */ /* 0x000be80000100800 */
[----:B------:R0:W-:Y:S01]  /*2a7a0*/  STL [R1+0x6c4], R4 ;  /* 0x0006c40401007387 */ /* 0x0001e20000100800 */
[-C--:B-----5:R-:W-:Y:S02]  /*2a7b0*/  IADD3 R0, P5, PT, R28, R7.reuse, RZ ;  /* 0x000000071c007210 */ /* 0x0a0fe40007fbe0ff */
[----:B0-----:R-:W-:Y:S02]  /*2a7c0*/  LEA.HI.X.SX32 R4, R29, R6, 0x1, P0 ;  /* 0x000000061d047211 */ /* 0x001fe400000f0eff */
[----:B------:R-:W2:Y:S04]  /*2a7d0*/  LDL.LU R29, [R1+0x8c] ;  /* 0x00008c00011d7983 */ /* 0x000ea80000300800 */
[----:B------:R0:W-:Y:S04]  /*2a7e0*/  STL [R1+0x6e0], R0 ;  /* 0x0006e00001007387 */ /* 0x0001e80000100800 */
[----:B------:R1:W-:Y:S01]  /*2a7f0*/  STL [R1+0x6cc], R4 ;  /* 0x0006cc0401007387 */ /* 0x0003e20000100800 */
[----:B0-----:R-:W-:-:S02]  /*2a800*/  IADD3 R0, P0, PT, R53, R7, RZ ;  /* 0x0000000735007210 */ /* 0x001fc40007f1e0ff */
[----:B-1----:R-:W-:Y:S02]  /*2a810*/  LEA.HI.X.SX32 R4, R27, R6, 0x1, P6 ;  /* 0x000000061b047211 */ /* 0x002fe400030f0eff */
[----:B------:R-:W5:Y:S04]  /*2a820*/  LDL.LU R27, [R1+0x90] ;  /* 0x00009000011b7983 */ /* 0x000f680000300800 */
        /* <DEDUP_REMOVED lines=27> */
[----:B---3--:R-:W-:-:S02]  /*2a9e0*/  IADD3 R0, P0, PT, R58, R7, RZ ;  /* 0x000000073a007210 */ /* 0x008fc40007f1e0ff */
[----:B0-----:R-:W-:Y:S02]  /*2a9f0*/  LEA.HI.X.SX32 R4, R52, R6, 0x1, P6 ;  /* 0x0000000634047211 */ /* 0x001fe400030f0eff */
[----:B------:R-:W3:Y:S04]  /*2aa00*/  LDL.LU R52, [R1+0xa8] ;  /* 0x0000a80001347983 */ /* 0x000ee80000300800 */
[----:B------:R4:W-:Y:S04]  /*2aa10*/  STL [R1+0x718], R0 ;  /* 0x0007180001007387 */ /* 0x0009e80000100800 */
[----:B------:R0:W-:Y:S01]  /*2aa20*/  STL [R1+0x704], R4 ;  /* 0x0007040401007387 */ /* 0x0001e20000100800 */
[----:B----4-:R-:W-:-:S02]  /*2aa30*/  IADD3 R0, P6, PT, R59, R7, RZ ;  /* 0x000000073b007210 */ /* 0x010fc40007fde0ff */
[----:B0-----:R-:W-:Y:S02]  /*2aa40*/  LEA.HI.X.SX32 R4, R54, R6, 0x1, P5 ;  /* 0x0000000636047211 */ /* 0x001fe400028f0eff */
[----:B------:R-:W4:Y:S04]  /*2aa50*/  LDL.LU R54, [R1+0xac] ;  /* 0x0000ac0001367983 */ /* 0x000f280000300800 */
[----:B------:R0:W-:Y:S04]  /*2aa60*/  STL [R1+0x720], R0 ;  /* 0x0007200001007387 */ /* 0x0001e80000100800 */
[----:B------:R1:W-:Y:S01]  /*2aa70*/  STL [R1+0x70c], R4 ;  /* 0x00070c0401007387 */ /* 0x0003e20000100800 */
[----:B0-----:R-:W-:-:S02]  /*2aa80*/  IADD3 R0, P5, PT, R60, R7, RZ ;  /* 0x000000073c007210 */ /* 0x001fc40007fbe0ff */
[----:B-1----:R-:W-:Y:S02]  /*2aa90*/  LEA.HI.X.SX32 R4, R58, R6, 0x1, P0 ;  /* 0x000000063a047211 */ /* 0x002fe400000f0eff */
        /* <DEDUP_REMOVED lines=11> */
[----:B------:R-:W-:Y:S04]  /*2ab50*/  STL [R1+0x738], R0 ;  /* 0x0007380001007387 */ /* 0x000fe80000100800 */
[----:B------:R0:W-:Y:S02]  /*2ab60*/  STL [R1+0x724], R4 ;  /* 0x0007240401007387 */ /* 0x0001e40000100800 */
[----:B0-----:R-:W-:Y:S02]  /*2ab70*/  LEA.HI.X.SX32 R4, R61, R6, 0x1, P0 ;  /* 0x000000063d047211 */ /* 0x001fe400000f0eff */
[-C--:B-----5:R-:W-:Y:S01]  /*2ab80*/  IADD3 R0, P5, PT, R27, R7.reuse, RZ ;  /* 0x000000071b007210 */ /* 0x0a0fe20007fbe0ff */
        /* <DEDUP_REMOVED lines=42> */
[----:B------:R1:W-:Y:S04]  /*2ae30*/  STL [R1+0x76c], R4 ;  /* 0x00076c0401007387 */ /* 0x0003e80000100800 */
[----:B------:R-:W4:Y:S01]  /*2ae40*/  LDL.LU R30, [R1+0xe0] ;  /* 0x0000e000011e7983 */ /* 0x000f220000300800 */
[----:B0-----:R-:W-:-:S02]  /*2ae50*/  IADD3 R0, P5, PT, R59, R7, RZ ;  /* 0x000000073b007210 */ /* 0x001fc40007fbe0ff */
[----:B-1----:R-:W-:-:S03]  /*2ae60*/  LEA.HI.X.SX32 R4, R54, R6, 0x1, P0 ;  /* 0x0000000636047211 */ /* 0x002fc600000f0eff */
[----:B------:R-:W-:Y:S04]  /*2ae70*/  STL [R1+0x788], R0 ;  /* 0x0007880001007387 */ /* 0x000fe80000100800 */
[----:B------:R0:W-:Y:S04]  /*2ae80*/  STL [R1+0x774], R4 ;  /* 0x0007740401007387 */ /* 0x0001e80000100800 */
[----:B------:R-:W4:Y:S01]  /*2ae90*/  LDL.LU R54, [R1+0xe8] ;  /* 0x0000e80001367983 */ /* 0x000f220000300800 */
[----:B0-----:R-:W-:Y:S02]  /*2aea0*/  LEA.HI.X.SX32 R4, R58, R6, 0x1, P6 ;  /* 0x000000063a047211 */ /* 0x001fe400030f0eff */
[----:B------:R-:W-:-:S05]  /*2aeb0*/  IADD3 R0, P0, PT, R60, R7, RZ ;  /* 0x000000073c007210 */ /* 0x000fca0007f1e0ff */
[----:B------:R-:W-:Y:S04]  /*2aec0*/  STL [R1+0x790], R0 ;  /* 0x0007900001007387 */ /* 0x000fe80000100800 */
[----:B------:R0:W-:Y:S04]  /*2aed0*/  STL [R1+0x77c], R4 ;  /* 0x00077c0401007387 */ /* 0x0001e80000100800 */
[----:B------:R-:W4:Y:S01]  /*2aee0*/  LDL.LU R58, [R1+0xec] ;  /* 0x0000ec00013a7983 */ /* 0x000f220000300800 */
[----:B0-----:R-:W-:Y:S02]  /*2aef0*/  LEA.HI.X.SX32 R4, R59, R6, 0x1, P5 ;  /* 0x000000063b047211 */ /* 0x001fe400028f0eff */
[----:B--2---:R-:W-:-:S05]  /*2af00*/  IADD3 R0, P6, PT, R61, R7, RZ ;  /* 0x000000073d007210 */ /* 0x004fca0007fde0ff */
[----:B------:R-:W-:Y:S04]  /*2af10*/  STL [R1+0x798], R0 ;  /* 0x0007980001007387 */ /* 0x000fe80000100800 */
[----:B------:R0:W-:Y:S04]  /*2af20*/  STL [R1+0x784], R4 ;  /* 0x0007840401007387 */ /* 0x0001e80000100800 */
[----:B------:R-:W2:Y:S01]  /*2af30*/  LDL.LU R59, [R1+0xf8] ;  /* 0x0000f800013b7983 */ /* 0x000ea20000300800 */
[----:B0-----:R-:W-:Y:S02]  /*2af40*/  LEA.HI.X.SX32 R4, R60, R6, 0x1, P0 ;  /* 0x000000063c047211 */ /* 0x001fe400000f0eff */
[----:B-----5:R-:W-:-:S05]  /*2af50*/  IADD3 R0, P5, PT, R29, R7, RZ ;  /* 0x000000071d007210 */ /* 0x020fca0007fbe0ff */
        /* <DEDUP_REMOVED lines=11> */
[----:B------:R-:W5:Y:S04]  /*2b010*/  LDL.LU R29, [R1+0x104] ;  /* 0x00010400011d7983 */ /* 0x000f680000300800 */
[----:B------:R1:W-:Y:S01]  /*2b020*/  STL [R1+0x79c], R4 ;  /* 0x00079c0401007387 */ /* 0x0003e20000100800 */
        /* <DEDUP_REMOVED lines=10> */
[----:B---3--:R-:W-:Y:S02]  /*2b0d0*/  IADD3 R0, P6, PT, R56, R7, RZ ;  /* 0x0000000738007210 */ /* 0x008fe40007fde0ff */
[----:B0-----:R-:W-:-:S03]  /*2b0e0*/  LEA.HI.X.SX32 R4, R53, R6, 0x1, P5 ;  /* 0x0000000635047211 */ /* 0x001fc600028f0eff */
[----:B------:R4:W-:Y:S04]  /*2b0f0*/  STL [R1+0x7c8], R0 ;  /* 0x0007c80001007387 */ /* 0x0009e80000100800 */
[----:B------:R-:W3:Y:S04]  /*2b100*/  LDL.LU R53, [R1+0x110] ;  /* 0x0001100001357983 */ /* 0x000ee80000300800 */
[----:B------:R0:W-:Y:S01]  /*2b110*/  STL [R1+0x7b4], R4 ;  /* 0x0007b40401007387 */ /* 0x0001e20000100800 */
[----:B----4-:R-:W-:Y:S02]  /*2b120*/  IADD3 R0, P5, PT, R57, R7, RZ ;  /* 0x0000000739007210 */ /* 0x010fe40007fbe0ff */
[----:B0-----:R-:W-:-:S03]  /*2b130*/  LEA.HI.X.SX32 R4, R55, R6, 0x1, P0 ;  /* 0x0000000637047211 */ /* 0x001fc600000f0eff */
[----:B------:R0:W-:Y:S04]  /*2b140*/  STL [R1+0x7d0], R0 ;  /* 0x0007d00001007387 */ /* 0x0001e80000100800 */
[----:B------:R-:W4:Y:S04]  /*2b150*/  LDL.LU R55, [R1+0x114] ;  /* 0x0001140001377983 */ /* 0x000f280000300800 */
[----:B------:R1:W-:Y:S01]  /*2b160*/  STL [R1+0x7bc], R4 ;  /* 0x0007bc0401007387 */ /* 0x0003e20000100800 */
[----:B0-----:R-:W-:Y:S02]  /*2b170*/  IADD3 R0, P0, PT, R52, R7, RZ ;  /* 0x0000000734007210 */ /* 0x001fe40007f1e0ff */
[----:B-1----:R-:W-:-:S03]  /*2b180*/  LEA.HI.X.SX32 R4, R56, R6, 0x1, P6 ;  /* 0x0000000638047211 */ /* 0x002fc600030f0eff */
[----:B------:R0:W-:Y:S04]  /*2b190*/  STL [R1+0x7d8], R0 ;  /* 0x0007d80001007387 */ /* 0x0001e80000100800 */
[----:B------:R-:W4:Y:S01]  /*2b1a0*/  LDL.LU R56, [R1+0x118] ;  /* 0x0001180001387983 */ /* 0x000f220000300800 */
[----:B0-----:R-:W-:-:S03]  /*2b1b0*/  IADD3 R0, P6, PT, R30, R7, RZ ;  /* 0x000000071e007210 */ /* 0x001fc60007fde0ff */
[----:B------:R0:W-:Y:S04]  /*2b1c0*/  STL [R1+0x7c4], R4 ;  /* 0x0007c40401007387 */ /* 0x0001e80000100800 */
[----:B------:R1:W-:Y:S01]  /*2b1d0*/  STL [R1+0x7e0], R0 ;  /* 0x0007e00001007387 */ /* 0x0003e20000100800 */
[----:B0-----:R-:W-:-:S03]  /*2b1e0*/  LEA.HI.X.SX32 R4, R57, R6, 0x1, P5 ;  /* 0x0000000639047211 */ /* 0x001fc600028f0eff */
[----:B------:R-:W4:Y:S01]  /*2b1f0*/  LDL.LU R57, [R1+0x11c] ;  /* 0x00011c0001397983 */ /* 0x000f220000300800 */
[----:B-1----:R-:W-:-:S03]  /*2b200*/  IADD3 R0, P5, PT, R54, R7, RZ ;  /* 0x0000000736007210 */ /* 0x002fc60007fbe0ff */
[----:B------:R0:W-:Y:S01]  /*2b210*/  STL [R1+0x7cc], R4 ;  /* 0x0007cc0401007387 */ /* 0x0001e20000100800 */
[----:B------:R-:W-:-:S03]  /*2b220*/  LEA.HI.X.SX32 R10, R30, R6, 0x1, P6 ;  /* 0x000000061e0a7211 */ /* 0x000fc600030f0eff */
[----:B------:R1:W-:Y:S01]  /*2b230*/  STL [R1+0x7e8], R0 ;  /* 0x0007e80001007387 */ /* 0x0003e20000100800 */
[----:B0-----:R-:W-:-:S03]  /*2b240*/  LEA.HI.X.SX32 R4, R52, R6, 0x1, P0 ;  /* 0x0000000634047211 */ /* 0x001fc600000f0eff */
[----:B------:R-:W4:Y:S01]  /*2b250*/  LDL.LU R52, [R1+0x120] ;  /* 0x0001200001347983 */ /* 0x000f220000300800 */
[----:B-1----:R-:W-:-:S03]  /*2b260*/  IADD3 R0, P0, PT, R58, R7, RZ ;  /* 0x000000073a007210 */ /* 0x002fc60007f1e0ff */
[----:B------:R-:W-:Y:S04]  /*2b270*/  STL [R1+0x7d4], R4 ;  /* 0x0007d40401007387 */ /* 0x000fe80000100800 */
[----:B------:R0:W-:Y:S04]  /*2b280*/  STL [R1+0x7f0], R0 ;  /* 0x0007f00001007387 */ /* 0x0001e80000100800 */
[----:B------:R-:W-:Y:S01]  /*2b290*/  STL [R1+0x7dc], R10 ;  /* 0x0007dc0a01007387 */ /* 0x000fe20000100800 */
[----:B0-----:R-:W-:-:S03]  /*2b2a0*/  LEA.HI.X.SX32 R0, R54, R6, 0x1, P5 ;  /* 0x0000000636007211 */ /* 0x001fc600028f0eff */
[----:B------:R-:W4:Y:S01]  /*2b2b0*/  LDL.LU R54, [R1+0x124] ;  /* 0x0001240001367983 */ /* 0x000f220000300800 */
[----:B--2---:R-:W-:-:S05]  /*2b2c0*/  IADD3 R4, P6, PT, R59, R7, RZ ;  /* 0x000000073b047210 */ /* 0x004fca0007fde0ff */
[----:B------:R0:W-:Y:S04]  /*2b2d0*/  STL [R1+0x7f8], R4 ;  /* 0x0007f80401007387 */ /* 0x0001e80000100800 */
[----:B------:R1:W-:Y:S01]  /*2b2e0*/  STL [R1+0x7e4], R0 ;  /* 0x0007e40001007387 */ /* 0x0003e20000100800 */
[----:B0-----:R-:W-:Y:S02]  /*2b2f0*/  LEA.HI.X.SX32 R4, R58, R6, 0x1, P0 ;  /* 0x000000063a047211 */ /* 0x001fe400000f0eff */
[----:B-----5:R-:W-:-:S05]  /*2b300*/  IADD3 R10, P5, PT, R60, R7, RZ ;  /* 0x000000073c0a7210 */ /* 0x020fca0007fbe0ff */
[----:B------:R-:W-:Y:S04]  /*2b310*/  STL [R1+0x800], R10 ;  /* 0x0008000a01007387 */ /* 0x000fe80000100800 */
[----:B------:R-:W2:Y:S04]  /*2b320*/  LDL.LU R58, [R1+0x128] ;  /* 0x00012800013a7983 */ /* 0x000ea80000300800 */
[----:B------:R0:W-:Y:S01]  /*2b330*/  STL [R1+0x7ec], R4 ;  /* 0x0007ec0401007387 */ /* 0x0001e20000100800 */
[----:B-1----:R-:W-:Y:S02]  /*2b340*/  IADD3 R0, P0, PT, R61, R7, RZ ;  /* 0x000000073d007210 */ /* 0x002fe40007f1e0ff */
[----:B0-----:R-:W-:-:S03]  /*2b350*/  LEA.HI.X.SX32 R4, R59, R6, 0x1, P6 ;  /* 0x000000063b047211 */ /* 0x001fc600030f0eff */
[----:B------:R0:W-:Y:S04]  /*2b360*/  STL [R1+0x808], R0 ;  /* 0x0008080001007387 */ /* 0x0001e80000100800 */
[----:B------:R-:W5:Y:S01]  /*2b370*/  LDL.LU R59, [R1+0x12c] ;  /* 0x00012c00013b7983 */ /* 0x000f620000300800 */
[----:B0-----:R-:W-:-:S03]  /*2b380*/  IADD3 R0, P6, PT, R29, R7, RZ ;  /* 0x000000071d007210 */ /* 0x001fc60007fde0ff */
[----:B------:R0:W-:Y:S04]  /*2b390*/  STL [R1+0x7f4], R4 ;  /* 0x0007f40401007387 */ /* 0x0001e80000100800 */
[----:B------:R1:W-:Y:S01]  /*2b3a0*/  STL [R1+0x810], R0 ;  /* 0x0008100001007387 */ /* 0x0003e20000100800 */
        /* <DEDUP_REMOVED lines=8> */
[----:B------:R0:W-:Y:S04]  /*2b430*/  STL [R1+0x804], R4 ;  /* 0x0008040401007387 */ /* 0x0001e80000100800 */
[----:B------:R3:W-:Y:S01]  /*2b440*/  STL [R1+0x820], R0 ;  /* 0x0008200001007387 */ /* 0x0007e20000100800 */
[----:B------:R-:W-:-:S03]  /*2b450*/  LEA.HI.X.SX32 R10, R27, R6, 0x1, P5 ;  /* 0x000000061b0a7211 */ /* 0x000fc600028f0eff */
[----:B------:R-:W5:Y:S01]  /*2b460*/  LDL.LU R31, [R1+0x138] ;  /* 0x00013800011f7983 */ /* 0x000f620000300800 */
[----:B0-----:R-:W-:-:S05]  /*2b470*/  LEA.HI.X.SX32 R4, R29, R6, 0x1, P6 ;  /* 0x000000061d047211 */ /* 0x001fca00030f0eff */
[----:B------:R0:W-:Y:S01]  /*2b480*/  STL [R1+0x80c], R4 ;  /* 0x00080c0401007387 */ /* 0x0001e20000100800 */
[----:B---3--:R-:W-:-:S05]  /*2b490*/  IADD3 R0, P6, PT, R53, R7, RZ ;  /* 0x0000000735007210 */ /* 0x008fca0007fde0ff */
[----:B------:R4:W-:Y:S01]  /*2b4a0*/  STL [R1+0x828], R0 ;  /* 0x0008280001007387 */ /* 0x0009e20000100800 */
[----:B0-----:R-:W-:-:S03]  /*2b4b0*/  LEA.HI.X.SX32 R4, R28, R6, 0x1, P0 ;  /* 0x000000061c047211 */ /* 0x001fc600000f0eff */
[----:B------:R-:W-:Y:S04]  /*2b4c0*/  STL [R1+0x814], R10 ;  /* 0x0008140a01007387 */ /* 0x000fe80000100800 */
[----:B------:R-:W3:Y:S01]  /*2b4d0*/  LDL.LU R26, [R1+0x13c] ;  /* 0x00013c00011a7983 */ /* 0x000ee20000300800 */
[----:B----4-:R-:W-:-:S05]  /*2b4e0*/  IADD3 R0, P5, PT, R55, R7, RZ ;  /* 0x0000000737007210 */ /* 0x010fca0007fbe0ff */
[----:B------:R-:W-:Y:S04]  /*2b4f0*/  STL [R1+0x830], R0 ;  /* 0x0008300001007387 */ /* 0x000fe80000100800 */
[----:B------:R0:W-:Y:S04]  /*2b500*/  STL [R1+0x81c], R4 ;  /* 0x00081c0401007387 */ /* 0x0001e80000100800 */
[----:B------:R-:W4:Y:S01]  /*2b510*/  LDL.LU R30, [R1+0x140] ;  /* 0x00014000011e7983 */ /* 0x000f220000300800 */
[----:B0-----:R-:W-:Y:S02]  /*2b520*/  LEA.HI.X.SX32 R4, R53, R6, 0x1, P6 ;  /* 0x0000000635047211 */ /* 0x001fe400030f0eff */
[----:B------:R-:W-:-:S05]  /*2b530*/  IADD3 R0, P0, PT, R56, R7, RZ ;  /* 0x0000000738007210 */ /* 0x000fca0007f1e0ff */
[----:B------:R0:W-:Y:S04]  /*2b540*/  STL [R1+0x838], R0 ;  /* 0x0008380001007387 */ /* 0x0001e80000100800 */
[----:B------:R1:W-:Y:S04]  /*2b550*/  STL [R1+0x824], R4 ;  /* 0x0008240401007387 */ /* 0x0003e80000100800 */
[----:B------:R-:W4:Y:S01]  /*2b560*/  LDL.LU R29, [R1+0x144] ;  /* 0x00014400011d7983 */ /* 0x000f220000300800 */
[----:B0-----:R-:W-:Y:S02]  /*2b570*/  IADD3 R0, P6, PT, R57, R7, RZ ;  /* 0x0000000739007210 */ /* 0x001fe40007fde0ff */
[----:B-1----:R-:W-:-:S03]  /*2b580*/  LEA.HI.X.SX32 R4, R55, R6, 0x1, P5 ;  /* 0x0000000637047211 */ /* 0x002fc600028f0eff */
[----:B------:R0:W-:Y:S04]  /*2b590*/  STL [R1+0x840], R0 ;  /* 0x0008400001007387 */ /* 0x0001e80000100800 */
[----:B------:R1:W-:Y:S04]  /*2b5a0*/  STL [R1+0x82c], R4 ;  /* 0x00082c0401007387 */ /* 0x0003e80000100800 */
[----:B------:R-:W4:Y:S01]  /*2b5b0*/  LDL.LU R27, [R1+0x148] ;  /* 0x00014800011b7983 */ /* 0x000f220000300800 */
[----:B0-----:R-:W-:Y:S02]  /*2b5c0*/  IADD3 R0, P5, PT, R52, R7, RZ ;  /* 0x0000000734007210 */ /* 0x001fe40007fbe0ff */
[----:B-1----:R-:W-:-:S03]  /*2b5d0*/  LEA.HI.X.SX32 R4, R56, R6, 0x1, P0 ;  /* 0x0000000638047211 */ /* 0x002fc600000f0eff */
[----:B------:R0:W-:Y:S04]  /*2b5e0*/  STL [R1+0x848], R0 ;  /* 0x0008480001007387 */ /* 0x0001e80000100800 */
[----:B------:R-:W4:Y:S04]  /*2b5f0*/  LDL.LU R53, [R1+0x14c] ;  /* 0x00014c0001357983 */ /* 0x000f280000300800 */
[----:B------:R1:W-:Y:S04]  /*2b600*/  STL [R1+0x834], R4 ;  /* 0x0008340401007387 */ /* 0x0003e80000100800 */
[----:B------:R-:W4:Y:S01]  /*2b610*/  LDL.LU R55, [R1+0x150] ;  /* 0x0001500001377983 */ /* 0x000f220000300800 */
[----:B0-----:R-:W-:-:S05]  /*2b620*/  IADD3 R0, P0, PT, R54, R7, RZ ;  /* 0x0000000736007210 */ /* 0x001fca0007f1e0ff */
[----:B------:R-:W-:Y:S04]  /*2b630*/  STL [R1+0x850], R0 ;  /* 0x0008500001007387 */ /* 0x000fe80000100800 */
[----:B------:R-:W4:Y:S01]  /*2b640*/  LDL.LU R56, [R1+0x154] ;  /* 0x0001540001387983 */ /* 0x000f220000300800 */
[----:B-1----:R-:W-:-:S05]  /*2b650*/  LEA.HI.X.SX32 R4, R57, R6, 0x1, P6 ;  /* 0x0000000639047211 */ /* 0x002fca00030f0eff */
[----:B------:R0:W-:Y:S04]  /*2b660*/  STL [R1+0x83c], R4 ;  /* 0x00083c0401007387 */ /* 0x0001e80000100800 */
[----:B------:R-:W4:Y:S01]  /*2b670*/  LDL.LU R57, [R1+0x158] ;  /* 0x0001580001397983 */ /* 0x000f220000300800 */
[----:B0-----:R-:W-:Y:S02]  /*2b680*/  LEA.HI.X.SX32 R4, R52, R6, 0x1, P5 ;  /* 0x0000000634047211 */ /* 0x001fe400028f0eff */
[----:B--2---:R-:W-:-:S05]  /*2b690*/  IADD3 R0, P6, PT, R58, R7, RZ ;  /* 0x000000073a007210 */ /* 0x004fca0007fde0ff */
[----:B------:R5:W-:Y:S04]  /*2b6a0*/  STL [R1+0x858], R0 ;  /* 0x0008580001007387 */ /* 0x000be80000100800 */
[----:B------:R-:W2:Y:S04]  /*2b6b0*/  LDL.LU R28, [R1+0x15c] ;  /* 0x00015c00011c7983 */ /* 0x000ea80000300800 */
[----:B------:R0:W-:Y:S01]  /*2b6c0*/  STL [R1+0x844], R4 ;  /* 0x0008440401007387 */ /* 0x0001e20000100800 */
[----:B-----5:R-:W-:Y:S02]  /*2b6d0*/  IADD3 R0, P5, PT, R59, R7, RZ ;  /* 0x000000073b007210 */ /* 0x020fe40007fbe0ff */
[----:B0-----:R-:W-:-:S03]  /*2b6e0*/  LEA.HI.X.SX32 R4, R54, R6, 0x1, P0 ;  /* 0x0000000636047211 */ /* 0x001fc600000f0eff */
        /* <DEDUP_REMOVED lines=13> */
[----:B0-----:R-:W-:-:S05]  /*2b7c0*/  IADD3 R0, P5, PT, R31, R7, RZ ;  /* 0x000000071f007210 */ /* 0x001fca0007fbe0ff */
[----:B------:R-:W-:Y:S01]  /*2b7d0*/  STL [R1+0x878], R0 ;  /* 0x0008780001007387 */ /* 0x000fe20000100800 */
[----:B-1----:R-:W-:-:S03]  /*2b7e0*/  LEA.HI.X.SX32 R4, R60, R6, 0x1, P0 ;  /* 0x000000063c047211 */ /* 0x002fc600000f0eff */
[----:B------:R-:W5:Y:S04]  /*2b7f0*/  LDL.LU R60, [R1+0x16c] ;  /* 0x00016c00013c7983 */ /* 0x000f680000300800 */
[----:B------:R0:W-:Y:S04]  /*2b800*/  STL [R1+0x864], R4 ;  /* 0x0008640401007387 */ /* 0x0001e80000100800 */
[----:B------:R-:W5:Y:S01]  /*2b810*/  LDL.LU R58, [R1+0x170] ;  /* 0x00017000013a7983 */ /* 0x000f620000300800 */
[----:B0-----:R-:W-:Y:S02]  /*2b820*/  LEA.HI.X.SX32 R4, R61, R6, 0x1, P6 ;  /* 0x000000063d047211 */ /* 0x001fe400030f0eff */
[----:B---3--:R-:W-:-:S02]  /*2b830*/  IADD3 R0, P0, PT, R26, R7, RZ ;  /* 0x000000071a007210 */ /* 0x008fc40007f1e0ff */
[----:B------:R-:W-:-:S03]  /*2b840*/  LEA.HI.X.SX32 R10, R31, R6, 0x1, P5 ;  /* 0x000000061f0a7211 */ /* 0x000fc600028f0eff */
[----:B------:R4:W-:Y:S04]  /*2b850*/  STL [R1+0x880], R0 ;  /* 0x0008800001007387 */ /* 0x0009e80000100800 */
[----:B------:R-:W-:Y:S04]  /*2b860*/  STL [R1+0x86c], R4 ;  /* 0x00086c0401007387 */ /* 0x000fe80000100800 */
[----:B------:R-:W3:Y:S01]  /*2b870*/  LDL.LU R61, [R1+0x174] ;  /* 0x00017400013d7983 */ /* 0x000ee20000300800 */
[----:B----4-:R-:W-:-:S05]  /*2b880*/  IADD3 R0, P6, PT, R30, R7, RZ ;  /* 0x000000071e007210 */ /* 0x010fca0007fde0ff */
[----:B------:R0:W-:Y:S04]  /*2b890*/  STL [R1+0x888], R0 ;  /* 0x0008880001007387 */ /* 0x0001e80000100800 */
[----:B------:R1:W-:Y:S01]  /*2b8a0*/  STL [R1+0x874], R10 ;  /* 0x0008740a01007387 */ /* 0x0003e20000100800 */
[----:B0-----:R-:W-:Y:S02]  /*2b8b0*/  LEA.HI.X.SX32 R0, R26, R6, 0x1, P0 ;  /* 0x000000061a007211 */ /* 0x001fe400000f0eff */
[----:B------:R-:W-:-:S05]  /*2b8c0*/  IADD3 R4, P5, PT, R29, R7, RZ ;  /* 0x000000071d047210 */ /* 0x000fca0007fbe0ff */
[----:B------:R0:W-:Y:S04]  /*2b8d0*/  STL [R1+0x890], R4 ;  /* 0x0008900401007387 */ /* 0x0001e80000100800 */
[----:B------:R4:W-:Y:S01]  /*2b8e0*/  STL [R1+0x87c], R0 ;  /* 0x00087c0001007387 */ /* 0x0009e20000100800 */
[----:B-1----:R-:W-:Y:S02]  /*2b8f0*/  IADD3 R10, P0, PT, R27, R7, RZ ;  /* 0x000000071b0a7210 */ /* 0x002fe40007f1e0ff */
[----:B0-----:R-:W-:-:S03]  /*2b900*/  LEA.HI.X.SX32 R4, R30, R6, 0x1, P6 ;  /* 0x000000061e047211 */ /* 0x001fc600030f0eff */
[----:B------:R0:W-:Y:S01]  /*2b910*/  STL [R1+0x898], R10 ;  /* 0x0008980a01007387 */ /* 0x0001e20000100800 */
[-C--:B----4-:R-:W-:Y:S02]  /*2b920*/  IADD3 R0, P6, PT, R53, R7.reuse, RZ ;  /* 0x0000000735007210 */ /* 0x090fe40007fde0ff */
[----:B0-----:R-:W-:Y:S01]  /*2b930*/  LEA.HI.X.SX32 R10, R29, R6, 0x1, P5 ;  /* 0x000000061d0a7211 */ /* 0x001fe200028f0eff */
[----:B------:R0:W-:Y:S04]  /*2b940*/  STL [R1+0x884], R4 ;  /* 0x0008840401007387 */ /* 0x0001e80000100800 */
[----:B------:R1:W-:Y:S04]  /*2b950*/  STL [R1+0x8a0], R0 ;  /* 0x0008a00001007387 */ /* 0x0003e80000100800 */
[----:B------:R4:W-:Y:S01]  /*2b960*/  STL [R1+0x88c], R10 ;  /* 0x00088c0a01007387 */ /* 0x0009e20000100800 */
[----:B0-----:R-:W-:-:S02]  /*2b970*/  IADD3 R4, P5, PT, R55, R7, RZ ;  /* 0x0000000737047210 */ /* 0x001fc40007fbe0ff */
[----:B-1----:R-:W-:-:S03]  /*2b980*/  LEA.HI.X.SX32 R0, R27, R6, 0x1, P0 ;  /* 0x000000061b007211 */ /* 0x002fc600000f0eff */
[----:B------:R0:W-:Y:S01]  /*2b990*/  STL [R1+0x8a8], R4 ;  /* 0x0008a80401007387 */ /* 0x0001e20000100800 */
[----:B----4-:R-:W-:-:S03]  /*2b9a0*/  IADD3 R10, P0, PT, R56, R7, RZ ;  /* 0x00000007380a7210 */ /* 0x010fc60007f1e0ff */
[----:B------:R1:W-:Y:S04]  /*2b9b0*/  STL [R1+0x894], R0 ;  /* 0x0008940001007387 */ /* 0x0003e80000100800 */
[----:B------:R4:W-:Y:S01]  /*2b9c0*/  STL [R1+0x8b0], R10 ;  /* 0x0008b00a01007387 */ /* 0x0009e20000100800 */
[----:B0-----:R-:W-:-:S03]  /*2b9d0*/  LEA.HI.X.SX32 R4, R53, R6, 0x1, P6 ;  /* 0x0000000635047211 */ /* 0x001fc600030f0eff */
[----:B------:R-:W3:Y:S01]  /*2b9e0*/  LDL.LU R53, [R1+0x178] ;  /* 0x0001780001357983 */ /* 0x000ee20000300800 */
[----:B-1----:R-:W-:-:S03]  /*2b9f0*/  IADD3 R0, P6, PT, R57, R7, RZ ;  /* 0x0000000739007210 */ /* 0x002fc60007fde0ff */
[----:B------:R0:W-:Y:S01]  /*2ba00*/  STL [R1+0x89c], R4 ;  /* 0x00089c0401007387 */ /* 0x0001e20000100800 */
[----:B----4-:R-:W-:-:S03]  /*2ba10*/  LEA.HI.X.SX32 R10, R55, R6, 0x1, P5 ;  /* 0x00000006370a7211 */ /* 0x010fc600028f0eff */
[----:B------:R2:W-:Y:S04]  /*2ba20*/  STL [R1+0x8b8], R0 ;  /* 0x0008b80001007387 */ /* 0x0005e80000100800 */
[----:B------:R-:W-:Y:S01]  /*2ba30*/  STL [R1+0x8a4], R10 ;  /* 0x0008a40a01007387 */ /* 0x000fe20000100800 */
[----:B0-----:R-:W-:-:S03]  /*2ba40*/  LEA.HI.X.SX32 R4, R56, R6, 0x1, P0 ;  /* 0x0000000638047211 */ /* 0x001fc600000f0eff */
[----:B------:R-:W4:Y:S01]  /*2ba50*/  LDL.LU R55, [R1+0x188] ;  /* 0x0001880001377983 */ /* 0x000f220000300800 */
[----:B--2---:R-:W-:-:S05]  /*2ba60*/  IADD3 R0, P5, PT, R28, R7, RZ ;  /* 0x000000071c007210 */ /* 0x004fca0007fbe0ff */
[----:B------:R5:W-:Y:S04]  /*2ba70*/  STL [R1+0x8c0], R0 ;  /* 0x0008c00001007387 */ /* 0x000be80000100800 */
[----:B------:R0:W-:Y:S04]  /*2ba80*/  STL [R1+0x8ac], R4 ;  /* 0x0008ac0401007387 */ /* 0x0001e80000100800 */
[----:B------:R-:W2:Y:S01]  /*2ba90*/  LDL.LU R56, [R1+0x184] ;  /* 0x0001840001387983 */ /* 0x000ea20000300800 */
[----:B-----5:R-:W-:Y:S02]  /*2baa0*/  IADD3 R0, P0, PT, R52, R7, RZ ;  /* 0x0000000734007210 */ /* 0x020fe40007f1e0ff */
[----:B0-----:R-:W-:-:S03]  /*2bab0*/  LEA.HI.X.SX32 R4, R57, R6, 0x1, P6 ;  /* 0x0000000639047211 */ /* 0x001fc600030f0eff */
[----:B------:R0:W-:Y:S04]  /*2bac0*/  STL [R1+0x8c8], R0 ;  /* 0x0008c80001007387 */ /* 0x0001e80000100800 */
[----:B------:R1:W-:Y:S01]  /*2bad0*/  STL [R1+0x8b4], R4 ;  /* 0x0008b40401007387 */ /* 0x0003e20000100800 */
[----:B------:R-:W-:-:S03]  /*2bae0*/  LEA.HI.X.SX32 R10, R52, R6, 0x1, P0 ;  /* 0x00000006340a7211 */ /* 0x000fc600000f0eff */
[----:B------:R-:W5:Y:S01]  /*2baf0*/  LDL.LU R57, [R1+0x198] ;  /* 0x0001980001397983 */ /* 0x000f620000300800 */
[----:B0-----:R-:W-:Y:S02]  /*2bb00*/  IADD3 R0, P6, PT, R54, R7, RZ ;  /* 0x0000000736007210 */ /* 0x001fe40007fde0ff */
[----:B-1----:R-:W-:-:S03]  /*2bb10*/  LEA.HI.X.SX32 R4, R28, R6, 0x1, P5 ;  /* 0x000000061c047211 */ /* 0x002fc600028f0eff */
[----:B------:R0:W-:Y:S04]  /*2bb20*/  STL [R1+0x8d0], R0 ;  /* 0x0008d00001007387 */ /* 0x0001e80000100800 */
[----:B------:R-:W-:Y:S01]  /*2bb30*/  STL [R1+0x8bc], R4 ;  /* 0x0008bc0401007387 */ /* 0x000fe20000100800 */
[----:B0-----:R-:W-:-:S05]  /*2bb40*/  IADD3 R0, P5, PT, R59, R7, RZ ;  /* 0x000000073b007210 */ /* 0x001fca0007fbe0ff */
[----:B------:R0:W-:Y:S04]  /*2bb50*/  STL [R1+0x8d8], R0 ;  /* 0x0008d80001007387 */ /* 0x0001e80000100800 */
[----:B------:R1:W-:Y:S04]  /*2bb60*/  STL [R1+0x8c4], R10 ;  /* 0x0008c40a01007387 */ /* 0x0003e80000100800 */
[----:B------:R-:W5:Y:S01]  /*2bb70*/  LDL.LU R30, [R1+0x3c] ;  /* 0x00003c00011e7983 */ /* 0x000f620000300800 */
[----:B0-----:R-:W-:Y:S02]  /*2bb80*/  LEA.HI.X.SX32 R0, R54, R6, 0x1, P6 ;  /* 0x0000000636007211 */ /* 0x001fe400030f0eff */
[----:B------:R-:W-:-:S05]  /*2bb90*/  IADD3 R4, P0, PT, R60, R7, RZ ;  /* 0x000000073c047210 */ /* 0x000fca0007f1e0ff */
[----:B------:R-:W-:Y:S01]  /*2bba0*/  STL [R1+0x8e0], R4 ;  /* 0x0008e00401007387 */ /* 0x000fe20000100800 */
[----:B-1----:R-:W-:-:S03]  /*2bbb0*/  IADD3 R10, P6, PT, R58, R7, RZ ;  /* 0x000000073a0a7210 */ /* 0x002fc60007fde0ff */
[----:B------:R0:W-:Y:S04]  /*2bbc0*/  STL [R1+0x8cc], R0 ;  /* 0x0008cc0001007387 */ /* 0x0001e80000100800 */
[----:B------:R-:W-:Y:S01]  /*2bbd0*/  STL [R1+0x8e8], R10 ;  /* 0x0008e80a01007387 */ /* 0x000fe20000100800 */
[----:B0-----:R-:W-:-:S03]  /*2bbe0*/  LEA.HI.X.SX32 R0, R59, R6, 0x1, P5 ;  /* 0x000000063b007211 */ /* 0x001fc600028f0eff */
[----:B------:R-:W5:Y:S04]  /*2bbf0*/  LDL.LU R59, [R1+0x190] ;  /* 0x00019000013b7983 */ /* 0x000f680000300800 */
[----:B------:R0:W-:Y:S01]  /*2bc00*/  STL [R1+0x8d4], R0 ;  /* 0x0008d40001007387 */ /* 0x0001e20000100800 */
[----:B---3--:R-:W-:-:S05]  /*2bc10*/  IADD3 R4, P5, PT, R61, R7, RZ ;  /* 0x000000073d047210 */ /* 0x008fca0007fbe0ff */
[----:B------:R1:W-:Y:S01]  /*2bc20*/  STL [R1+0x8f0], R4 ;  /* 0x0008f00401007387 */ /* 0x0003e20000100800 */
[----:B0-----:R-:W-:-:S03]  /*2bc30*/  LEA.HI.X.SX32 R0, R60, R6, 0x1, P0 ;  /* 0x000000063c007211 */ /* 0x001fc600000f0eff */
[----:B------:R-:W3:Y:S01]  /*2bc40*/  LDL.LU R60, [R1+0x18c] ;  /* 0x00018c00013c7983 */ /* 0x000ee20000300800 */
[----:B-1----:R-:W-:-:S03]  /*2bc50*/  IADD3 R4, P0, PT, R13, R7, RZ ;  /* 0x000000070d047210 */ /* 0x002fc60007f1e0ff */
[----:B------:R0:W-:Y:S04]  /*2bc60*/  STL [R1+0x8dc], R0 ;  /* 0x0008dc0001007387 */ /* 0x0001e80000100800 */
[----:B------:R1:W-:Y:S04]  /*2bc70*/  STL [R1+0x8f8], R4 ;  /* 0x0008f80401007387 */ /* 0x0003e80000100800 */
[----:B------:R-:W3:Y:S01]  /*2bc80*/  LDL.LU R28, [R1+0x1a0] ;  /* 0x0001a000011c7983 */ /* 0x000ee20000300800 */
[----:B0-----:R-:W-:Y:S02]  /*2bc90*/  LEA.HI.X.SX32 R0, R58, R6, 0x1, P6 ;  /* 0x000000063a007211 */ /* 0x001fe400030f0eff */
[----:B-1----:R-:W-:-:S03]  /*2bca0*/  IADD3 R4, P6, PT, R12, R7, RZ ;  /* 0x000000070c047210 */ /* 0x002fc60007fde0ff */
[----:B------:R0:W-:Y:S04]  /*2bcb0*/  STL [R1+0x8e4], R0 ;  /* 0x0008e40001007387 */ /* 0x0001e80000100800 */
[----:B------:R1:W-:Y:S04]  /*2bcc0*/  STL [R1+0x900], R4 ;  /* 0x0009000401007387 */ /* 0x0003e80000100800 */
[----:B------:R-:W3:Y:S01]  /*2bcd0*/  LDL.LU R29, [R1+0x93c] ;  /* 0x00093c00011d7983 */ /* 0x000ee20000300800 */
[----:B0-----:R-:W-:Y:S02]  /*2bce0*/  LEA.HI.X.SX32 R0, R61, R6, 0x1, P5 ;  /* 0x000000063d007211 */ /* 0x001fe400028f0eff */
[----:B-1----:R-:W-:-:S03]  /*2bcf0*/  IADD3 R4, P5, PT, R11, R7, RZ ;  /* 0x000000070b047210 */ /* 0x002fc60007fbe0ff */
[----:B------:R0:W-:Y:S04]  /*2bd00*/  STL [R1+0x8ec], R0 ;  /* 0x0008ec0001007387 */ /* 0x0001e80000100800 */
[----:B------:R-:W3:Y:S04]  /*2bd10*/  LDL.LU R61, [R1+0x19c] ;  /* 0x00019c00013d7983 */ /* 0x000ee80000300800 */
[----:B------:R1:W-:Y:S01]  /*2bd20*/  STL [R1+0x908], R4 ;  /* 0x0009080401007387 */ /* 0x0003e20000100800 */
[----:B0-----:R-:W-:-:S03]  /*2bd30*/  LEA.HI.X.SX32 R0, R13, R6, 0x1, P0 ;  /* 0x000000060d007211 */ /* 0x001fc600000f0eff */
[----:B------:R-:W3:Y:S04]  /*2bd40*/  LDL.LU R54, [R1+0x1ac] ;  /* 0x0001ac0001367983 */ /* 0x000ee80000300800 */
[----:B------:R0:W-:Y:S01]  /*2bd50*/  STL [R1+0x8f4], R0 ;  /* 0x0008f40001007387 */ /* 0x0001e20000100800 */
[----:B-1----:R-:W-:-:S05]  /*2bd60*/  IADD3 R4, P0, PT, R53, R7, RZ ;  /* 0x0000000735047210 */ /* 0x002fca0007f1e0ff */
[----:B------:R4:W-:Y:S04]  /*2bd70*/  STL [R1+0x910], R4 ;  /* 0x0009100401007387 */ /* 0x0009e80000100800 */
[----:B------:R-:W3:Y:S01]  /*2bd80*/  LDL.LU R58, [R1+0x94c] ;  /* 0x00094c00013a7983 */ /* 0x000ee20000300800 */
[----:B0-----:R-:W-:-:S05]  /*2bd90*/  LEA.HI.X.SX32 R0, R12, R6, 0x1, P6 ;  /* 0x000000060c007211 */ /* 0x001fca00030f0eff */
[----:B------:R0:W-:Y:S01]  /*2bda0*/  STL [R1+0x8fc], R0 ;  /* 0x0008fc0001007387 */ /* 0x0001e20000100800 */
[----:B----4-:R-:W-:-:S03]  /*2bdb0*/  IADD3 R4, P6, PT, R55, R7, RZ ;  /* 0x0000000737047210 */ /* 0x010fc60007fde0ff */
[----:B------:R-:W4:Y:S01]  /*2bdc0*/  LDL.LU R52, [R1+0x1a8] ;  /* 0x0001a80001347983 */ /* 0x000f220000300800 */
[----:B0-----:R-:W-:-:S03]  /*2bdd0*/  LEA.HI.X.SX32 R0, R11, R6, 0x1, P5 ;  /* 0x000000060b007211 */ /* 0x001fc600028f0eff */
[----:B------:R-:W-:Y:S04]  /*2bde0*/  STL [R1+0x918], R4 ;  /* 0x0009180401007387 */ /* 0x000fe80000100800 */
[----:B------:R0:W-:Y:S02]  /*2bdf0*/  STL [R1+0x904], R0 ;  /* 0x0009040001007387 */ /* 0x0001e40000100800 */
[----:B0-----:R-:W-:Y:S02]  /*2be00*/  LEA.HI.X.SX32 R0, R53, R6, 0x1, P0 ;  /* 0x0000000635007211 */ /* 0x001fe400000f0eff */
[----:B--2---:R-:W-:-:S05]  /*2be10*/  IADD3 R10, P5, PT, R56, R7, RZ ;  /* 0x00000007380a7210 */ /* 0x004fca0007fbe0ff */
[----:B------:R-:W-:Y:S04]  /*2be20*/  STL [R1+0x920], R10 ;  /* 0x0009200a01007387 */ /* 0x000fe80000100800 */
[----:B------:R-:W2:Y:S04]  /*2be30*/  LDL.LU R53, [R1+0x1b8] ;  /* 0x0001b80001357983 */ /* 0x000ea80000300800 */
[----:B------:R0:W-:Y:S01]  /*2be40*/  STL [R1+0x90c], R0 ;  /* 0x00090c0001007387 */ /* 0x0001e20000100800 */
[----:B-----5:R-:W-:Y:S02]  /*2be50*/  IADD3 R4, P0, PT, R57, R7, RZ ;  /* 0x0000000739047210 */ /* 0x020fe40007f1e0ff */
[----:B0-----:R-:W-:-:S03]  /*2be60*/  LEA.HI.X.SX32 R0, R55, R6, 0x1, P6 ;  /* 0x0000000637007211 */ /* 0x001fc600030f0eff */
[----:B------:R-:W-:Y:S04]  /*2be70*/  STL [R1+0x928], R4 ;  /* 0x0009280401007387 */ /* 0x000fe80000100800 */
[----:B------:R-:W5:Y:S04]  /*2be80*/  LDL.LU R27, [R1+0x95c] ;  /* 0x00095c00011b7983 */ /* 0x000f680000300800 */
[----:B------:R0:W-:Y:S04]  /*2be90*/  STL [R1+0x914], R0 ;  /* 0x0009140001007387 */ /* 0x0001e80000100800 */
[----:B------:R-:W5:Y:S01]  /*2bea0*/  LDL.LU R55, [R1+0x1b0] ;  /* 0x0001b00001377983 */ /* 0x000f620000300800 */
[----:B0-----:R-:W-:-:S05]  /*2beb0*/  LEA.HI.X.SX32 R0, R56, R6, 0x1, P5 ;  /* 0x0000000638007211 */ /* 0x001fca00028f0eff */
[----:B------:R0:W-:Y:S01]  /*2bec0*/  STL [R1+0x91c], R0 ;  /* 0x00091c0001007387 */ /* 0x0001e20000100800 */
[----:B------:R-:W-:Y:S02]  /*2bed0*/  IADD3 R4, P5, PT, R30, R7, RZ ;  /* 0x000000071e047210 */ /* 0x000fe40007fbe0ff */
[----:B0-----:R-:W-:-:S03]  /*2bee0*/  LEA.HI.X.SX32 R0, R57, R6, 0x1, P0 ;  /* 0x0000000639007211 */ /* 0x001fc600000f0eff */
[----:B------:R0:W-:Y:S04]  /*2bef0*/  STL [R1+0x930], R4 ;  /* 0x0009300401007387 */ /* 0x0001e80000100800 */
[----:B------:R-:W5:Y:S04]  /*2bf00*/  LDL.LU R57, [R1+0x1c4] ;  /* 0x0001c40001397983 */ /* 0x000f680000300800 */
[----:B------:R1:W-:Y:S04]  /*2bf10*/  STL [R1+0x924], R0 ;  /* 0x0009240001007387 */ /* 0x0003e80000100800 */
[----:B------:R-:W5:Y:S01]  /*2bf20*/  LDL.LU R56, [R1+0x96c] ;  /* 0x00096c0001387983 */ /* 0x000f620000300800 */
[----:B------:R-:W-:-:S02]  /*2bf30*/  LEA.HI.X.SX32 R10, R30, R6, 0x1, P5 ;  /* 0x000000061e0a7211 */ /* 0x000fc400028f0eff */
[----:B0-----:R-:W-:Y:S02]  /*2bf40*/  IADD3 R4, P0, PT, R59, R7, RZ ;  /* 0x000000073b047210 */ /* 0x001fe40007f1e0ff */
[----:B------:R-:W-:-:S03]  /*2bf50*/  ISETP.GE.AND P6, PT, R3, RZ, PT ;  /* 0x000000ff0300720c */ /* 0x000fc60003fc6270 */
[----:B------:R3:W-:Y:S01]  /*2bf60*/  STL [R1+0x938], R4 ;  /* 0x0009380401007387 */ /* 0x0007e20000100800 */
[----:B-1----:R-:W-:Y:S02]  /*2bf70*/  IABS R0, R3 ;  /* 0x0000000300007213 */ /* 0x002fe40000000000 */
[----:B------:R-:W-:Y:S01]  /*2bf80*/  LEA.HI.X.SX32 R3, R59, R6, 0x1, P0 ;  /* 0x000000063b037211 */ /* 0x000fe200000f0eff */
[----:B------:R0:W-:Y:S04]  /*2bf90*/  STL [R1+0x92c], R10 ;  /* 0x00092c0a01007387 */ /* 0x0001e80000100800 */
[----:B------:R-:W5:Y:S01]  /*2bfa0*/  LDL.LU R59, [R1+0x1c0] ;  /* 0x0001c000013b7983 */ /* 0x000f620000300800 */
[----:B---3--:R-:W-:-:S05]  /*2bfb0*/  IADD3 R4, P5, PT, R60, R7, RZ ;  /* 0x000000073c047210 */ /* 0x008fca0007fbe0ff */
[----:B------:R1:W-:Y:S01]  /*2bfc0*/  STL [R1+0x940], R4 ;  /* 0x0009400401007387 */ /* 0x0003e20000100800 */
[----:B0-----:R-:W-:-:S03]  /*2bfd0*/  LEA.HI.X.SX32 R10, R60, R6, 0x1, P5 ;  /* 0x000000063c0a7211 */ /* 0x001fc600028f0eff */
[----:B------:R-:W-:Y:S01]  /*2bfe0*/  STL [R1+0x934], R3 ;  /* 0x0009340301007387 */ /* 0x000fe20000100800 */
[----:B-1----:R-:W-:-:S05]  /*2bff0*/  IADD3 R4, P0, PT, R28, R7, RZ ;  /* 0x000000071c047210 */ /* 0x002fca0007f1e0ff */
[----:B------:R0:W-:Y:S04]  /*2c000*/  STL [R1+0x948], R4 ;  /* 0x0009480401007387 */ /* 0x0001e80000100800 */
[----:B------:R-:W3:Y:S04]  /*2c010*/  LDL.LU R32, [R1+0x1d0] ;  /* 0x0001d00001207983 */ /* 0x000ee80000300800 */
[----:B------:R1:W-:Y:S04]  /*2c020*/  STL [R1+0x93c], R10 ;  /* 0x00093c0a01007387 */ /* 0x0003e80000100800 */
[----:B------:R-:W3:Y:S01]  /*2c030*/  LDL.LU R60, [R1+0x97c] ;  /* 0x00097c00013c7983 */ /* 0x000ee20000300800 */
[----:B------:R-:W-:-:S02]  /*2c040*/  LEA.HI.X.SX32 R11, R28, R6, 0x1, P0 ;  /* 0x000000061c0b7211 */ /* 0x000fc400000f0eff */
[----:B0-----:R-:W-:-:S05]  /*2c050*/  IADD3 R4, P5, PT, R61, R7, RZ ;  /* 0x000000073d047210 */ /* 0x001fca0007fbe0ff */
[----:B------:R-:W-:Y:S01]  /*2c060*/  STL [R1+0x950], R4 ;  /* 0x0009500401007387 */ /* 0x000fe20000100800 */
[----:B-1----:R-:W-:-:S03]  /*2c070*/  IADD3 R10, P0, PT, R54, R7, RZ ;  /* 0x00000007360a7210 */ /* 0x002fc60007f1e0ff */
[----:B------:R0:W-:Y:S02]  /*2c080*/  STL [R1+0x944], R11 ;  /* 0x0009440b01007387 */ /* 0x0001e40000100800 */
[----:B0-----:R-:W-:Y:S02]  /*2c090*/  LEA.HI.X.SX32 R11, R61, R6, 0x1, P5 ;  /* 0x000000063d0b7211 */ /* 0x001fe400028f0eff */
[----:B------:R-:W-:Y:S02]  /*2c0a0*/  SEL R4, R20, R58, !P3 ;  /* 0x0000003a14047207 */ /* 0x000fe40005800000 */
[----:B------:R-:W3:Y:S04]  /*2c0b0*/  LDL.LU R58, [R1+0x1cc] ;  /* 0x0001cc00013a7983 */ /* 0x000ee80000300800 */
[----:B------:R4:W-:Y:S04]  /*2c0c0*/  STL [R1+0x958], R10 ;  /* 0x0009580a01007387 */ /* 0x0009e80000100800 */
[----:B------:R-:W3:Y:S04]  /*2c0d0*/  LDL.LU R28, [R1+0x1e0] ;  /* 0x0001e000011c7983 */ /* 0x000ee80000300800 */
[----:B------:R-:W-:Y:S04]  /*2c0e0*/  STL [R1+0x94c], R11 ;  /* 0x00094c0b01007387 */ /* 0x000fe80000100800 */
[----:B------:R-:W3:Y:S04]  /*2c0f0*/  LDL.LU R31, [R1+0x98c] ;  /* 0x00098c00011f7983 */ /* 0x000ee80000300800 */
[----:B------:R-:W3:Y:S01]  /*2c100*/  LDL.LU R61, [R1+0x1d8] ;  /* 0x0001d800013d7983 */ /* 0x000ee20000300800 */
[----:B----4-:R-:W-:-:S05]  /*2c110*/  IADD3 R10, P5, PT, R52, R7, RZ ;  /* 0x00000007340a7210 */ /* 0x010fca0007fbe0ff */
[----:B------:R0:W-:Y:S02]  /*2c120*/  STL [R1+0x960], R10 ;  /* 0x0009600a01007387 */ /* 0x0001e40000100800 */
[----:B0-----:R-:W-:Y:S02]  /*2c130*/  LEA.HI.X.SX32 R10, R54, R6, 0x1, P0 ;  /* 0x00000006360a7211 */ /* 0x001fe400000f0eff */
[----:B------:R-:W4:Y:S04]  /*2c140*/  LDL.LU R54, [R1+0x1e8] ;  /* 0x0001e80001367983 */ /* 0x000f280000300800 */
[----:B------:R-:W-:Y:S01]  /*2c150*/  STL [R1+0x954], R10 ;  /* 0x0009540a01007387 */ /* 0x000fe20000100800 */
[----:B------:R-:W-:Y:S02]  /*2c160*/  SEL R3, R20, R29, !P3 ;  /* 0x0000001d14037207 */ /* 0x000fe40005800000 */
[----:B--2---:R-:W-:-:S05]  /*2c170*/  IADD3 R11, P0, PT, R53, R7, RZ ;  /* 0x00000007350b7210 */ /* 0x004fca0007f1e0ff */
[----:B------:R0:W-:Y:S04]  /*2c180*/  STL [R1+0x968], R11 ;  /* 0x0009680b01007387 */ /* 0x0001e80000100800 */
[----:B------:R-:W2:Y:S04]  /*2c190*/  LDL.LU R26, [R1+0x99c] ;  /* 0x00099c00011a7983 */ /* 0x000ea80000300800 */
[----:B------:R-:W2:Y:S01]  /*2c1a0*/  LDL.LU R29, [R1+0x1e4] ;  /* 0x0001e400011d7983 */ /* 0x000ea20000300800 */
[----:B0-----:R-:W-:-:S05]  /*2c1b0*/  LEA.HI.X.SX32 R11, R52, R6, 0x1, P5 ;  /* 0x00000006340b7211 */ /* 0x001fca00028f0eff */
[----:B------:R0:W-:Y:S01]  /*2c1c0*/  STL [R1+0x95c], R11 ;  /* 0x00095c0b01007387 */ /* 0x0001e20000100800 */
[----:B-----5:R-:W-:Y:S02]  /*2c1d0*/  SEL R10, R20, R27, !P3 ;  /* 0x0000001b140a7207 */ /* 0x020fe40005800000 */
[----:B------:R-:W-:Y:S02]  /*2c1e0*/  IADD3 R13, P5, PT, R55, R7, RZ ;  /* 0x00000007370d7210 */ /* 0x000fe40007fbe0ff */
[----:B0-----:R-:W-:-:S03]  /*2c1f0*/  LEA.HI.X.SX32 R11, R53, R6, 0x1, P0 ;  /* 0x00000006350b7211 */ /* 0x001fc600000f0eff */
[----:B------:R-:W-:Y:S04]  /*2c200*/  STL [R1+0x970], R13 ;  /* 0x0009700d01007387 */ /* 0x000fe80000100800 */
[----:B------:R-:W5:Y:S04]  /*2c210*/  LDL.LU R27, [R1+0x1f8] ;  /* 0x0001f800011b7983 */ /* 0x000f680000300800 */
[----:B------:R0:W-:Y:S01]  /*2c220*/  STL [R1+0x964], R11 ;  /* 0x0009640b01007387 */ /* 0x0001e20000100800 */
[----:B------:R-:W-:-:S05]  /*2c230*/  IADD3 R12, P0, PT, R57, R7, RZ ;  /* 0x00000007390c7210 */ /* 0x000fca0007f1e0ff */
[----:B------:R1:W-:Y:S01]  /*2c240*/  STL [R1+0x978], R12 ;  /* 0x0009780c01007387 */ /* 0x0003e20000100800 */
[----:B0-----:R-:W-:-:S03]  /*2c250*/  SEL R11, R20, R56, !P3 ;  /* 0x00000038140b7207 */ /* 0x001fc60005800000 */
[----:B------:R-:W5:Y:S04]  /*2c260*/  LDL.LU R30, [R1+0x9ac] ;  /* 0x0009ac00011e7983 */ /* 0x000f680000300800 */
[----:B------:R-:W5:Y:S01]  /*2c270*/  LDL.LU R56, [R1+0x1f0] ;  /* 0x0001f00001387983 */ /* 0x000f620000300800 */
[----:B-1----:R-:W-:-:S03]  /*2c280*/  LEA.HI.X.SX32 R12, R55, R6, 0x1, P5 ;  /* 0x00000006370c7211 */ /* 0x002fc600028f0eff */
[----:B------:R-:W5:Y:S04]  /*2c290*/  LDL.LU R52, [R1+0x204] ;  /* 0x0002040001347983 */ /* 0x000f680000300800 */
[----:B------:R0:W-:Y:S04]  /*2c2a0*/  STL [R1+0x96c], R12 ;  /* 0x00096c0c01007387 */ /* 0x0001e80000100800 */
[----:B------:R-:W5:Y:S01]  /*2c2b0*/  LDL.LU R55, [R1+0x9bc] ;  /* 0x0009bc0001377983 */ /* 0x000f620000300800 */
[----:B------:R-:W-:Y:S02]  /*2c2c0*/  IADD3 R13, P5, PT, R59, R7, RZ ;  /* 0x000000073b0d7210 */ /* 0x000fe40007fbe0ff */
[----:B0-----:R-:W-:-:S03]  /*2c2d0*/  LEA.HI.X.SX32 R12, R57, R6, 0x1, P0 ;  /* 0x00000006390c7211 */ /* 0x001fc600000f0eff */
[----:B------:R3:W-:Y:S04]  /*2c2e0*/  STL [R1+0x980], R13 ;  /* 0x0009800d01007387 */ /* 0x0007e80000100800 */
[----:B------:R-:W5:Y:S04]  /*2c2f0*/  LDL.LU R57, [R1+0x200] ;  /* 0x0002000001397983 */ /* 0x000f680000300800 */
[----:B------:R0:W-:Y:S01]  /*2c300*/  STL [R1+0x974], R12 ;  /* 0x0009740c01007387 */ /* 0x0001e20000100800 */
[----:B---3--:R-:W-:Y:S02]  /*2c310*/  IADD3 R13, P0, PT, R32, R7, RZ ;  /* 0x00000007200d7210 */ /* 0x008fe40007f1e0ff */
[----:B0-----:R-:W-:-:S02]  /*2c320*/  SEL R12, R20, R60, !P3 ;  /* 0x0000003c140c7207 */ /* 0x001fc40005800000 */
[----:B------:R-:W3:Y:S04]  /*2c330*/  LDL.LU R60, [R1+0x214] ;  /* 0x00021400013c7983 */ /* 0x000ee80000300800 */
[----:B------:R0:W-:Y:S04]  /*2c340*/  STL [R1+0x988], R13 ;  /* 0x0009880d01007387 */ /* 0x0001e80000100800 */
[----:B------:R-:W3:Y:S01]  /*2c350*/  LDL.LU R53, [R1+0x9cc] ;  /* 0x0009cc0001357983 */ /* 0x000ee20000300800 */
[----:B0-----:R-:W-:-:S03]  /*2c360*/  LEA.HI.X.SX32 R13, R59, R6, 0x1, P5 ;  /* 0x000000063b0d7211 */ /* 0x001fc600028f0eff */
[----:B------:R-:W3:Y:S01]  /*2c370*/  LDL.LU R59, [R1+0x210] ;  /* 0x00021000013b7983 */ /* 0x000ee20000300800 */
[----:B------:R-:W-:-:S03]  /*2c380*/  LEA.HI.X.SX32 R24, R32, R6, 0x1, P0 ;  /* 0x0000000620187211 */ /* 0x000fc600000f0eff */
[----:B------:R0:W-:Y:S02]  /*2c390*/  STL [R1+0x97c], R13 ;  /* 0x00097c0d01007387 */ /* 0x0001e40000100800 */
[----:B0-----:R-:W-:-:S05]  /*2c3a0*/  IADD3 R13, P5, PT, R58, R7, RZ ;  /* 0x000000073a0d7210 */ /* 0x001fca0007fbe0ff */
[----:B------:R-:W-:Y:S01]  /*2c3b0*/  STL [R1+0x990], R13 ;  /* 0x0009900d01007387 */ /* 0x000fe20000100800 */
[----:B------:R-:W-:-:S03]  /*2c3c0*/  IADD3 R23, P0, PT, R28, R7, RZ ;  /* 0x000000071c177210 */ /* 0x000fc60007f1e0ff */
[----:B------:R0:W-:Y:S04]  /*2c3d0*/  STL [R1+0x984], R24 ;  /* 0x0009841801007387 */ /* 0x0001e80000100800 */
[----:B------:R1:W-:Y:S01]  /*2c3e0*/  STL [R1+0x998], R23 ;  /* 0x0009981701007387 */ /* 0x0003e20000100800 */
[----:B0-----:R-:W-:-:S03]  /*2c3f0*/  LEA.HI.X.SX32 R24, R58, R6, 0x1, P5 ;  /* 0x000000063a187211 */ /* 0x001fc600028f0eff */
[----:B------:R-:W3:Y:S01]  /*2c400*/  LDL.LU R58, [R1+0x9dc] ;  /* 0x0009dc00013a7983 */ /* 0x000ee20000300800 */
[----:B-1----:R-:W-:-:S03]  /*2c410*/  IADD3 R23, P5, PT, R61, R7, RZ ;  /* 0x000000073d177210 */ /* 0x002fc60007fbe0ff */
[----:B------:R0:W-:Y:S04]  /*2c420*/  STL [R1+0x98c], R24 ;  /* 0x00098c1801007387 */ /* 0x0001e80000100800 */
[----:B------:R4:W-:Y:S01]  /*2c430*/  STL [R1+0x9a0], R23 ;  /* 0x0009a01701007387 */ /* 0x0009e20000100800 */
[----:B0-----:R-:W-:-:S03]  /*2c440*/  LEA.HI.X.SX32 R24, R28, R6, 0x1, P0 ;  /* 0x000000061c187211 */ /* 0x001fc600000f0eff */
[----:B------:R-:W3:Y:S01]  /*2c450*/  LDL.LU R28, [R1+0x21c] ;  /* 0x00021c00011c7983 */ /* 0x000ee20000300800 */
[----:B----4-:R-:W-:-:S03]  /*2c460*/  IADD3 R23, P0, PT, R54, R7, RZ ;  /* 0x0000000736177210 */ /* 0x010fc60007f1e0ff */
[----:B------:R-:W-:Y:S04]  /*2c470*/  STL [R1+0x994], R24 ;  /* 0x0009941801007387 */ /* 0x000fe80000100800 */
[----:B------:R0:W-:Y:S02]  /*2c480*/  STL [R1+0x9a8], R23 ;  /* 0x0009a81701007387 */ /* 0x0001e40000100800 */
[-C--:B0-----:R-:W-:Y:S02]  /*2c490*/  LEA.HI.X.SX32 R23, R61, R6.reuse, 0x1, P5 ;  /* 0x000000063d177211 */ /* 0x081fe400028f0eff */
[----:B------:R-:W4:Y:S04]  /*2c4a0*/  LDL.LU R61, [R1+0x230] ;  /* 0x00023000013d7983 */ /* 0x000f280000300800 */
[----:B------:R0:W-:Y:S02]  /*2c4b0*/  STL [R1+0x99c], R23 ;  /* 0x00099c1701007387 */ /* 0x0001e40000100800 */
[----:B0-----:R-:W-:-:S02]  /*2c4c0*/  LEA.HI.X.SX32 R23, R54, R6, 0x1, P0 ;  /* 0x0000000636177211 */ /* 0x001fc400000f0eff */
[----:B------:R-:W-:Y:S02]  /*2c4d0*/  SEL R13, R20, R31, !P3 ;  /* 0x0000001f140d7207 */ /* 0x000fe40005800000 */
[----:B--2---:R-:W-:-:S05]  /*2c4e0*/  IADD3 R24, P5, PT, R29, R7, RZ ;  /* 0x000000071d187210 */ /* 0x004fca0007fbe0ff */
[----:B------:R-:W-:Y:S04]  /*2c4f0*/  STL [R1+0x9b0], R24 ;  /* 0x0009b01801007387 */ /* 0x000fe80000100800 */
[----:B------:R-:W2:Y:S04]  /*2c500*/  LDL.LU R54, [R1+0x9ec] ;  /* 0x0009ec0001367983 */ /* 0x000ea80000300800 */
[----:B------:R0:W-:Y:S02]  /*2c510*/  STL [R1+0x9a4], R23 ;  /* 0x0009a41701007387 */ /* 0x0001e40000100800 */
[----:B0-----:R-:W-:-:S02]  /*2c520*/  LEA.HI.X.SX32 R23, R29, R6, 0x1, P5 ;  /* 0x000000061d177211 */ /* 0x001fc400028f0eff */
[----:B-----5:R-:W-:-:S05]  /*2c530*/  IADD3 R24, P0, PT, R27, R7, RZ ;  /* 0x000000071b187210 */ /* 0x020fca0007f1e0ff */
[----:B------:R0:W-:Y:S04]  /*2c540*/  STL [R1+0x9b8], R24 ;  /* 0x0009b81801007387 */ /* 0x0001e80000100800 */
[----:B------:R1:W-:Y:S01]  /*2c550*/  STL [R1+0x9ac], R23 ;  /* 0x0009ac1701007387 */ /* 0x0003e20000100800 */
[----:B0-----:R-:W-:Y:S02]  /*2c560*/  LEA.HI.X.SX32 R24, R27, R6, 0x1, P0 ;  /* 0x000000061b187211 */ /* 0x001fe400000f0eff */
[-C--:B------:R-:W-:Y:S02]  /*2c570*/  IADD3 R25, P5, PT, R56, R7.reuse, RZ ;  /* 0x0000000738197210 */ /* 0x080fe40007fbe0ff */
[----:B-1----:R-:W-:-:S03]  /*2c580*/  IADD3 R23, P0, PT, R52, R7, RZ ;  /* 0x0000000734177210 */ /* 0x002fc60007f1e0ff */
[----:B------:R-:W-:Y:S04]  /*2c590*/  STL [R1+0x9c0], R25 ;  /* 0x0009c01901007387 */ /* 0x000fe80000100800 */
[----:B------:R0:W-:Y:S01]  /*2c5a0*/  STL [R1+0x9b4], R24 ;  /* 0x0009b41801007387 */ /* 0x0001e20000100800 */
[----:B------:R-:W-:-:S03]  /*2c5b0*/  SEL R93, R20, R55, !P3 ;  /* 0x00000037145d7207 */ /* 0x000fc60005800000 */
[----:B------:R-:W5:Y:S04]  /*2c5c0*/  LDL.LU R55, [R1+0x9fc] ;  /* 0x0009fc0001377983 */ /* 0x000f680000300800 */
[----:B------:R1:W-:Y:S01]  /*2c5d0*/  STL [R1+0x9c8], R23 ;  /* 0x0009c81701007387 */ /* 0x0003e20000100800 */
[----:B0-----:R-:W-:-:S03]  /*2c5e0*/  LEA.HI.X.SX32 R24, R56, R6, 0x1, P5 ;  /* 0x0000000638187211 */ /* 0x001fc600028f0eff */
[----:B------:R-:W2:Y:S04]  /*2c5f0*/  LDL.LU R56, [R1+0x234] ;  /* 0x0002340001387983 */ /* 0x000ea80000300800 */
[----:B------:R0:W-:Y:S01]  /*2c600*/  STL [R1+0x9bc], R24 ;  /* 0x0009bc1801007387 */ /* 0x0001e20000100800 */
[----:B-1----:R-:W-:-:S05]  /*2c610*/  IADD3 R23, P5, PT, R57, R7, RZ ;  /* 0x0000000739177210 */ /* 0x002fca0007fbe0ff */
[----:B------:R-:W-:Y:S01]  /*2c620*/  STL [R1+0x9d0], R23 ;  /* 0x0009d01701007387 */ /* 0x000fe20000100800 */
[----:B0-----:R-:W-:-:S05]  /*2c630*/  LEA.HI.X.SX32 R24, R52, R6, 0x1, P0 ;  /* 0x0000000634187211 */ /* 0x001fca00000f0eff */
[----:B------:R0:W-:Y:S02]  /*2c640*/  STL [R1+0x9c4], R24 ;  /* 0x0009c41801007387 */ /* 0x0001e40000100800 */
[----:B0-----:R-:W-:Y:S02]  /*2c650*/  LEA.HI.X.SX32 R24, R57, R6, 0x1, P5 ;  /* 0x0000000639187211 */ /* 0x001fe400028f0eff */
[----:B---3--:R-:W-:-:S05]  /*2c660*/  IADD3 R23, P0, PT, R60, R7, RZ ;  /* 0x000000073c177210 */ /* 0x008fca0007f1e0ff */
[----:B------:R0:W-:Y:S04]  /*2c670*/  STL [R1+0x9d8], R23 ;  /* 0x0009d81701007387 */ /* 0x0001e80000100800 */
[----:B------:R-:W3:Y:S04]  /*2c680*/  LDL.LU R57, [R1+0xa0c] ;  /* 0x000a0c0001397983 */ /* 0x000ee80000300800 */
[----:B------:R1:W-:Y:S01]  /*2c690*/  STL [R1+0x9cc], R24 ;  /* 0x0009cc1801007387 */ /* 0x0003e20000100800 */
[----:B0-----:R-:W-:-:S03]  /*2c6a0*/  IADD3 R23, P5, PT, R59, R7, RZ ;  /* 0x000000073b177210 */ /* 0x001fc60007fbe0ff */
[----:B------:R-:W3:Y:S04]  /*2c6b0*/  LDL.LU R31, [R1+0x244] ;  /* 0x00024400011f7983 */ /* 0x000ee80000300800 */
[----:B------:R0:W-:Y:S01]  /*2c6c0*/  STL [R1+0x9e0], R23 ;  /* 0x0009e01701007387 */ /* 0x0001e20000100800 */
[----:B-1----:R-:W-:-:S03]  /*2c6d0*/  LEA.HI.X.SX32 R24, R60, R6, 0x1, P0 ;  /* 0x000000063c187211 */ /* 0x002fc600000f0eff */
[----:B------:R-:W5:Y:S01]  /*2c6e0*/  LDL.LU R60, [R1+0x254] ;  /* 0x00025400013c7983 */ /* 0x000f620000300800 */
[----:B0-----:R-:W-:-:S03]  /*2c6f0*/  IADD3 R23, P0, PT, R90, R7, RZ ;  /* 0x000000075a177210 */ /* 0x001fc60007f1e0ff */
[----:B------:R-:W-:Y:S01]  /*2c700*/  STL [R1+0x9d4], R24 ;  /* 0x0009d41801007387 */ /* 0x000fe20000100800 */
[----:B------:R-:W-:-:S03]  /*2c710*/  SEL R52, R20, R53, !P3 ;  /* 0x0000003514347207 */ /* 0x000fc60005800000 */
[----:B------:R0:W-:Y:S01]  /*2c720*/  STL [R1+0x9e8], R23 ;  /* 0x0009e81701007387 */ /* 0x0001e20000100800 */
[C---:B------:R-:W-:Y:S02]  /*2c730*/  SEL R89, R20.reuse, R26, !P3 ;  /* 0x0000001a14597207 */ /* 0x040fe40005800000 */
[----:B0-----:R-:W-:Y:S02]  /*2c740*/  LEA.HI.X.SX32 R23, R59, R6, 0x1, P5 ;  /* 0x000000063b177211 */ /* 0x001fe400028f0eff */
[----:B------:R-:W-:Y:S02]  /*2c750*/  SEL R53, R20, R58, !P3 ;  /* 0x0000003a14357207 */ /* 0x000fe40005800000 */
[----:B------:R-:W5:Y:S04]  /*2c760*/  LDL.LU R58, [R1+0xa1c] ;  /* 0x000a1c00013a7983 */ /* 0x000f680000300800 */
[----:B------:R-:W5:Y:S04]  /*2c770*/  LDL.LU R59, [R1+0x250] ;  /* 0x00025000013b7983 */ /* 0x000f680000300800 */
[----:B------:R0:W-:Y:S04]  /*2c780*/  STL [R1+0x9dc], R23 ;  /* 0x0009dc1701007387 */ /* 0x0001e80000100800 */
[----:B------:R-:W5:Y:S01]  /*2c790*/  LDL.LU R26, [R1+0x25c] ;  /* 0x00025c00011a7983 */ /* 0x000f620000300800 */
[----:B------:R-:W-:-:S02]  /*2c7a0*/  IADD3 R24, P5, PT, R28, R7, RZ ;  /* 0x000000071c187210 */ /* 0x000fc40007fbe0ff */
[----:B0-----:R-:W-:-:S03]  /*2c7b0*/  LEA.HI.X.SX32 R23, R90, R6, 0x1, P0 ;  /* 0x000000065a177211 */ /* 0x001fc600000f0eff */
[----:B------:R4:W-:Y:S04]  /*2c7c0*/  STL [R1+0x9f0], R24 ;  /* 0x0009f01801007387 */ /* 0x0009e80000100800 */
[----:B------:R-:W5:Y:S01]  /*2c7d0*/  LDL.LU R90, [R1+0xa2c] ;  /* 0x000a2c00015a7983 */ /* 0x000f620000300800 */
[----:B------:R-:W-:-:S03]  /*2c7e0*/  SEL R92, R20, R30, !P3 ;  /* 0x0000001e145c7207 */ /* 0x000fc60005800000 */
[----:B------:R0:W-:Y:S01]  /*2c7f0*/  STL [R1+0x9e4], R23 ;  /* 0x0009e41701007387 */ /* 0x0001e20000100800 */
[----:B----4-:R-:W-:Y:S02]  /*2c800*/  IADD3 R24, P0, PT, R61, R7, RZ ;  /* 0x000000073d187210 */ /* 0x010fe40007f1e0ff */
[----:B0-----:R-:W-:-:S03]  /*2c810*/  LEA.HI.X.SX32 R23, R28, R6, 0x1, P5 ;  /* 0x000000061c177211 */ /* 0x001fc600028f0eff */
[----:B------:R0:W-:Y:S04]  /*2c820*/  STL [R1+0x9f8], R24 ;  /* 0x0009f81801007387 */ /* 0x0001e80000100800 */
[----:B------:R-:W4:Y:S01]  /*2c830*/  LDL.LU R30, [R1+0x274] ;  /* 0x00027400011e7983 */ /* 0x000f220000300800 */
[----:B0-----:R-:W-:-:S03]  /*2c840*/  IADD3 R24, P5, PT, R9, R7, RZ ;  /* 0x0000000709187210 */ /* 0x001fc60007fbe0ff */
[----:B------:R0:W-:Y:S04]  /*2c850*/  STL [R1+0x9ec], R23 ;  /* 0x0009ec1701007387 */ /* 0x0001e80000100800 */
[----:B------:R1:W-:Y:S01]  /*2c860*/  STL [R1+0xa00], R24 ;  /* 0x000a001801007387 */ /* 0x0003e20000100800 */
[----:B0-----:R-:W-:-:S03]  /*2c870*/  LEA.HI.X.SX32 R23, R61, R6, 0x1, P0 ;  /* 0x000000063d177211 */ /* 0x001fc600000f0eff */
[----:B------:R-:W4:Y:S04]  /*2c880*/  LDL.LU R61, [R1+0xa3c] ;  /* 0x000a3c00013d7983 */ /* 0x000f280000300800 */
[----:B------:R-:W4:Y:S04]  /*2c890*/  LDL.LU R29, [R1+0x26c] ;  /* 0x00026c00011d7983 */ /* 0x000f280000300800 */
[----:B------:R0:W-:Y:S04]  /*2c8a0*/  STL [R1+0x9f4], R23 ;  /* 0x0009f41701007387 */ /* 0x0001e80000100800 */
[----:B------:R-:W4:Y:S01]  /*2c8b0*/  LDL.LU R27, [R1+0x280] ;  /* 0x00028000011b7983 */ /* 0x000f220000300800 */
[----:B-1----:R-:W-:-:S02]  /*2c8c0*/  LEA.HI.X.SX32 R24, R9, R6, 0x1, P5 ;  /* 0x0000000609187211 */ /* 0x002fc400028f0eff */
[----:B0-----:R-:W-:-:S05]  /*2c8d0*/  IADD3 R23, P0, PT, R8, R7, RZ ;  /* 0x0000000708177210 */ /* 0x001fca0007f1e0ff */
[----:B------:R2:W-:Y:S04]  /*2c8e0*/  STL [R1+0xa08], R23 ;  /* 0x000a081701007387 */ /* 0x0005e80000100800 */
[----:B------:R-:W4:Y:S04]  /*2c8f0*/  LDL.LU R9, [R1+0xa4c] ;  /* 0x000a4c0001097983 */ /* 0x000f280000300800 */
[----:B------:R-:W-:Y:S01]  /*2c900*/  STL [R1+0x9fc], R24 ;  /* 0x0009fc1801007387 */ /* 0x000fe20000100800 */
[----:B------:R-:W-:-:S03]  /*2c910*/  LEA.HI.X.SX32 R8, R8, R6, 0x1, P0 ;  /* 0x0000000608087211 */ /* 0x000fc600000f0eff */
[----:B------:R-:W4:Y:S01]  /*2c920*/  LDL.LU R28, [R1+0x290] ;  /* 0x00029000011c7983 */ /* 0x000f220000300800 */
[----:B--2---:R-:W-:-:S05]  /*2c930*/  IADD3 R23, P5, PT, R56, R7, RZ ;  /* 0x0000000738177210 */ /* 0x004fca0007fbe0ff */
[----:B------:R0:W-:Y:S01]  /*2c940*/  STL [R1+0xa10], R23 ;  /* 0x000a101701007387 */ /* 0x0001e20000100800 */
[----:B------:R-:W-:-:S03]  /*2c950*/  LEA.HI.X.SX32 R25, R56, R6, 0x1, P5 ;  /* 0x0000000638197211 */ /* 0x000fc600028f0eff */
[----:B------:R1:W-:Y:S01]  /*2c960*/  STL [R1+0xa04], R8 ;  /* 0x000a040801007387 */ /* 0x0003e20000100800 */
[----:B0-----:R-:W-:-:S03]  /*2c970*/  IADD3 R23, P0, PT, R91, R7, RZ ;  /* 0x000000075b177210 */ /* 0x001fc60007f1e0ff */
[----:B-1----:R-:W2:Y:S04]  /*2c980*/  LDL.LU R8, [R1+0xa5c] ;  /* 0x000a5c0001087983 */ /* 0x002ea80000300800 */
[----:B------:R3:W-:Y:S04]  /*2c990*/  STL [R1+0xa18], R23 ;  /* 0x000a181701007387 */ /* 0x0007e80000100800 */
[----:B------:R-:W-:Y:S04]  /*2c9a0*/  STL [R1+0xa0c], R25 ;  /* 0x000a0c1901007387 */ /* 0x000fe80000100800 */
[----:B------:R-:W2:Y:S01]  /*2c9b0*/  LDL.LU R56, [R1+0x2a0] ;  /* 0x0002a00001387983 */ /* 0x000ea20000300800 */
[----:B------:R-:W-:-:S02]  /*2c9c0*/  LEA.HI.X.SX32 R24, R91, R6, 0x1, P0 ;  /* 0x000000065b187211 */ /* 0x000fc400000f0eff */
[----:B---3--:R-:W-:-:S05]  /*2c9d0*/  IADD3 R23, P5, PT, R31, R7, RZ ;  /* 0x000000071f177210 */ /* 0x008fca0007fbe0ff */
[----:B------:R5:W-:Y:S04]  /*2c9e0*/  STL [R1+0xa20], R23 ;  /* 0x000a201701007387 */ /* 0x000be80000100800 */
[----:B------:R0:W-:Y:S04]  /*2c9f0*/  STL [R1+0xa14], R24 ;  /* 0x000a141801007387 */ /* 0x0001e80000100800 */
[----:B------:R-:W3:Y:S01]  /*2ca00*/  LDL.LU R91, [R1+0xa6c] ;  /* 0x000a6c00015b7983 */ /* 0x000ee20000300800 */
[----:B-----5:R-:W-:-:S05]  /*2ca10*/  IADD3 R23, P0, PT, R60, R7, RZ ;  /* 0x000000073c177210 */ /* 0x020fca0007f1e0ff */
[----:B------:R1:W-:Y:S01]  /*2ca20*/  STL [R1+0xa28], R23 ;  /* 0x000a281701007387 */ /* 0x0003e20000100800 */
[-C--:B0-----:R-:W-:Y:S02]  /*2ca30*/  LEA.HI.X.SX32 R24, R60, R6.reuse, 0x1, P0 ;  /* 0x000000063c187211 */ /* 0x081fe400000f0eff */
[----:B-1----:R-:W-:-:S05]  /*2ca40*/  LEA.HI.X.SX32 R23, R31, R6, 0x1, P5 ;  /* 0x000000061f177211 */ /* 0x002fca00028f0eff */
[----:B------:R0:W-:Y:S01]  /*2ca50*/  STL [R1+0xa1c], R23 ;  /* 0x000a1c1701007387 */ /* 0x0001e20000100800 */
[----:B------:R-:W-:-:S05]  /*2ca60*/  IADD3 R25, P5, PT, R59, R7, RZ ;  /* 0x000000073b197210 */ /* 0x000fca0007fbe0ff */
[----:B------:R-:W-:Y:S01]  /*2ca70*/  STL [R1+0xa30], R25 ;  /* 0x000a301901007387 */ /* 0x000fe20000100800 */
[----:B0-----:R-:W-:-:S03]  /*2ca80*/  IADD3 R23, P0, PT, R26, R7, RZ ;  /* 0x000000071a177210 */ /* 0x001fc60007f1e0ff */
[----:B------:R-:W-:Y:S01]  /*2ca90*/  STL [R1+0xa24], R24 ;  /* 0x000a241801007387 */ /* 0x000fe20000100800 */
[----:B------:R-:W-:-:S03]  /*2caa0*/  SEL R60, R20, R90, !P3 ;  /* 0x0000005a143c7207 */ /* 0x000fc60005800000 */
[----:B------:R-:W5:Y:S04]  /*2cab0*/  LDL.LU R90, [R1+0xa7c] ;  /* 0x000a7c00015a7983 */ /* 0x000f680000300800 */
[----:B------:R0:W-:Y:S02]  /*2cac0*/  STL [R1+0xa38], R23 ;  /* 0x000a381701007387 */ /* 0x0001e40000100800 */
[----:B0-----:R-:W-:Y:S02]  /*2cad0*/  LEA.HI.X.SX32 R23, R59, R6, 0x1, P5 ;  /* 0x000000063b177211 */ /* 0x001fe400028f0eff */
[----:B------:R-:W3:Y:S01]  /*2cae0*/  LDL.LU R59, [R1+0x2a8] ;  /* 0x0002a800013b7983 */ /* 0x000ee20000300800 */
[----:B------:R-:W-:-:S03]  /*2caf0*/  IADD3 R24, P5, PT, R87, R7, RZ ;  /* 0x0000000757187210 */ /* 0x000fc60007fbe0ff */
[----:B------:R0:W-:Y:S04]  /*2cb00*/  STL [R1+0xa2c], R23 ;  /* 0x000a2c1701007387 */ /* 0x0001e80000100800 */
[----:B------:R4:W-:Y:S01]  /*2cb10*/  STL [R1+0xa40], R24 ;  /* 0x000a401801007387 */ /* 0x0009e20000100800 */
[----:B0-----:R-:W-:Y:S02]  /*2cb20*/  LEA.HI.X.SX32 R23, R26, R6, 0x1, P0 ;  /* 0x000000061a177211 */ /* 0x001fe400000f0eff */
[----:B----4-:R-:W-:-:S03]  /*2cb30*/  IADD3 R24, P0, PT, R30, R7, RZ ;  /* 0x000000071e187210 */ /* 0x010fc60007f1e0ff */
[----:B------:R0:W-:Y:S04]  /*2cb40*/  STL [R1+0xa34], R23 ;  /* 0x000a341701007387 */ /* 0x0001e80000100800 */
[----:B------:R1:W-:Y:S01]  /*2cb50*/  STL [R1+0xa48], R24 ;  /* 0x000a481801007387 */ /* 0x0003e20000100800 */
[----:B0-----:R-:W-:-:S03]  /*2cb60*/  LEA.HI.X.SX32 R23, R87, R6, 0x1, P5 ;  /* 0x0000000657177211 */ /* 0x001fc600028f0eff */
[----:B------:R-:W4:Y:S01]  /*2cb70*/  LDL.LU R87, [R1+0xa8c] ;  /* 0x000a8c0001577983 */ /* 0x000f220000300800 */
[----:B-1----:R-:W-:-:S03]  /*2cb80*/  IADD3 R24, P5, PT, R29, R7, RZ ;  /* 0x000000071d187210 */ /* 0x002fc60007fbe0ff */
[----:B------:R0:W-:Y:S04]  /*2cb90*/  STL [R1+0xa3c], R23 ;  /* 0x000a3c1701007387 */ /* 0x0001e80000100800 */
[----:B------:R1:W-:Y:S01]  /*2cba0*/  STL [R1+0xa50], R24 ;  /* 0x000a501801007387 */ /* 0x0003e20000100800 */
[----:B0-----:R-:W-:Y:S02]  /*2cbb0*/  LEA.HI.X.SX32 R23, R30, R6, 0x1, P0 ;  /* 0x000000061e177211 */ /* 0x001fe400000f0eff */
[----:B-1----:R-:W-:-:S03]  /*2cbc0*/  IADD3 R24, P0, PT, R27, R7, RZ ;  /* 0x000000071b187210 */ /* 0x002fc60007f1e0ff */
[----:B------:R0:W-:Y:S04]  /*2cbd0*/  STL [R1+0xa44], R23 ;  /* 0x000a441701007387 */ /* 0x0001e80000100800 */
[----:B------:R1:W-:Y:S01]  /*2cbe0*/  STL [R1+0xa58], R24 ;  /* 0x000a581801007387 */ /* 0x0003e20000100800 */
[-C--:B0-----:R-:W-:Y:S02]  /*2cbf0*/  LEA.HI.X.SX32 R23, R29, R6.reuse, 0x1, P5 ;  /* 0x000000061d177211 */ /* 0x081fe400028f0eff */
[-C--:B------:R-:W-:Y:S02]  /*2cc00*/  IADD3 R25, P5, PT, R86, R7.reuse, RZ ;  /* 0x0000000756197210 */ /* 0x080fe40007fbe0ff */
[----:B-1----:R-:W-:Y:S01]  /*2cc10*/  LEA.HI.X.SX32 R24, R27, R6, 0x1, P0 ;  /* 0x000000061b187211 */ /* 0x002fe200000f0eff */
[----:B------:R0:W-:Y:S04]  /*2cc20*/  STL [R1+0xa4c], R23 ;  /* 0x000a4c1701007387 */ /* 0x0001e80000100800 */
[----:B------:R-:W-:Y:S04]  /*2cc30*/  STL [R1+0xa60], R25 ;  /* 0x000a601901007387 */ /* 0x000fe80000100800 */
[----:B------:R1:W-:Y:S01]  /*2cc40*/  STL [R1+0xa54], R24 ;  /* 0x000a541801007387 */ /* 0x0003e20000100800 */
[----:B0-----:R-:W-:-:S05]  /*2cc50*/  IADD3 R23, P0, PT, R28, R7, RZ ;  /* 0x000000071c177210 */ /* 0x001fca0007f1e0ff */
[----:B------:R0:W-:Y:S01]  /*2cc60*/  STL [R1+0xa68], R23 ;  /* 0x000a681701007387 */ /* 0x0001e20000100800 */
[----:B-1----:R-:W-:-:S03]  /*2cc70*/  LEA.HI.X.SX32 R24, R86, R6, 0x1, P5 ;  /* 0x0000000656187211 */ /* 0x002fc600028f0eff */
[----:B------:R-:W4:Y:S04]  /*2cc80*/  LDL.LU R86, [R1+0xa9c] ;  /* 0x000a9c0001567983 */ /* 0x000f280000300800 */
[----:B------:R1:W-:Y:S01]  /*2cc90*/  STL [R1+0xa5c], R24 ;  /* 0x000a5c1801007387 */ /* 0x0003e20000100800 */
[----:B0-----:R-:W-:-:S03]  /*2cca0*/  IADD3 R23, P5, PT, R84, R7, RZ ;  /* 0x0000000754177210 */ /* 0x001fc60007fbe0ff */
[----:B------:R-:W4:Y:S01]  /*2ccb0*/  LDL.LU R31, [R1+0x2c8] ;  /* 0x0002c800011f7983 */ /* 0x000f220000300800 */
[----:B-1----:R-:W-:-:S03]  /*2ccc0*/  LEA.HI.X.SX32 R24, R28, R6, 0x1, P0 ;  /* 0x000000061c187211 */ /* 0x002fc600000f0eff */
[----:B------:R2:W-:Y:S04]  /*2ccd0*/  STL [R1+0xa70], R23 ;  /* 0x000a701701007387 */ /* 0x0005e80000100800 */
[----:B------:R0:W-:Y:S04]  /*2cce0*/  STL [R1+0xa64], R24 ;  /* 0x000a641801007387 */ /* 0x0001e80000100800 */
[----:B------:R-:W5:Y:S01]  /*2ccf0*/  LDL.LU R25, [R1+0x2dc] ;  /* 0x0002dc0001197983 */ /* 0x000f620000300800 */
[----:B--2---:R-:W-:-:S05]  /*2cd00*/  IADD3 R23, P0, PT, R56, R7, RZ ;  /* 0x0000000738177210 */ /* 0x004fca0007f1e0ff */
[----:B------:R1:W-:Y:S01]  /*2cd10*/  STL [R1+0xa78], R23 ;  /* 0x000a781701007387 */ /* 0x0003e20000100800 */
[-C--:B0-----:R-:W-:Y:S02]  /*2cd20*/  LEA.HI.X.SX32 R24, R56, R6.reuse, 0x1, P0 ;  /* 0x0000000638187211 */ /* 0x081fe400000f0eff */
[----:B-1----:R-:W-:Y:S02]  /*2cd30*/  LEA.HI.X.SX32 R23, R84, R6, 0x1, P5 ;  /* 0x0000000654177211 */ /* 0x002fe400028f0eff */
[-C--:B------:R-:W-:Y:S01]  /*2cd40*/  IADD3 R26, P5, PT, R83, R7.reuse, RZ ;  /* 0x00000007531a7210 */ /* 0x080fe20007fbe0ff */
[----:B------:R-:W2:Y:S04]  /*2cd50*/  LDL.LU R84, [R1+0xaac] ;  /* 0x000aac0001547983 */ /* 0x000ea80000300800 */
[----:B------:R0:W-:Y:S04]  /*2cd60*/  STL [R1+0xa6c], R23 ;  /* 0x000a6c1701007387 */ /* 0x0001e80000100800 */
[----:B------:R-:W-:Y:S04]  /*2cd70*/  STL [R1+0xa80], R26 ;  /* 0x000a801a01007387 */ /* 0x000fe80000100800 */
[----:B------:R1:W-:Y:S04]  /*2cd80*/  STL [R1+0xa74], R24 ;  /* 0x000a741801007387 */ /* 0x0003e80000100800 */
[----:B------:R-:W2:Y:S01]  /*2cd90*/  LDL.LU R28, [R1+0x2ec] ;  /* 0x0002ec00011c7983 */ /* 0x000ea20000300800 */
[----:B0-----:R-:W-:-:S02]  /*2cda0*/  IADD3 R23, P0, PT, R81, R7, RZ ;  /* 0x0000000751177210 */ /* 0x001fc40007f1e0ff */
[----:B-1----:R-:W-:-:S03]  /*2cdb0*/  LEA.HI.X.SX32 R24, R83, R6, 0x1, P5 ;  /* 0x0000000653187211 */ /* 0x002fc600028f0eff */
[----:B------:R-:W-:Y:S04]  /*2cdc0*/  STL [R1+0xa88], R23 ;  /* 0x000a881701007387 */ /* 0x000fe80000100800 */
[----:B------:R-:W2:Y:S04]  /*2cdd0*/  LDL.LU R83, [R1+0xabc] ;  /* 0x000abc0001537983 */ /* 0x000ea80000300800 */
[----:B------:R0:W-:Y:S04]  /*2cde0*/  STL [R1+0xa7c], R24 ;  /* 0x000a7c1801007387 */ /* 0x0001e80000100800 */
[----:B------:R-:W2:Y:S01]  /*2cdf0*/  LDL.LU R26, [R1+0x2e4] ;  /* 0x0002e400011a7983 */ /* 0x000ea20000300800 */
[----:B0-----:R-:W-:-:S02]  /*2ce00*/  LEA.HI.X.SX32 R24, R81, R6, 0x1, P0 ;  /* 0x0000000651187211 */ /* 0x001fc400000f0eff */
[----:B---3--:R-:W-:-:S05]  /*2ce10*/  IADD3 R23, P5, PT, R59, R7, RZ ;  /* 0x000000073b177210 */ /* 0x008fca0007fbe0ff */
[----:B------:R0:W-:Y:S04]  /*2ce20*/  STL [R1+0xa90], R23 ;  /* 0x000a901701007387 */ /* 0x0001e80000100800 */
[----:B------:R-:W3:Y:S01]  /*2ce30*/  LDL.LU R27, [R1+0x2f8] ;  /* 0x0002f800011b7983 */ /* 0x000ee20000300800 */
[----:B0-----:R-:W-:-:S03]  /*2ce40*/  IADD3 R23, P0, PT, R80, R7, RZ ;  /* 0x0000000750177210 */ /* 0x001fc60007f1e0ff */
[----:B------:R-:W-:Y:S04]  /*2ce50*/  STL [R1+0xa84], R24 ;  /* 0x000a841801007387 */ /* 0x000fe80000100800 */
[----:B------:R0:W-:Y:S04]  /*2ce60*/  STL [R1+0xa98], R23 ;  /* 0x000a981701007387 */ /* 0x0001e80000100800 */
[----:B------:R-:W3:Y:S04]  /*2ce70*/  LDL.LU R81, [R1+0xacc] ;  /* 0x000acc0001517983 */ /* 0x000ee80000300800 */
[----:B------:R-:W3:Y:S01]  /*2ce80*/  LDL.LU R32, [R1+0x2f4] ;  /* 0x0002f40001207983 */ /* 0x000ee20000300800 */
[----:B------:R-:W-:-:S02]  /*2ce90*/  LEA.HI.X.SX32 R29, R59, R6, 0x1, P5 ;  /* 0x000000063b1d7211 */ /* 0x000fc400028f0eff */
[-C--:B0-----:R-:W-:Y:S02]  /*2cea0*/  IADD3 R23, P5, PT, R78, R7.reuse, RZ ;  /* 0x000000074e177210 */ /* 0x081fe40007fbe0ff */
[----:B------:R-:W-:Y:S01]  /*2ceb0*/  LEA.HI.X.SX32 R24, R80, R6, 0x1, P0 ;  /* 0x0000000650187211 */ /* 0x000fe200000f0eff */
[----:B------:R-:W-:Y:S04]  /*2cec0*/  STL [R1+0xa8c], R29 ;  /* 0x000a8c1d01007387 */ /* 0x000fe80000100800 */
[----:B------:R-:W3:Y:S04]  /*2ced0*/  LDL.LU R56, [R1+0x304] ;  /* 0x0003040001387983 */ /* 0x000ee80000300800 */
[----:B------:R0:W-:Y:S04]  /*2cee0*/  STL [R1+0xaa0], R23 ;  /* 0x000aa01701007387 */ /* 0x0001e80000100800 */
[----:B------:R1:W-:Y:S04]  /*2cef0*/  STL [R1+0xa94], R24 ;  /* 0x000a941801007387 */ /* 0x0003e80000100800 */
[----:B------:R-:W3:Y:S01]  /*2cf00*/  LDL.LU R80, [R1+0xadc] ;  /* 0x000adc0001507983 */ /* 0x000ee20000300800 */
[----:B0-----:R-:W-:-:S03]  /*2cf10*/  IADD3 R23, P0, PT, R77, R7, RZ ;  /* 0x000000074d177210 */ /* 0x001fc60007f1e0ff */
[----:B------:R-:W3:Y:S04]  /*2cf20*/  LDL.LU R30, [R1+0x300] ;  /* 0x00030000011e7983 */ /* 0x000ee80000300800 */
[----:B------:R-:W-:Y:S01]  /*2cf30*/  STL [R1+0xaa8], R23 ;  /* 0x000aa81701007387 */ /* 0x000fe20000100800 */
[----:B-1----:R-:W-:-:S03]  /*2cf40*/  LEA.HI.X.SX32 R24, R78, R6, 0x1, P5 ;  /* 0x000000064e187211 */ /* 0x002fc600028f0eff */
[----:B------:R-:W3:Y:S04]  /*2cf50*/  LDL.LU R29, [R1+0x318] ;  /* 0x00031800011d7983 */ /* 0x000ee80000300800 */
[----:B------:R-:W3:Y:S04]  /*2cf60*/  LDL.LU R78, [R1+0xaec] ;  /* 0x000aec00014e7983 */ /* 0x000ee80000300800 */
[----:B------:R0:W-:Y:S04]  /*2cf70*/  STL [R1+0xa9c], R24 ;  /* 0x000a9c1801007387 */ /* 0x0001e80000100800 */
[----:B------:R-:W3:Y:S01]  /*2cf80*/  LDL.LU R59, [R1+0x310] ;  /* 0x00031000013b7983 */ /* 0x000ee20000300800 */
[----:B0-----:R-:W-:-:S02]  /*2cf90*/  LEA.HI.X.SX32 R24, R77, R6, 0x1, P0 ;  /* 0x000000064d187211 */ /* 0x001fc400000f0eff */
[----:B----4-:R-:W-:-:S05]  /*2cfa0*/  IADD3 R23, P5, PT, R31, R7, RZ ;  /* 0x000000071f177210 */ /* 0x010fca0007fbe0ff */
[----:B------:R5:W-:Y:S04]  /*2cfb0*/  STL [R1+0xab0], R23 ;  /* 0x000ab01701007387 */ /* 0x000be80000100800 */
[----:B------:R0:W-:Y:S04]  /*2cfc0*/  STL [R1+0xaa4], R24 ;  /* 0x000aa41801007387 */ /* 0x0001e80000100800 */
[----:B------:R-:W4:Y:S01]  /*2cfd0*/  LDL.LU R77, [R1+0xafc] ;  /* 0x000afc00014d7983 */ /* 0x000f220000300800 */
[----:B-----5:R-:W-:-:S05]  /*2cfe0*/  IADD3 R23, P0, PT, R25, R7, RZ ;  /* 0x0000000719177210 */ /* 0x020fca0007f1e0ff */
[----:B------:R1:W-:Y:S01]  /*2cff0*/  STL [R1+0xab8], R23 ;  /* 0x000ab81701007387 */ /* 0x0003e20000100800 */
[-C--:B0-----:R-:W-:Y:S02]  /*2d000*/  LEA.HI.X.SX32 R24, R25, R6.reuse, 0x1, P0 ;  /* 0x0000000619187211 */ /* 0x081fe400000f0eff */
[----:B-1----:R-:W-:Y:S02]  /*2d010*/  LEA.HI.X.SX32 R23, R31, R6, 0x1, P5 ;  /* 0x000000061f177211 */ /* 0x002fe400028f0eff */
[----:B------:R-:W5:Y:S01]  /*2d020*/  LDL.LU R31, [R1+0x320] ;  /* 0x00032000011f7983 */ /* 0x000f620000300800 */
[----:B------:R-:W-:-:S03]  /*2d030*/  IADD3 R33, P5, PT, R79, R7, RZ ;  /* 0x000000074f217210 */ /* 0x000fc60007fbe0ff */
[----:B------:R-:W-:Y:S04]  /*2d040*/  STL [R1+0xaac], R23 ;  /* 0x000aac1701007387 */ /* 0x000fe80000100800 */
[----:B------:R-:W-:Y:S04]  /*2d050*/  STL [R1+0xac0], R33 ;  /* 0x000ac02101007387 */ /* 0x000fe80000100800 */
[----:B------:R0:W-:Y:S02]  /*2d060*/  STL [R1+0xab4], R24 ;  /* 0x000ab41801007387 */ /* 0x0001e40000100800 */
[----:B0-----:R-:W-:-:S02]  /*2d070*/  LEA.HI.X.SX32 R24, R79, R6, 0x1, P5 ;  /* 0x000000064f187211 */ /* 0x001fc400028f0eff */
[----:B--2---:R-:W-:-:S05]  /*2d080*/  IADD3 R23, P0, PT, R28, R7, RZ ;  /* 0x000000071c177210 */ /* 0x004fca0007f1e0ff */
[----:B------:R0:W-:Y:S04]  /*2d090*/  STL [R1+0xac8], R23 ;  /* 0x000ac81701007387 */ /* 0x0001e80000100800 */
[----:B------:R-:W2:Y:S04]  /*2d0a0*/  LDL.LU R79, [R1+0xb0c] ;  /* 0x000b0c00014f7983 */ /* 0x000ea80000300800 */
[----:B------:R1:W-:Y:S01]  /*2d0b0*/  STL [R1+0xabc], R24 ;  /* 0x000abc1801007387 */ /* 0x0003e20000100800 */
[----:B0-----:R-:W-:Y:S02]  /*2d0c0*/  IADD3 R23, P5, PT, R26, R7, RZ ;  /* 0x000000071a177210 */ /* 0x001fe40007fbe0ff */
[----:B-1----:R-:W-:-:S02]  /*2d0d0*/  LEA.HI.X.SX32 R24, R28, R6, 0x1, P0 ;  /* 0x000000061c187211 */ /* 0x002fc400000f0eff */
[----:B------:R-:W4:Y:S01]  /*2d0e0*/  LDL.LU R28, [R1+0x32c] ;  /* 0x00032c00011c7983 */ /* 0x000f220000300800 */
[----:B------:R-:W-:-:S03]  /*2d0f0*/  LEA.HI.X.SX32 R25, R26, R6, 0x1, P5 ;  /* 0x000000061a197211 */ /* 0x000fc600028f0eff */
[----:B------:R3:W-:Y:S04]  /*2d100*/  STL [R1+0xad0], R23 ;  /* 0x000ad01701007387 */ /* 0x0007e80000100800 */
[----:B------:R0:W-:Y:S01]  /*2d110*/  STL [R1+0xac4], R24 ;  /* 0x000ac41801007387 */ /* 0x0001e20000100800 */
[----:B---3--:R-:W-:-:S05]  /*2d120*/  IADD3 R23, P0, PT, R27, R7, RZ ;  /* 0x000000071b177210 */ /* 0x008fca0007f1e0ff */
[----:B------:R1:W-:Y:S04]  /*2d130*/  STL [R1+0xad8], R23 ;  /* 0x000ad81701007387 */ /* 0x0003e80000100800 */
[----:B------:R-:W-:Y:S04]  /*2d140*/  STL [R1+0xacc], R25 ;  /* 0x000acc1901007387 */ /* 0x000fe80000100800 */
[----:B------:R-:W3:Y:S01]  /*2d150*/  LDL.LU R26, [R1+0xb1c] ;  /* 0x000b1c00011a7983 */ /* 0x000ee20000300800 */
[----:B0-----:R-:W-:Y:S02]  /*2d160*/  IADD3 R24, P5, PT, R32, R7, RZ ;  /* 0x0000000720187210 */ /* 0x001fe40007fbe0ff */
[----:B-1----:R-:W-:-:S03]  /*2d170*/  LEA.HI.X.SX32 R23, R27, R6, 0x1, P0 ;  /* 0x000000061b177211 */ /* 0x002fc600000f0eff */
[----:B------:R0:W-:Y:S04]  /*2d180*/  STL [R1+0xae0], R24 ;  /* 0x000ae01801007387 */ /* 0x0001e80000100800 */
[----:B------:R-:W3:Y:S04]  /*2d190*/  LDL.LU R27, [R1+0x33c] ;  /* 0x00033c00011b7983 */ /* 0x000ee80000300800 */
[----:B------:R1:W-:Y:S01]  /*2d1a0*/  STL [R1+0xad4], R23 ;  /* 0x000ad41701007387 */ /* 0x0003e20000100800 */
[----:B0-----:R-:W-:Y:S02]  /*2d1b0*/  IADD3 R24, P0, PT, R56, R7, RZ ;  /* 0x0000000738187210 */ /* 0x001fe40007f1e0ff */
[----:B-1----:R-:W-:-:S03]  /*2d1c0*/  LEA.HI.X.SX32 R23, R32, R6, 0x1, P5 ;  /* 0x0000000620177211 */ /* 0x002fc600028f0eff */
[----:B------:R0:W-:Y:S01]  /*2d1d0*/  STL [R1+0xae8], R24 ;  /* 0x000ae81801007387 */ /* 0x0001e20000100800 */
[----:B------:R-:W-:-:S03]  /*2d1e0*/  IADD3 R25, P5, PT, R30, R7, RZ ;  /* 0x000000071e197210 */ /* 0x000fc60007fbe0ff */
[----:B------:R1:W-:Y:S01]  /*2d1f0*/  STL [R1+0xadc], R23 ;  /* 0x000adc1701007387 */ /* 0x0003e20000100800 */
[----:B0-----:R-:W-:-:S03]  /*2d200*/  LEA.HI.X.SX32 R24, R56, R6, 0x1, P0 ;  /* 0x0000000638187211 */ /* 0x001fc600000f0eff */
[----:B------:R-:W-:Y:S01]  /*2d210*/  STL [R1+0xaf0], R25 ;  /* 0x000af01901007387 */ /* 0x000fe20000100800 */
[----:B-1----:R-:W-:-:S03]  /*2d220*/  IADD3 R23, P0, PT, R29, R7, RZ ;  /* 0x000000071d177210 */ /* 0x002fc60007f1e0ff */
[----:B------:R-:W3:Y:S04]  /*2d230*/  LDL.LU R56, [R1+0xb2c] ;  /* 0x000b2c0001387983 */ /* 0x000ee80000300800 */
[----:B------:R0:W-:Y:S04]  /*2d240*/  STL [R1+0xae4], R24 ;  /* 0x000ae41801007387 */ /* 0x0001e80000100800 */
[----:B------:R1:W-:Y:S01]  /*2d250*/  STL [R1+0xaf8], R23 ;  /* 0x000af81701007387 */ /* 0x0003e20000100800 */
[-C--:B0-----:R-:W-:Y:S02]  /*2d260*/  LEA.HI.X.SX32 R24, R29, R6.reuse, 0x1, P0 ;  /* 0x000000061d187211 */ /* 0x081fe400000f0eff */
[----:B-1----:R-:W-:-:S02]  /*2d270*/  LEA.HI.X.SX32 R23, R30, R6, 0x1, P5 ;  /* 0x000000061e177211 */ /* 0x002fc400028f0eff */
[----:B------:R-:W-:-:S03]  /*2d280*/  IADD3 R25, P5, PT, R59, R7, RZ ;  /* 0x000000073b197210 */ /* 0x000fc60007fbe0ff */
[----:B------:R0:W-:Y:S04]  /*2d290*/  STL [R1+0xaec], R23 ;  /* 0x000aec1701007387 */ /* 0x0001e80000100800 */
[----:B------:R-:W-:Y:S04]  /*2d2a0*/  STL [R1+0xb00], R25 ;  /* 0x000b001901007387 */ /* 0x000fe80000100800 */
[----:B------:R1:W-:Y:S01]  /*2d2b0*/  STL [R1+0xaf4], R24 ;  /* 0x000af41801007387 */ /* 0x0003e20000100800 */
[----:B0-----:R-:W-:-:S05]  /*2d2c0*/  IADD3 R23, P0, PT, R75, R7, RZ ;  /* 0x000000074b177210 */ /* 0x001fca0007f1e0ff */
[----:B------:R5:W-:Y:S01]  /*2d2d0*/  STL [R1+0xb08], R23 ;  /* 0x000b081701007387 */ /* 0x000be20000100800 */
[----:B-1----:R-:W-:-:S03]  /*2d2e0*/  LEA.HI.X.SX32 R24, R59, R6, 0x1, P5 ;  /* 0x000000063b187211 */ /* 0x002fc600028f0eff */
[----:B------:R-:W3:Y:S04]  /*2d2f0*/  LDL.LU R59, [R1+0xb3c] ;  /* 0x000b3c00013b7983 */ /* 0x000ee80000300800 */
[----:B------:R0:W-:Y:S04]  /*2d300*/  STL [R1+0xafc], R24 ;  /* 0x000afc1801007387 */ /* 0x0001e80000100800 */
[----:B------:R-:W3:Y:S01]  /*2d310*/  LDL.LU R30, [R1+0x358] ;  /* 0x00035800011e7983 */ /* 0x000ee20000300800 */
[----:B-----5:R-:W-:Y:S02]  /*2d320*/  IADD3 R23, P5, PT, R31, R7, RZ ;  /* 0x000000071f177210 */ /* 0x020fe40007fbe0ff */
[----:B0-----:R-:W-:-:S03]  /*2d330*/  LEA.HI.X.SX32 R24, R75, R6, 0x1, P0 ;  /* 0x000000064b187211 */ /* 0x001fc600000f0eff */
[----:B------:R0:W-:Y:S04]  /*2d340*/  STL [R1+0xb10], R23 ;  /* 0x000b101701007387 */ /* 0x0001e80000100800 */
[----:B------:R-:W5:Y:S01]  /*2d350*/  LDL.LU R29, [R1+0x36c] ;  /* 0x00036c00011d7983 */ /* 0x000f620000300800 */
[----:B0-----:R-:W-:-:S03]  /*2d360*/  IADD3 R23, P0, PT, R2, R7, RZ ;  /* 0x0000000702177210 */ /* 0x001fc60007f1e0ff */
[----:B------:R0:W-:Y:S04]  /*2d370*/  STL [R1+0xb04], R24 ;  /* 0x000b041801007387 */ /* 0x0001e80000100800 */
[----:B------:R4:W-:Y:S01]  /*2d380*/  STL [R1+0xb18], R23 ;  /* 0x000b181701007387 */ /* 0x0009e20000100800 */
[----:B0-----:R-:W-:Y:S02]  /*2d390*/  LEA.HI.X.SX32 R24, R31, R6, 0x1, P5 ;  /* 0x000000061f187211 */ /* 0x001fe400028f0eff */
[----:B--2---:R-:W-:Y:S02]  /*2d3a0*/  SEL R75, R20, R79, !P3 ;  /* 0x0000004f144b7207 */ /* 0x004fe40005800000 */
[----:B------:R-:W2:Y:S04]  /*2d3b0*/  LDL.LU R79, [R1+0xb4c] ;  /* 0x000b4c00014f7983 */ /* 0x000ea80000300800 */
[----:B------:R-:W2:Y:S04]  /*2d3c0*/  LDL.LU R33, [R1+0x368] ;  /* 0x0003680001217983 */ /* 0x000ea80000300800 */
[----:B------:R0:W-:Y:S04]  /*2d3d0*/  STL [R1+0xb0c], R24 ;  /* 0x000b0c1801007387 */ /* 0x0001e80000100800 */
[----:B------:R-:W2:Y:S01]  /*2d3e0*/  LDL.LU R25, [R1+0x378] ;  /* 0x0003780001197983 */ /* 0x000ea20000300800 */
[----:B----4-:R-:W-:-:S02]  /*2d3f0*/  IADD3 R23, P5, PT, R28, R7, RZ ;  /* 0x000000071c177210 */ /* 0x010fc40007fbe0ff */
[----:B0-----:R-:W-:-:S03]  /*2d400*/  LEA.HI.X.SX32 R24, R2, R6, 0x1, P0 ;  /* 0x0000000602187211 */ /* 0x001fc600000f0eff */
[----:B------:R0:W-:Y:S04]  /*2d410*/  STL [R1+0xb20], R23 ;  /* 0x000b201701007387 */ /* 0x0001e80000100800 */
[----:B------:R-:W4:Y:S01]  /*2d420*/  LDL.LU R2, [R1+0xb5c] ;  /* 0x000b5c0001027983 */ /* 0x000f220000300800 */
[----:B0-----:R-:W-:-:S03]  /*2d430*/  IADD3 R23, P0, PT, R88, R7, RZ ;  /* 0x0000000758177210 */ /* 0x001fc60007f1e0ff */
[----:B------:R-:W-:Y:S04]  /*2d440*/  STL [R1+0xb14], R24 ;  /* 0x000b141801007387 */ /* 0x000fe80000100800 */
[----:B------:R0:W-:Y:S02]  /*2d450*/  STL [R1+0xb28], R23 ;  /* 0x000b281701007387 */ /* 0x0001e40000100800 */
[-C--:B0-----:R-:W-:Y:S02]  /*2d460*/  LEA.HI.X.SX32 R23, R28, R6.reuse, 0x1, P5 ;  /* 0x000000061c177211 */ /* 0x081fe400028f0eff */
[----:B------:R-:W4:Y:S04]  /*2d470*/  LDL.LU R28, [R1+0x388] ;  /* 0x00038800011c7983 */ /* 0x000f280000300800 */
[----:B------:R0:W-:Y:S02]  /*2d480*/  STL [R1+0xb1c], R23 ;  /* 0x000b1c1701007387 */ /* 0x0001e40000100800 */
[----:B0-----:R-:W-:-:S02]  /*2d490*/  LEA.HI.X.SX32 R23, R88, R6, 0x1, P0 ;  /* 0x0000000658177211 */ /* 0x001fc400000f0eff */
[----:B---3--:R-:W-:-:S05]  /*2d4a0*/  IADD3 R24, P5, PT, R27, R7, RZ ;  /* 0x000000071b187210 */ /* 0x008fca0007fbe0ff */
[----:B------:R0:W-:Y:S04]  /*2d4b0*/  STL [R1+0xb30], R24 ;  /* 0x000b301801007387 */ /* 0x0001e80000100800 */
[----:B------:R-:W3:Y:S04]  /*2d4c0*/  LDL.LU R88, [R1+0xb6c] ;  /* 0x000b6c0001587983 */ /* 0x000ee80000300800 */
[----:B------:R-:W3:Y:S01]  /*2d4d0*/  LDL.LU R32, [R1+0x380] ;  /* 0x0003800001207983 */ /* 0x000ee20000300800 */
[----:B------:R-:W-:-:S03]  /*2d4e0*/  SEL R74, R20, R26, !P3 ;  /* 0x0000001a144a7207 */ /* 0x000fc60005800000 */
[----:B------:R1:W-:Y:S01]  /*2d4f0*/  STL [R1+0xb24], R23 ;  /* 0x000b241701007387 */ /* 0x0003e20000100800 */
[----:B------:R-:W-:Y:S02]  /*2d500*/  LEA.HI.X.SX32 R26, R27, R6, 0x1, P5 ;  /* 0x000000061b1a7211 */ /* 0x000fe400028f0eff */
[-C--:B0-----:R-:W-:Y:S02]  /*2d510*/  IADD3 R24, P5, PT, R82, R7.reuse, RZ ;  /* 0x0000000752187210 */ /* 0x081fe40007fbe0ff */
[----:B-1----:R-:W-:-:S05]  /*2d520*/  IADD3 R23, P0, PT, R85, R7, RZ ;  /* 0x0000000755177210 */ /* 0x002fca0007f1e0ff */
[----:B------:R0:W-:Y:S04]  /*2d530*/  STL [R1+0xb38], R23 ;  /* 0x000b381701007387 */ /* 0x0001e80000100800 */
[----:B------:R-:W-:Y:S01]  /*2d540*/  STL [R1+0xb2c], R26 ;  /* 0x000b2c1a01007387 */ /* 0x000fe20000100800 */
[----:B0-----:R-:W-:-:S03]  /*2d550*/  LEA.HI.X.SX32 R23, R85, R6, 0x1, P0 ;  /* 0x0000000655177211 */ /* 0x001fc600000f0eff */
[----:B------:R-:W3:Y:S04]  /*2d560*/  LDL.LU R85, [R1+0xb7c] ;  /* 0x000b7c0001557983 */ /* 0x000ee80000300800 */
[----:B------:R0:W-:Y:S04]  /*2d570*/  STL [R1+0xb40], R24 ;  /* 0x000b401801007387 */ /* 0x0001e80000100800 */
[----:B------:R-:W3:Y:S04]  /*2d580*/  LDL.LU R31, [R1+0x390] ;  /* 0x00039000011f7983 */ /* 0x000ee80000300800 */
[----:B------:R1:W-:Y:S04]  /*2d590*/  STL [R1+0xb34], R23 ;  /* 0x000b341701007387 */ /* 0x0003e80000100800 */
[----:B------:R-:W3:Y:S01]  /*2d5a0*/  LDL.LU R27, [R1+0x3a8] ;  /* 0x0003a800011b7983 */ /* 0x000ee20000300800 */
[----:B0-----:R-:W-:-:S02]  /*2d5b0*/  LEA.HI.X.SX32 R24, R82, R6, 0x1, P5 ;  /* 0x0000000652187211 */ /* 0x001fc400028f0eff */
[----:B-1----:R-:W-:-:S05]  /*2d5c0*/  IADD3 R23, P0, PT, R62, R7, RZ ;  /* 0x000000073e177210 */ /* 0x002fca0007f1e0ff */
[----:B------:R0:W-:Y:S04]  /*2d5d0*/  STL [R1+0xb48], R23 ;  /* 0x000b481701007387 */ /* 0x0001e80000100800 */
[----:B------:R-:W3:Y:S04]  /*2d5e0*/  LDL.LU R82, [R1+0xb8c] ;  /* 0x000b8c0001527983 */ /* 0x000ee80000300800 */
[----:B------:R1:W-:Y:S04]  /*2d5f0*/  STL [R1+0xb3c], R24 ;  /* 0x000b3c1801007387 */ /* 0x0003e80000100800 */
[----:B------:R-:W3:Y:S01]  /*2d600*/  LDL.LU R26, [R1+0x3b4] ;  /* 0x0003b400011a7983 */ /* 0x000ee20000300800 */
[----:B0-----:R-:W-:-:S02]  /*2d610*/  IADD3 R23, P5, PT, R30, R7, RZ ;  /* 0x000000071e177210 */ /* 0x001fc40007fbe0ff */
[----:B-1----:R-:W-:-:S03]  /*2d620*/  LEA.HI.X.SX32 R24, R62, R6, 0x1, P0 ;  /* 0x000000063e187211 */ /* 0x002fc600000f0eff */
[----:B------:R5:W-:Y:S04]  /*2d630*/  STL [R1+0xb50], R23 ;  /* 0x000b501701007387 */ /* 0x000be80000100800 */
[----:B------:R0:W-:Y:S01]  /*2d640*/  STL [R1+0xb44], R24 ;  /* 0x000b441801007387 */ /* 0x0001e20000100800 */
[----:B-----5:R-:W-:-:S04]  /*2d650*/  IADD3 R23, P0, PT, R29, R7, RZ ;  /* 0x000000071d177210 */ /* 0x020fc80007f1e0ff */
[-C--:B0-----:R-:W-:Y:S02]  /*2d660*/  LEA.HI.X.SX32 R24, R29, R6.reuse, 0x1, P0 ;  /* 0x000000061d187211 */ /* 0x081fe400000f0eff */
[----:B--2---:R-:W-:Y:S02]  /*2d670*/  SEL R62, R20, R79, !P3 ;  /* 0x0000004f143e7207 */ /* 0x004fe40005800000 */
[----:B------:R-:W2:Y:S04]  /*2d680*/  LDL.LU R79, [R1+0x604] ;  /* 0x00060400014f7983 */ /* 0x000ea80000300800 */
[----:B------:R0:W-:Y:S02]  /*2d690*/  STL [R1+0xb58], R23 ;  /* 0x000b581701007387 */ /* 0x0001e40000100800 */
[----:B0-----:R-:W-:-:S02]  /*2d6a0*/  LEA.HI.X.SX32 R23, R30, R6, 0x1, P5 ;  /* 0x000000061e177211 */ /* 0x001fc400028f0eff */
[----:B------:R-:W-:-:S03]  /*2d6b0*/  IADD3 R30, P5, PT, R33, R7, RZ ;  /* 0x00000007211e7210 */ /* 0x000fc60007fbe0ff */
[----:B------:R0:W-:Y:S04]  /*2d6c0*/  STL [R1+0xb4c], R23 ;  /* 0x000b4c1701007387 */ /* 0x0001e80000100800 */
[----:B------:R1:W-:Y:S04]  /*2d6d0*/  STL [R1+0xb60], R30 ;  /* 0x000b601e01007387 */ /* 0x0003e80000100800 */
[----:B------:R-:W5:Y:S01]  /*2d6e0*/  LDL.LU R29, [R1+0x3c0] ;  /* 0x0003c000011d7983 */ /* 0x000f620000300800 */
[----:B0-----:R-:W-:-:S03]  /*2d6f0*/  IADD3 R23, P0, PT, R25, R7, RZ ;  /* 0x0000000719177210 */ /* 0x001fc60007f1e0ff */
[----:B------:R-:W-:Y:S04]  /*2d700*/  STL [R1+0xb54], R24 ;  /* 0x000b541801007387 */ /* 0x000fe80000100800 */
[----:B------:R0:W-:Y:S04]  /*2d710*/  STL [R1+0xb68], R23 ;  /* 0x000b681701007387 */ /* 0x0001e80000100800 */
[----:B-1----:R-:W2:Y:S01]  /*2d720*/  LDL.LU R30, [R1+0xbac] ;  /* 0x000bac00011e7983 */ /* 0x002ea20000300800 */
[----:B0-----:R-:W-:Y:S02]  /*2d730*/  LEA.HI.X.SX32 R23, R33, R6, 0x1, P5 ;  /* 0x0000000621177211 */ /* 0x001fe400028f0eff */
[----:B------:R-:W-:-:S02]  /*2d740*/  IADD3 R33, P5, PT, R69, R7, RZ ;  /* 0x0000000745217210 */ /* 0x000fc40007fbe0ff */
[----:B------:R-:W-:Y:S01]  /*2d750*/  LEA.HI.X.SX32 R24, R25, R6, 0x1, P0 ;  /* 0x0000000619187211 */ /* 0x000fe200000f0eff */
[----:B------:R4:W-:Y:S04]  /*2d760*/  STL [R1+0xb5c], R23 ;  /* 0x000b5c1701007387 */ /* 0x0009e80000100800 */
[----:B------:R-:W-:Y:S01]  /*2d770*/  STL [R1+0xb70], R33 ;  /* 0x000b702101007387 */ /* 0x000fe20000100800 */
[----:B----4-:R-:W-:-:S03]  /*2d780*/  IADD3 R23, P0, PT, R28, R7, RZ ;  /* 0x000000071c177210 */ /* 0x010fc60007f1e0ff */
[----:B------:R0:W-:Y:S04]  /*2d790*/  STL [R1+0xb64], R24 ;  /* 0x000b641801007387 */ /* 0x0001e80000100800 */
[----:B------:R-:W-:Y:S01]  /*2d7a0*/  STL [R1+0xb78], R23 ;  /* 0x000b781701007387 */ /* 0x000fe20000100800 */
[----:B0-----:R-:W-:-:S03]  /*2d7b0*/  LEA.HI.X.SX32 R24, R69, R6, 0x1, P5 ;  /* 0x0000000645187211 */ /* 0x001fc600028f0eff */
[----:B------:R-:W4:Y:S04]  /*2d7c0*/  LDL.LU R69, [R1+0x5ec] ;  /* 0x0005ec0001457983 */ /* 0x000f280000300800 */
[----:B------:R0:W-:Y:S02]  /*2d7d0*/  STL [R1+0xb6c], R24 ;  /* 0x000b6c1801007387 */ /* 0x0001e40000100800 */
[----:B0-----:R-:W-:Y:S02]  /*2d7e0*/  LEA.HI.X.SX32 R24, R28, R6, 0x1, P0 ;  /* 0x000000061c187211 */ /* 0x001fe400000f0eff */
[----:B---3--:R-:W-:-:S05]  /*2d7f0*/  IADD3 R23, P5, PT, R32, R7, RZ ;  /* 0x0000000720177210 */ /* 0x008fca0007fbe0ff */
[----:B------:R0:W-:Y:S04]  /*2d800*/  STL [R1+0xb80], R23 ;  /* 0x000b801701007387 */ /* 0x0001e80000100800 */
[----:B------:R-:W3:Y:S01]  /*2d810*/  LDL.LU R28, [R1+0x3c4] ;  /* 0x0003c400011c7983 */ /* 0x000ee20000300800 */
[----:B0-----:R-:W-:-:S03]  /*2d820*/  IADD3 R23, P0, PT, R73, R7, RZ ;  /* 0x0000000749177210 */ /* 0x001fc60007f1e0ff */
[----:B------:R-:W-:Y:S04]  /*2d830*/  STL [R1+0xb74], R24 ;  /* 0x000b741801007387 */ /* 0x000fe80000100800 */
[----:B------:R0:W-:Y:S02]  /*2d840*/  STL [R1+0xb88], R23 ;  /* 0x000b881701007387 */ /* 0x0001e40000100800 */
[-C--:B0-----:R-:W-:Y:S02]  /*2d850*/  LEA.HI.X.SX32 R23, R32, R6.reuse, 0x1, P5 ;  /* 0x0000000620177211 */ /* 0x081fe400028f0eff */
[----:B------:R-:W-:-:S03]  /*2d860*/  LEA.HI.X.SX32 R24, R73, R6, 0x1, P0 ;  /* 0x0000000649187211 */ /* 0x000fc600000f0eff */
[----:B------:R0:W-:Y:S01]  /*2d870*/  STL [R1+0xb7c], R23 ;  /* 0x000b7c1701007387 */ /* 0x0001e20000100800 */
[----:B------:R-:W-:-:S05]  /*2d880*/  IADD3 R25, P5, PT, R31, R7, RZ ;  /* 0x000000071f197210 */ /* 0x000fca0007fbe0ff */
[----:B------:R-:W-:Y:S01]  /*2d890*/  STL [R1+0xb90], R25 ;  /* 0x000b901901007387 */ /* 0x000fe20000100800 */
[----:B0-----:R-:W-:-:S03]  /*2d8a0*/  IADD3 R23, P0, PT, R27, R7, RZ ;  /* 0x000000071b177210 */ /* 0x001fc60007f1e0ff */
[----:B------:R-:W4:Y:S04]  /*2d8b0*/  LDL.LU R73, [R1+0x5fc] ;  /* 0x0005fc0001497983 */ /* 0x000f280000300800 */
[----:B------:R-:W-:Y:S04]  /*2d8c0*/  STL [R1+0xb84], R24 ;  /* 0x000b841801007387 */ /* 0x000fe80000100800 */
[----:B------:R0:W-:Y:S02]  /*2d8d0*/  STL [R1+0xb98], R23 ;  /* 0x000b981701007387 */ /* 0x0001e40000100800 */
[----:B0-----:R-:W-:-:S02]  /*2d8e0*/  LEA.HI.X.SX32 R23, R31, R6, 0x1, P5 ;  /* 0x000000061f177211 */ /* 0x001fc400028f0eff */
[-C--:B------:R-:W-:Y:S02]  /*2d8f0*/  IADD3 R25, P5, PT, R72, R7.reuse, RZ ;  /* 0x0000000748197210 */ /* 0x080fe40007fbe0ff */
[----:B------:R-:W-:Y:S01]  /*2d900*/  LEA.HI.X.SX32 R24, R27, R6, 0x1, P0 ;  /* 0x000000061b187211 */ /* 0x000fe200000f0eff */
[----:B------:R0:W-:Y:S04]  /*2d910*/  STL [R1+0xb8c], R23 ;  /* 0x000b8c1701007387 */ /* 0x0001e80000100800 */
[----:B------:R-:W-:Y:S04]  /*2d920*/  STL [R1+0xba0], R25 ;  /* 0x000ba01901007387 */ /* 0x000fe80000100800 */
[----:B------:R-:W4:Y:S01]  /*2d930*/  LDL.LU R27, [R1+0x3e0] ;  /* 0x0003e000011b7983 */ /* 0x000f220000300800 */
[----:B0-----:R-:W-:-:S03]  /*2d940*/  IADD3 R23, P0, PT, R26, R7, RZ ;  /* 0x000000071a177210 */ /* 0x001fc60007f1e0ff */
[----:B------:R0:W-:Y:S04]  /*2d950*/  STL [R1+0xb94], R24 ;  /* 0x000b941801007387 */ /* 0x0001e80000100800 */
[----:B------:R1:W-:Y:S01]  /*2d960*/  STL [R1+0xba8], R23 ;  /* 0x000ba81701007387 */ /* 0x0003e20000100800 */
[----:B0-----:R-:W-:-:S03]  /*2d970*/  LEA.HI.X.SX32 R24, R72, R6, 0x1, P5 ;  /* 0x0000000648187211 */ /* 0x001fc600028f0eff */
[----:B------:R-:W4:Y:S01]  /*2d980*/  LDL.LU R72, [R1+0x5f0] ;  /* 0x0005f00001487983 */ /* 0x000f220000300800 */
[----:B-1----:R-:W-:-:S03]  /*2d990*/  IADD3 R23, P5, PT, R71, R7, RZ ;  /* 0x0000000747177210 */ /* 0x002fc60007fbe0ff */
[----:B------:R0:W-:Y:S04]  /*2d9a0*/  STL [R1+0xb9c], R24 ;  /* 0x000b9c1801007387 */ /* 0x0001e80000100800 */
[----:B------:R-:W4:Y:S01]  /*2d9b0*/  LDL.LU R33, [R1+0x3cc] ;  /* 0x0003cc0001217983 */ /* 0x000f220000300800 */
[----:B0-----:R-:W-:-:S03]  /*2d9c0*/  LEA.HI.X.SX32 R24, R26, R6, 0x1, P0 ;  /* 0x000000061a187211 */ /* 0x001fc600000f0eff */
[----:B------:R-:W-:Y:S04]  /*2d9d0*/  STL [R1+0xbb0], R23 ;  /* 0x000bb01701007387 */ /* 0x000fe80000100800 */
[----:B------:R0:W-:Y:S04]  /*2d9e0*/  STL [R1+0xba4], R24 ;  /* 0x000ba41801007387 */ /* 0x0001e80000100800 */
[----:B------:R-:W4:Y:S01]  /*2d9f0*/  LDL.LU R25, [R1+0x3dc] ;  /* 0x0003dc0001197983 */ /* 0x000f220000300800 */
[----:B0-----:R-:W-:Y:S02]  /*2da00*/  LEA.HI.X.SX32 R24, R71, R6, 0x1, P5 ;  /* 0x0000000647187211 */ /* 0x001fe400028f0eff */
[----:B-----5:R-:W-:-:S05]  /*2da10*/  IADD3 R23, P0, PT, R29, R7, RZ ;  /* 0x000000071d177210 */ /* 0x020fca0007f1e0ff */
[----:B------:R0:W-:Y:S04]  /*2da20*/  STL [R1+0xbb8], R23 ;  /* 0x000bb81701007387 */ /* 0x0001e80000100800 */
[----:B------:R-:W5:Y:S01]  /*2da30*/  LDL.LU R71, [R1+0x5f8] ;  /* 0x0005f80001477983 */ /* 0x000f620000300800 */
[----:B0-----:R-:W-:-:S03]  /*2da40*/  IADD3 R23, P5, PT, R70, R7, RZ ;  /* 0x0000000746177210 */ /* 0x001fc60007fbe0ff */
[----:B------:R0:W-:Y:S04]  /*2da50*/  STL [R1+0xbac], R24 ;  /* 0x000bac1801007387 */ /* 0x0001e80000100800 */
[----:B------:R1:W-:Y:S04]  /*2da60*/  STL [R1+0xbc0], R23 ;  /* 0x000bc01701007387 */ /* 0x0003e80000100800 */
[----:B------:R-:W5:Y:S01]  /*2da70*/  LDL.LU R32, [R1+0x3d8] ;  /* 0x0003d80001207983 */ /* 0x000f620000300800 */
[----:B0-----:R-:W-:-:S05]  /*2da80*/  LEA.HI.X.SX32 R24, R29, R6, 0x1, P0 ;  /* 0x000000061d187211 */ /* 0x001fca00000f0eff */
[----:B------:R0:W-:Y:S01]  /*2da90*/  STL [R1+0xbb4], R24 ;  /* 0x000bb41801007387 */ /* 0x0001e20000100800 */
[----:B-1----:R-:W-:-:S03]  /*2daa0*/  IADD3 R23, P0, PT, R68, R7, RZ ;  /* 0x0000000744177210 */ /* 0x002fc60007f1e0ff */
[----:B------:R-:W5:Y:S01]  /*2dab0*/  LDL.LU R31, [R1+0x3e8] ;  /* 0x0003e800011f7983 */ /* 0x000f620000300800 */
[----:B0-----:R-:W-:-:S03]  /*2dac0*/  LEA.HI.X.SX32 R24, R70, R6, 0x1, P5 ;  /* 0x0000000646187211 */ /* 0x001fc600028f0eff */
[----:B------:R-:W-:Y:S04]  /*2dad0*/  STL [R1+0xbc8], R23 ;  /* 0x000bc81701007387 */ /* 0x000fe80000100800 */
[----:B------:R-:W5:Y:S04]  /*2dae0*/  LDL.LU R70, [R1+0x498] ;  /* 0x0004980001467983 */ /* 0x000f680000300800 */
[----:B------:R0:W-:Y:S04]  /*2daf0*/  STL [R1+0xbbc], R24 ;  /* 0x000bbc1801007387 */ /* 0x0001e80000100800 */
[----:B------:R-:W5:Y:S01]  /*2db00*/  LDL.LU R35, [R1+0x3e4] ;  /* 0x0003e40001237983 */ /* 0x000f620000300800 */
[----:B0-----:R-:W-:-:S02]  /*2db10*/  LEA.HI.X.SX32 R24, R68, R6, 0x1, P0 ;  /* 0x0000000644187211 */ /* 0x001fc400000f0eff */
[----:B--2---:R-:W-:Y:S02]  /*2db20*/  SEL R76, R20, R30, !P3 ;  /* 0x0000001e144c7207 */ /* 0x004fe40005800000 */
[----:B---3--:R-:W-:-:S05]  /*2db30*/  IADD3 R23, P5, PT, R28, R7, RZ ;  /* 0x000000071c177210 */ /* 0x008fca0007fbe0ff */
[----:B------:R0:W-:Y:S04]  /*2db40*/  STL [R1+0xbd0], R23 ;  /* 0x000bd01701007387 */ /* 0x0001e80000100800 */
[----:B------:R-:W2:Y:S01]  /*2db50*/  LDL.LU R26, [R1+0x3f0] ;  /* 0x0003f000011a7983 */ /* 0x000ea20000300800 */
[----:B0-----:R-:W-:-:S03]  /*2db60*/  IADD3 R23, P0, PT, R67, R7, RZ ;  /* 0x0000000743177210 */ /* 0x001fc60007f1e0ff */
[----:B------:R0:W-:Y:S04]  /*2db70*/  STL [R1+0xbc4], R24 ;  /* 0x000bc41801007387 */ /* 0x0001e80000100800 */
[----:B------:R1:W-:Y:S04]  /*2db80*/  STL [R1+0xbd8], R23 ;  /* 0x000bd81701007387 */ /* 0x0003e80000100800 */
[----:B------:R-:W3:Y:S04]  /*2db90*/  LDL.LU R68, [R1+0x5f4] ;  /* 0x0005f40001447983 */ /* 0x000ee80000300800 */
[----:B------:R-:W3:Y:S01]  /*2dba0*/  LDL.LU R30, [R1+0x3ec] ;  /* 0x0003ec00011e7983 */ /* 0x000ee20000300800 */
[----:B0-----:R-:W-:-:S02]  /*2dbb0*/  LEA.HI.X.SX32 R24, R28, R6, 0x1, P5 ;  /* 0x000000061c187211 */ /* 0x001fc400028f0eff */
[----:B-1----:R-:W-:-:S03]  /*2dbc0*/  IADD3 R23, P5, PT, R66, R7, RZ ;  /* 0x0000000742177210 */ /* 0x002fc60007fbe0ff */
[----:B------:R0:W-:Y:S04]  /*2dbd0*/  STL [R1+0xbcc], R24 ;  /* 0x000bcc1801007387 */ /* 0x0001e80000100800 */
[----:B------:R-:W3:Y:S04]  /*2dbe0*/  LDL.LU R29, [R1+0x3fc] ;  /* 0x0003fc00011d7983 */ /* 0x000ee80000300800 */
[----:B------:R4:W-:Y:S01]  /*2dbf0*/  STL [R1+0xbe0], R23 ;  /* 0x000be01701007387 */ /* 0x0009e20000100800 */
[----:B0-----:R-:W-:-:S03]  /*2dc00*/  LEA.HI.X.SX32 R24, R67, R6, 0x1, P0 ;  /* 0x0000000643187211 */ /* 0x001fc600000f0eff */
[----:B------:R-:W3:Y:S04]  /*2dc10*/  LDL.LU R67, [R1+0x470] ;  /* 0x0004700001437983 */ /* 0x000ee80000300800 */
[----:B------:R0:W-:Y:S01]  /*2dc20*/  STL [R1+0xbd4], R24 ;  /* 0x000bd41801007387 */ /* 0x0001e20000100800 */
[----:B----4-:R-:W-:-:S05]  /*2dc30*/  IADD3 R23, P0, PT, R27, R7, RZ ;  /* 0x000000071b177210 */ /* 0x010fca0007f1e0ff */
[----:B------:R1:W-:Y:S04]  /*2dc40*/  STL [R1+0xbe8], R23 ;  /* 0x000be81701007387 */ /* 0x0003e80000100800 */
[----:B0-----:R-:W4:Y:S01]  /*2dc50*/  LDL.LU R24, [R1+0x3f8] ;  /* 0x0003f80001187983 */ /* 0x001f220000300800 */
[----:B------:R-:W-:-:S03]  /*2dc60*/  LEA.HI.X.SX32 R34, R66, R6, 0x1, P5 ;  /* 0x0000000642227211 */ /* 0x000fc600028f0eff */
[----:B------:R-:W4:Y:S04]  /*2dc70*/  LDL.LU R28, [R1+0x40c] ;  /* 0x00040c00011c7983 */ /* 0x000f280000300800 */
[----:B------:R0:W-:Y:S04]  /*2dc80*/  STL [R1+0xbdc], R34 ;  /* 0x000bdc2201007387 */ /* 0x0001e80000100800 */
[----:B------:R-:W4:Y:S01]  /*2dc90*/  LDL.LU R66, [R1+0x464] ;  /* 0x0004640001427983 */ /* 0x000f220000300800 */
[----:B-1----:R-:W-:Y:S02]  /*2dca0*/  IADD3 R23, P5, PT, R33, R7, RZ ;  /* 0x0000000721177210 */ /* 0x002fe40007fbe0ff */
[----:B0-----:R-:W-:-:S03]  /*2dcb0*/  LEA.HI.X.SX32 R34, R27, R6, 0x1, P0 ;  /* 0x000000061b227211 */ /* 0x001fc600000f0eff */
[----:B------:R0:W-:Y:S04]  /*2dcc0*/  STL [R1+0xbf0], R23 ;  /* 0x000bf01701007387 */ /* 0x0001e80000100800 */
[----:B------:R-:W4:Y:S01]  /*2dcd0*/  LDL.LU R27, [R1+0x404] ;  /* 0x00040400011b7983 */ /* 0x000f220000300800 */
[----:B0-----:R-:W-:-:S03]  /*2dce0*/  IADD3 R23, P0, PT, R25, R7, RZ ;  /* 0x0000000719177210 */ /* 0x001fc60007f1e0ff */
[----:B------:R0:W-:Y:S01]  /*2dcf0*/  STL [R1+0xbe4], R34 ;  /* 0x000be42201007387 */ /* 0x0001e20000100800 */
[----:B------:R-:W-:-:S03]  /*2dd00*/  LEA.HI.X.SX32 R33, R33, R6, 0x1, P5 ;  /* 0x0000000621217211 */ /* 0x000fc600028f0eff */
[----:B------:R-:W-:Y:S04]  /*2dd10*/  STL [R1+0xbf8], R23 ;  /* 0x000bf81701007387 */ /* 0x000fe80000100800 */
[----:B0-----:R-:W4:Y:S04]  /*2dd20*/  LDL.LU R34, [R1+0x414] ;  /* 0x0004140001227983 */ /* 0x001f280000300800 */
[----:B------:R0:W-:Y:S04]  /*2dd30*/  STL [R1+0xbec], R33 ;  /* 0x000bec2101007387 */ /* 0x0001e80000100800 */
[----:B0-----:R-:W4:Y:S01]  /*2dd40*/  LDL.LU R33, [R1+0x410] ;  /* 0x0004100001217983 */ /* 0x001f220000300800 */
[----:B------:R-:W-:-:S02]  /*2dd50*/  LEA.HI.X.SX32 R25, R25, R6, 0x1, P0 ;  /* 0x0000000619197211 */ /* 0x000fc400000f0eff */
[----:B-----5:R-:W-:-:S05]  /*2dd60*/  IADD3 R23, P5, PT, R32, R7, RZ ;  /* 0x0000000720177210 */ /* 0x020fca0007fbe0ff */
[----:B------:R0:W-:Y:S01]  /*2dd70*/  STL [R1+0xc00], R23 ;  /* 0x000c001701007387 */ /* 0x0001e20000100800 */
[----:B------:R-:W-:-:S03]  /*2dd80*/  LEA.HI.X.SX32 R32, R32, R6, 0x1, P5 ;  /* 0x0000000620207211 */ /* 0x000fc600028f0eff */
[----:B------:R1:W-:Y:S01]  /*2dd90*/  STL [R1+0xbf4], R25 ;  /* 0x000bf41901007387 */ /* 0x0003e20000100800 */
[----:B0-----:R-:W-:-:S03]  /*2dda0*/  IADD3 R23, P0, PT, R31, R7, RZ ;  /* 0x000000071f177210 */ /* 0x001fc60007f1e0ff */
[----:B-1----:R-:W5:Y:S04]  /*2ddb0*/  LDL.LU R25, [R1+0x41c] ;  /* 0x00041c0001197983 */ /* 0x002f680000300800 */
[----:B------:R0:W-:Y:S04]  /*2ddc0*/  STL [R1+0xc08], R23 ;  /* 0x000c081701007387 */ /* 0x0001e80000100800 */
[----:B------:R1:W-:Y:S01]  /*2ddd0*/  STL [R1+0xbfc], R32 ;  /* 0x000bfc2001007387 */ /* 0x0003e20000100800 */
[----:B------:R-:W-:Y:S02]  /*2dde0*/  LEA.HI.X.SX32 R31, R31, R6, 0x1, P0 ;  /* 0x000000061f1f7211 */ /* 0x000fe400000f0eff */
[-C--:B0-----:R-:W-:Y:S01]  /*2ddf0*/  IADD3 R23, P5, PT, R35, R7.reuse, RZ ;  /* 0x0000000723177210 */ /* 0x081fe20007fbe0ff */
[----:B-1----:R-:W5:Y:S04]  /*2de00*/  LDL.LU R32, [R1+0x418] ;  /* 0x0004180001207983 */ /* 0x002f680000300800 */
[----:B------:R-:W-:Y:S04]  /*2de10*/  STL [R1+0xc10], R23 ;  /* 0x000c101701007387 */ /* 0x000fe80000100800 */
[----:B------:R0:W-:Y:S04]  /*2de20*/  STL [R1+0xc04], R31 ;  /* 0x000c041f01007387 */ /* 0x0001e80000100800 */
[----:B0-----:R-:W5:Y:S01]  /*2de30*/  LDL.LU R31, [R1+0x424] ;  /* 0x00042400011f7983 */ /* 0x001f620000300800 */
[----:B--2---:R-:W-:-:S05]  /*2de40*/  IADD3 R23, P0, PT, R26, R7, RZ ;  /* 0x000000071a177210 */ /* 0x004fca0007f1e0ff */
[----:B------:R0:W-:Y:S02]  /*2de50*/  STL [R1+0xc18], R23 ;  /* 0x000c181701007387 */ /* 0x0001e40000100800 */
[----:B0-----:R-:W-:Y:S02]  /*2de60*/  LEA.HI.X.SX32 R23, R35, R6, 0x1, P5 ;  /* 0x0000000623177211 */ /* 0x001fe400028f0eff */
[----:B---3--:R-:W-:-:S03]  /*2de70*/  IADD3 R36, P5, PT, R30, R7, RZ ;  /* 0x000000071e247210 */ /* 0x008fc60007fbe0ff */
[----:B------:R0:W-:Y:S01]  /*2de80*/  STL [R1+0xc0c], R23 ;  /* 0x000c0c1701007387 */ /* 0x0001e20000100800 */
[----:B------:R-:W-:-:S03]  /*2de90*/  LEA.HI.X.SX32 R35, R26, R6, 0x1, P0 ;  /* 0x000000061a237211 */ /* 0x000fc600000f0eff */
[----:B------:R-:W-:Y:S04]  /*2dea0*/  STL [R1+0xc20], R36 ;  /* 0x000c202401007387 */ /* 0x000fe80000100800 */
[----:B------:R-:W2:Y:S01]  /*2deb0*/  LDL.LU R26, [R1+0x420] ;  /* 0x00042000011a7983 */ /* 0x000ea20000300800 */
[----:B0-----:R-:W-:-:S03]  /*2dec0*/  IADD3 R23, P0, PT, R29, R7, RZ ;  /* 0x000000071d177210 */ /* 0x001fc60007f1e0ff */
[----:B------:R-:W-:Y:S04]  /*2ded0*/  STL [R1+0xc14], R35 ;  /* 0x000c142301007387 */ /* 0x000fe80000100800 */
[----:B------:R0:W-:Y:S01]  /*2dee0*/  STL [R1+0xc28], R23 ;  /* 0x000c281701007387 */ /* 0x0001e20000100800 */
[-C--:B------:R-:W-:Y:S02]  /*2def0*/  LEA.HI.X.SX32 R29, R29, R6.reuse, 0x1, P0 ;  /* 0x000000061d1d7211 */ /* 0x080fe400000f0eff */
[----:B0-----:R-:W-:Y:S02]  /*2df00*/  LEA.HI.X.SX32 R23, R30, R6, 0x1, P5 ;  /* 0x000000061e177211 */ /* 0x001fe400028f0eff */
[----:B------:R-:W3:Y:S04]  /*2df10*/  LDL.LU R30, [R1+0x43c] ;  /* 0x00043c00011e7983 */ /* 0x000ee80000300800 */
[----:B------:R0:W-:Y:S01]  /*2df20*/  STL [R1+0xc1c], R23 ;  /* 0x000c1c1701007387 */ /* 0x0001e20000100800 */
[----:B----4-:R-:W-:-:S05]  /*2df30*/  IADD3 R35, P5, PT, R24, R7, RZ ;  /* 0x0000000718237210 */ /* 0x010fca0007fbe0ff */
[----:B------:R-:W-:Y:S04]  /*2df40*/  STL [R1+0xc30], R35 ;  /* 0x000c302301007387 */ /* 0x000fe80000100800 */
[----:B------:R1:W-:Y:S01]  /*2df50*/  STL [R1+0xc24], R29 ;  /* 0x000c241d01007387 */ /* 0x0003e20000100800 */
[----:B0-----:R-:W-:-:S03]  /*2df60*/  IADD3 R23, P0, PT, R28, R7, RZ ;  /* 0x000000071c177210 */ /* 0x001fc60007f1e0ff */
[----:B-1----:R-:W4:Y:S01]  /*2df70*/  LDL.LU R29, [R1+0x438] ;  /* 0x00043800011d7983 */ /* 0x002f220000300800 */
[-C--:B------:R-:W-:Y:S02]  /*2df80*/  LEA.HI.X.SX32 R35, R24, R6.reuse, 0x1, P5 ;  /* 0x0000000618237211 */ /* 0x080fe400028f0eff */
[----:B------:R-:W-:Y:S01]  /*2df90*/  LEA.HI.X.SX32 R24, R28, R6, 0x1, P0 ;  /* 0x000000061c187211 */ /* 0x000fe200000f0eff */
[----:B------:R0:W-:Y:S04]  /*2dfa0*/  STL [R1+0xc38], R23 ;  /* 0x000c381701007387 */ /* 0x0001e80000100800 */
[----:B------:R-:W-:Y:S04]  /*2dfb0*/  STL [R1+0xc2c], R35 ;  /* 0x000c2c2301007387 */ /* 0x000fe80000100800 */
[----:B------:R-:W4:Y:S01]  /*2dfc0*/  LDL.LU R28, [R1+0x444] ;  /* 0x00044400011c7983 */ /* 0x000f220000300800 */
[----:B0-----:R-:W-:-:S05]  /*2dfd0*/  IADD3 R23, P5, PT, R27, R7, RZ ;  /* 0x000000071b177210 */ /* 0x001fca0007fbe0ff */
[----:B------:R0:W-:Y:S04]  /*2dfe0*/  STL [R1+0xc40], R23 ;  /* 0x000c401701007387 */ /* 0x0001e80000100800 */
[----:B------:R1:W-:Y:S01]  /*2dff0*/  STL [R1+0xc34], R24 ;  /* 0x000c341801007387 */ /* 0x0003e20000100800 */
[----:B0-----:R-:W-:Y:S02]  /*2e000*/  IADD3 R23, P0, PT, R34, R7, RZ ;  /* 0x0000000722177210 */ /* 0x001fe40007f1e0ff */
[----:B-1----:R-:W-:-:S03]  /*2e010*/  LEA.HI.X.SX32 R24, R27, R6, 0x1, P5 ;  /* 0x000000061b187211 */ /* 0x002fc600028f0eff */
[----:B------:R0:W-:Y:S04]  /*2e020*/  STL [R1+0xc48], R23 ;  /* 0x000c481701007387 */ /* 0x0001e80000100800 */
[----:B------:R-:W4:Y:S01]  /*2e030*/  LDL.LU R27, [R1+0x440] ;  /* 0x00044000011b7983 */ /* 0x000f220000300800 */
[----:B0-----:R-:W-:-:S03]  /*2e040*/  IADD3 R23, P5, PT, R33, R7, RZ ;  /* 0x0000000721177210 */ /* 0x001fc60007fbe0ff */
[----:B------:R-:W-:Y:S04]  /*2e050*/  STL [R1+0xc3c], R24 ;  /* 0x000c3c1801007387 */ /* 0x000fe80000100800 */
[----:B------:R0:W-:Y:S04]  /*2e060*/  STL [R1+0xc50], R23 ;  /* 0x000c501701007387 */ /* 0x0001e80000100800 */
[----:B0-----:R-:W4:Y:S01]  /*2e070*/  LDL.LU R23, [R1+0x44c] ;  /* 0x00044c0001177983 */ /* 0x001f220000300800 */
[-C--:B------:R-:W-:Y:S02]  /*2e080*/  LEA.HI.X.SX32 R34, R34, R6.reuse, 0x1, P0 ;  /* 0x0000000622227211 */ /* 0x080fe400000f0eff */
[----:B------:R-:W-:-:S03]  /*2e090*/  LEA.HI.X.SX32 R33, R33, R6, 0x1, P5 ;  /* 0x0000000621217211 */ /* 0x000fc600028f0eff */
[----:B------:R-:W-:Y:S01]  /*2e0a0*/  STL [R1+0xc44], R34 ;  /* 0x000c442201007387 */ /* 0x000fe20000100800 */
[----:B-----5:R-:W-:-:S05]  /*2e0b0*/  IADD3 R24, P0, PT, R25, R7, RZ ;  /* 0x0000000719187210 */ /* 0x020fca0007f1e0ff */
[----:B------:R0:W-:Y:S01]  /*2e0c0*/  STL [R1+0xc58], R24 ;  /* 0x000c581801007387 */ /* 0x0001e20000100800 */
[----:B------:R-:W-:-:S03]  /*2e0d0*/  LEA.HI.X.SX32 R25, R25, R6, 0x1, P0 ;  /* 0x0000000619197211 */ /* 0x000fc600000f0eff */
[----:B------:R-:W-:Y:S04]  /*2e0e0*/  STL [R1+0xc4c], R33 ;  /* 0x000c4c2101007387 */ /* 0x000fe80000100800 */
[----:B------:R-:W5:Y:S01]  /*2e0f0*/  LDL.LU R36, [R1+0x448] ;  /* 0x0004480001247983 */ /* 0x000f620000300800 */
[----:B0-----:R-:W-:-:S05]  /*2e100*/  IADD3 R24, P5, PT, R32, R7, RZ ;  /* 0x0000000720187210 */ /* 0x001fca0007fbe0ff */
[----:B------:R0:W-:Y:S04]  /*2e110*/  STL [R1+0xc60], R24 ;  /* 0x000c601801007387 */ /* 0x0001e80000100800 */
[----:B------:R1:W-:Y:S04]  /*2e120*/  STL [R1+0xc54], R25 ;  /* 0x000c541901007387 */ /* 0x0003e80000100800 */
[----:B------:R-:W5:Y:S01]  /*2e130*/  LDL.LU R35, [R1+0x454] ;  /* 0x0004540001237983 */ /* 0x000f620000300800 */
[----:B0-----:R-:W-:Y:S02]  /*2e140*/  IADD3 R24, P0, PT, R31, R7, RZ ;  /* 0x000000071f187210 */ /* 0x001fe40007f1e0ff */
[----:B-1----:R-:W-:-:S03]  /*2e150*/  LEA.HI.X.SX32 R25, R32, R6, 0x1, P5 ;  /* 0x0000000620197211 */ /* 0x002fc600028f0eff */
[----:B------:R0:W-:Y:S04]  /*2e160*/  STL [R1+0xc68], R24 ;  /* 0x000c681801007387 */ /* 0x0001e80000100800 */
[----:B0-----:R-:W5:Y:S04]  /*2e170*/  LDL.LU R24, [R1+0x450] ;  /* 0x0004500001187983 */ /* 0x001f680000300800 */
[----:B------:R0:W-:Y:S04]  /*2e180*/  STL [R1+0xc5c], R25 ;  /* 0x000c5c1901007387 */ /* 0x0001e80000100800 */
[----:B------:R-:W5:Y:S01]  /*2e190*/  LDL.LU R34, [R1+0x45c] ;  /* 0x00045c0001227983 */ /* 0x000f620000300800 */
[----:B0-----:R-:W-:-:S02]  /*2e1a0*/  LEA.HI.X.SX32 R25, R31, R6, 0x1, P0 ;  /* 0x000000061f197211 */ /* 0x001fc400000f0eff */
[----:B--2---:R-:W-:-:S05]  /*2e1b0*/  IADD3 R32, P5, PT, R26, R7, RZ ;  /* 0x000000071a207210 */ /* 0x004fca0007fbe0ff */
[----:B------:R-:W-:Y:S04]  /*2e1c0*/  STL [R1+0xc70], R32 ;  /* 0x000c702001007387 */ /* 0x000fe80000100800 */
[----:B------:R-:W2:Y:S04]  /*2e1d0*/  LDL.LU R33, [R1+0x458] ;  /* 0x0004580001217983 */ /* 0x000ea80000300800 */
[----:B------:R0:W-:Y:S01]  /*2e1e0*/  STL [R1+0xc64], R25 ;  /* 0x000c641901007387 */ /* 0x0001e20000100800 */
[----:B---3--:R-:W-:-:S03]  /*2e1f0*/  IADD3 R31, P0, PT, R30, R7, RZ ;  /* 0x000000071e1f7210 */ /* 0x008fc60007f1e0ff */
[----:B0-----:R-:W3:Y:S01]  /*2e200*/  LDL.LU R25, [R1+0xcc4] ;  /* 0x000cc40001197983 */ /* 0x001ee20000300800 */
[----:B------:R-:W-:-:S03]  /*2e210*/  LEA.HI.X.SX32 R26, R26, R6, 0x1, P5 ;  /* 0x000000061a1a7211 */ /* 0x000fc600028f0eff */
[----:B------:R-:W-:Y:S04]  /*2e220*/  STL [R1+0xc78], R31 ;  /* 0x000c781f01007387 */ /* 0x000fe80000100800 */
[----:B------:R-:W3:Y:S04]  /*2e230*/  LDL.LU R32, [R1+0xccc] ;  /* 0x000ccc0001207983 */ /* 0x000ee80000300800 */
[----:B------:R0:W-:Y:S02]  /*2e240*/  STL [R1+0xc6c], R26 ;  /* 0x000c6c1a01007387 */ /* 0x0001e40000100800 */
[----:B0-----:R-:W-:-:S02]  /*2e250*/  LEA.HI.X.SX32 R26, R30, R6, 0x1, P0 ;  /* 0x000000061e1a7211 */ /* 0x001fc400000f0eff */
[----:B----4-:R-:W-:-:S05]  /*2e260*/  IADD3 R31, P5, PT, R29, R7, RZ ;  /* 0x000000071d1f7210 */ /* 0x010fca0007fbe0ff */
[----:B------:R0:W-:Y:S04]  /*2e270*/  STL [R1+0xc80], R31 ;  /* 0x000c801f01007387 */ /* 0x0001e80000100800 */
[----:B0-----:R-:W4:Y:S01]  /*2e280*/  LDL.LU R31, [R1+0xcd4] ;  /* 0x000cd400011f7983 */ /* 0x001f220000300800 */
[----:B------:R-:W-:-:S03]  /*2e290*/  IADD3 R30, P0, PT, R28, R7, RZ ;  /* 0x000000071c1e7210 */ /* 0x000fc60007f1e0ff */
[----:B------:R0:W-:Y:S01]  /*2e2a0*/  STL [R1+0xc74], R26 ;  /* 0x000c741a01007387 */ /* 0x0001e20000100800 */
[----:B------:R-:W-:-:S03]  /*2e2b0*/  LEA.HI.X.SX32 R29, R29, R6, 0x1, P5 ;  /* 0x000000061d1d7211 */ /* 0x000fc600028f0eff */
[----:B0-----:R-:W4:Y:S04]  /*2e2c0*/  LDL.LU R26, [R1+0xcdc] ;  /* 0x000cdc00011a7983 */ /* 0x001f280000300800 */
[----:B------:R0:W-:Y:S04]  /*2e2d0*/  STL [R1+0xc88], R30 ;  /* 0x000c881e01007387 */ /* 0x0001e80000100800 */
[----:B0-----:R-:W4:Y:S01]  /*2e2e0*/  LDL.LU R30, [R1+0xce4] ;  /* 0x000ce400011e7983 */ /* 0x001f220000300800 */
[----:B------:R-:W-:-:S03]  /*2e2f0*/  IADD3 R37, P5, PT, R27, R7, RZ ;  /* 0x000000071b257210 */ /* 0x000fc60007fbe0ff */
[----:B------:R0:W-:Y:S02]  /*2e300*/  STL [R1+0xc7c], R29 ;  /* 0x000c7c1d01007387 */ /* 0x0001e40000100800 */
[----:B0-----:R-:W-:Y:S02]  /*2e310*/  LEA.HI.X.SX32 R29, R28, R6, 0x1, P0 ;  /* 0x000000061c1d7211 */ /* 0x001fe400000f0eff */
[----:B------:R-:W4:Y:S04]  /*2e320*/  LDL.LU R28, [R1+0xcec] ;  /* 0x000cec00011c7983 */ /* 0x000f280000300800 */
[----:B------:R0:W-:Y:S04]  /*2e330*/  STL [R1+0xc90], R37 ;  /* 0x000c902501007387 */ /* 0x0001e80000100800 */
[----:B------:R1:W-:Y:S01]  /*2e340*/  STL [R1+0xc84], R29 ;  /* 0x000c841d01007387 */ /* 0x0003e20000100800 */
[----:B0-----:R-:W-:-:S03]  /*2e350*/  IADD3 R37, P0, PT, R23, R7, RZ ;  /* 0x0000000717257210 */ /* 0x001fc60007f1e0ff */
[----:B-1----:R-:W4:Y:S04]  /*2e360*/  LDL.LU R29, [R1+0xcf4] ;  /* 0x000cf400011d7983 */ /* 0x002f280000300800 */
[----:B------:R0:W-:Y:S02]  /*2e370*/  STL [R1+0xc98], R37 ;  /* 0x000c982501007387 */ /* 0x0001e40000100800 */
[-C--:B0-----:R-:W-:Y:S02]  /*2e380*/  LEA.HI.X.SX32 R37, R27, R6.reuse, 0x1, P5 ;  /* 0x000000061b257211 */ /* 0x081fe400028f0eff */
[----:B------:R-:W4:Y:S01]  /*2e390*/  LDL.LU R27, [R1+0xcfc] ;  /* 0x000cfc00011b7983 */ /* 0x000f220000300800 */
[----:B------:R-:W-:-:S03]  /*2e3a0*/  LEA.HI.X.SX32 R23, R23, R6, 0x1, P0 ;  /* 0x0000000617177211 */ /* 0x000fc600000f0eff */
[----:B------:R5:W-:Y:S02]  /*2e3b0*/  STL [R1+0xc8c], R37 ;  /* 0x000c8c2501007387 */ /* 0x000be40000100800 */
[----:B-----5:R-:W-:-:S05]  /*2e3c0*/  IADD3 R37, P5, PT, R36, R7, RZ ;  /* 0x0000000724257210 */ /* 0x020fca0007fbe0ff */
        /* <DEDUP_REMOVED lines=19> */
[----:B--2---:R-:W-:-:S05]  /*2e500*/  IADD3 R24, P5, PT, R33, R7, RZ ;  /* 0x0000000721187210 */ /* 0x004fca0007fbe0ff */
[----:B------:R0:W-:Y:S01]  /*2e510*/  STL [R1+0xcc0], R24 ;  /* 0x000cc01801007387 */ /* 0x0001e20000100800 */
[----:B------:R-:W-:-:S03]  /*2e520*/  LEA.HI.X.SX32 R33, R33, R6, 0x1, P5 ;  /* 0x0000000621217211 */ /* 0x000fc600028f0eff */
[----:B0-----:R-:W2:Y:S04]  /*2e530*/  LDL.LU R24, [R1+0x1d30] ;  /* 0x001d300001187983 */ /* 0x001ea80000300800 */
[----:B------:R3:W-:Y:S02]  /*2e540*/  STL [R1+0xcb4], R34 ;  /* 0x000cb42201007387 */ /* 0x0007e40000100800 */
[----:B---3--:R-:W-:-:S05]  /*2e550*/  IADD3 R34, P0, PT, R25, R7, RZ ;  /* 0x0000000719227210 */ /* 0x008fca0007f1e0ff */
[----:B------:R0:W-:Y:S01]  /*2e560*/  STL [R1+0xcc8], R34 ;  /* 0x000cc82201007387 */ /* 0x0001e20000100800 */
[----:B------:R-:W-:-:S03]  /*2e570*/  LEA.HI.X.SX32 R25, R25, R6, 0x1, P0 ;  /* 0x0000000619197211 */ /* 0x000fc600000f0eff */
[----:B0-----:R-:W3:Y:S04]  /*2e580*/  LDL.LU R34, [R1+0x1d2c] ;  /* 0x001d2c0001227983 */ /* 0x001ee80000300800 */
[----:B------:R0:W-:Y:S02]  /*2e590*/  STL [R1+0xcbc], R33 ;  /* 0x000cbc2101007387 */ /* 0x0001e40000100800 */
[----:B0-----:R-:W-:-:S05]  /*2e5a0*/  IADD3 R33, P5, PT, R32, R7, RZ ;  /* 0x0000000720217210 */ /* 0x001fca0007fbe0ff */
[----:B------:R0:W-:Y:S01]  /*2e5b0*/  STL [R1+0xcd0], R33 ;  /* 0x000cd02101007387 */ /* 0x0001e20000100800 */
[----:B------:R-:W-:-:S03]  /*2e5c0*/  LEA.HI.X.SX32 R32, R32, R6, 0x1, P5 ;  /* 0x0000000620207211 */ /* 0x000fc600028f0eff */
[----:B0-----:R-:W2:Y:S04]  /*2e5d0*/  LDL.LU R33, [R1+0x1d28] ;  /* 0x001d280001217983 */ /* 0x001ea80000300800 */
[----:B------:R4:W-:Y:S02]  /*2e5e0*/  STL [R1+0xcc4], R25 ;  /* 0x000cc41901007387 */ /* 0x0009e40000100800 */
[----:B----4-:R-:W-:-:S05]  /*2e5f0*/  IADD3 R25, P0, PT, R31, R7, RZ ;  /* 0x000000071f197210 */ /* 0x010fca0007f1e0ff */
[----:B------:R0:W-:Y:S01]  /*2e600*/  STL [R1+0xcd8], R25 ;  /* 0x000cd81901007387 */ /* 0x0001e20000100800 */
[----:B------:R-:W-:-:S03]  /*2e610*/  LEA.HI.X.SX32 R31, R31, R6, 0x1, P0 ;  /* 0x000000061f1f7211 */ /* 0x000fc600000f0eff */
[----:B0-----:R-:W4:Y:S04]  /*2e620*/  LDL.LU R25, [R1+0x1d24] ;  /* 0x001d240001197983 */ /* 0x001f280000300800 */
[----:B------:R0:W-:Y:S02]  /*2e630*/  STL [R1+0xccc], R32 ;  /* 0x000ccc2001007387 */ /* 0x0001e40000100800 */
[----:B0-----:R-:W-:-:S05]  /*2e640*/  IADD3 R32, P5, PT, R26, R7, RZ ;  /* 0x000000071a207210 */ /* 0x001fca0007fbe0ff */
[----:B------:R0:W-:Y:S01]  /*2e650*/  STL [R1+0xce0], R32 ;  /* 0x000ce02001007387 */ /* 0x0001e20000100800 */
[----:B------:R-:W-:-:S03]  /*2e660*/  LEA.HI.X.SX32 R26, R26, R6, 0x1, P5 ;  /* 0x000000061a1a7211 */ /* 0x000fc600028f0eff */
[----:B0-----:R-:W2:Y:S04]  /*2e670*/  LDL.LU R32, [R1+0x1d20] ;  /* 0x001d200001207983 */ /* 0x001ea80000300800 */
        /* <DEDUP_REMOVED lines=12> */
[----:B------:R0:W-:Y:S04]  /*2e740*/  STL [R1+0xcf8], R30 ;  /* 0x000cf81e01007387 */ /* 0x0001e80000100800 */
[----:B0-----:R-:W2:Y:S04]  /*2e750*/  LDL.LU R30, [R1+0x1d14] ;  /* 0x001d1400011e7983 */ /* 0x001ea80000300800 */
[----:B------:R0:W-:Y:S02]  /*2e760*/  STL [R1+0xcec], R28 ;  /* 0x000cec1c01007387 */ /* 0x0001e40000100800 */
[----:B0-----:R-:W-:-:S05]  /*2e770*/  IADD3 R28, P5, PT, R27, R7, RZ ;  /* 0x000000071b1c7210 */ /* 0x001fca0007fbe0ff */
[----:B------:R0:W-:Y:S04]  /*2e780*/  STL [R1+0xd00], R28 ;  /* 0x000d001c01007387 */ /* 0x0001e80000100800 */
[----:B0-----:R-:W2:Y:S01]  /*2e790*/  LDL.LU R28, [R1+0x1d10] ;  /* 0x001d1000011c7983 */ /* 0x001ea20000300800 */
[----:B------:R-:W-:-:S05]  /*2e7a0*/  LEA.HI.X.SX32 R29, R29, R6, 0x1, P0 ;  /* 0x000000061d1d7211 */ /* 0x000fca00000f0eff */
[----:B------:R2:W-:Y:S02]  /*2e7b0*/  STL [R1+0xcf4], R29 ;  /* 0x000cf41d01007387 */ /* 0x0005e40000100800 */
[----:B--2---:R-:W-:-:S05]  /*2e7c0*/  IADD3 R29, P0, PT, R28, R7, RZ ;  /* 0x000000071c1d7210 */ /* 0x004fca0007f1e0ff */
[----:B------:R0:W-:Y:S04]  /*2e7d0*/  STL [R1+0xd08], R29 ;  /* 0x000d081d01007387 */ /* 0x0001e80000100800 */
[----:B0-----:R-:W2:Y:S01]  /*2e7e0*/  LDL.LU R29, [R1+0x1d0c] ;  /* 0x001d0c00011d7983 */ /* 0x001ea20000300800 */
[-C--:B------:R-:W-:Y:S02]  /*2e7f0*/  LEA.HI.X.SX32 R27, R27, R6.reuse, 0x1, P5 ;  /* 0x000000061b1b7211 */ /* 0x080fe400028f0eff */
[----:B------:R-:W-:-:S03]  /*2e800*/  LEA.HI.X.SX32 R28, R28, R6, 0x1, P0 ;  /* 0x000000061c1c7211 */ /* 0x000fc600000f0eff */
[----:B------:R2:W-:Y:S01]  /*2e810*/  STL [R1+0xcfc], R27 ;  /* 0x000cfc1b01007387 */ /* 0x0005e20000100800 */
[----:B------:R-:W-:Y:S02]  /*2e820*/  IMAD R3, R3, UR7, RZ ;  /* 0x0000000703037c24 */ /* 0x000fe4000f8e02ff */
[----:B------:R-:W-:Y:S02]  /*2e830*/  IMAD R4, R4, UR16, RZ ;  /* 0x0000001004047c24 */ /* 0x000fe4000f8e02ff */
[----:B------:R-:W-:Y:S02]  /*2e840*/  IMAD R10, R10, UR17, RZ ;  /* 0x000000110a0a7c24 */ /* 0x000fe4000f8e02ff */
[----:B------:R-:W-:Y:S02]  /*2e850*/  IMAD R11, R11, UR18, RZ ;  /* 0x000000120b0b7c24 */ /* 0x000fe4000f8e02ff */
[----:B------:R-:W-:Y:S02]  /*2e860*/  IMAD R12, R12, UR19, RZ ;  /* 0x000000130c0c7c24 */ /* 0x000fe4000f8e02ff */
[----:B------:R-:W-:-:S02]  /*2e870*/  IMAD R13, R13, UR28, RZ ;  /* 0x0000001c0d0d7c24 */ /* 0x000fc4000f8e02ff */
[----:B------:R-:W-:Y:S02]  /*2e880*/  IMAD R89, R89, UR29, RZ ;  /* 0x0000001d59597c24 */ /* 0x000fe4000f8e02ff */
[----:B------:R-:W-:Y:S02]  /*2e890*/  IMAD R92, R92, UR30, RZ ;  /* 0x0000001e5c5c7c24 */ /* 0x000fe4000f8e02ff */
[----:B------:R-:W-:Y:S02]  /*2e8a0*/  IMAD R93, R93, UR31, RZ ;  /* 0x0000001f5d5d7c24 */ /* 0x000fe4000f8e02ff */
[----:B------:R-:W-:Y:S01]  /*2e8b0*/  IMAD R52, R52, UR32, RZ ;  /* 0x0000002034347c24 */ /* 0x000fe2000f8e02ff */
[C---:B------:R-:W-:Y:S01]  /*2e8c0*/  SEL R54, R20.reuse, R54, !P3 ;  /* 0x0000003614367207 */ /* 0x040fe20005800000 */
[----:B------:R-:W-:Y:S01]  /*2e8d0*/  IMAD R53, R53, UR33, RZ ;  /* 0x0000002135357c24 */ /* 0x000fe2000f8e02ff */
[C---:B------:R-:W-:Y:S02]  /*2e8e0*/  SEL R55, R20.reuse, R55, !P3 ;  /* 0x0000003714377207 */ /* 0x040fe40005800000 */
[----:B------:R-:W-:Y:S01]  /*2e8f0*/  SEL R57, R20, R57, !P3 ;  /* 0x0000003914397207 */ /* 0x000fe20005800000 */
[----:B------:R-:W-:Y:S01]  /*2e900*/  IMAD R54, R54, UR34, RZ ;  /* 0x0000002236367c24 */ /* 0x000fe2000f8e02ff */
[C---:B------:R-:W-:Y:S01]  /*2e910*/  SEL R58, R20.reuse, R58, !P3 ;  /* 0x0000003a143a7207 */ /* 0x040fe20005800000 */
[----:B------:R-:W-:Y:S01]  /*2e920*/  IMAD R55, R55, UR35, RZ ;  /* 0x0000002337377c24 */ /* 0x000fe2000f8e02ff */
[C---:B------:R-:W-:Y:S01]  /*2e930*/  SEL R56, R20.reuse, R56, !P3 ;  /* 0x0000003814387207 */ /* 0x040fe20005800000 */
[----:B------:R-:W-:Y:S01]  /*2e940*/  IMAD R57, R57, UR36, RZ ;  /* 0x0000002439397c24 */ /* 0x000fe2000f8e02ff */
[----:B------:R-:W-:Y:S01]  /*2e950*/  SEL R61, R20, R61, !P3 ;  /* 0x0000003d143d7207 */ /* 0x000fe20005800000 */
[----:B------:R-:W-:-:S02]  /*2e960*/  IMAD R58, R58, UR37, RZ ;  /* 0x000000253a3a7c24 */ /* 0x000fc4000f8e02ff */
[----:B------:R-:W-:Y:S01]  /*2e970*/  IMAD R60, R60, UR38, RZ ;  /* 0x000000263c3c7c24 */ /* 0x000fe2000f8e02ff */
[C---:B------:R-:W-:Y:S02]  /*2e980*/  SEL R9, R20.reuse, R9, !P3 ;  /* 0x0000000914097207 */ /* 0x040fe40005800000 */
[C---:B--2---:R-:W-:Y:S02]  /*2e990*/  IADD3 R27, P5, PT, R29.reuse, R7, RZ ;  /* 0x000000071d1b7210 */ /* 0x044fe40007fbe0ff */
[C---:B------:R-:W-:Y:S02]  /*2e9a0*/  SEL R59, R20.reuse, R59, !P3 ;  /* 0x0000003b143b7207 */ /* 0x040fe40005800000 */
[C---:B------:R-:W-:Y:S01]  /*2e9b0*/  SEL R8, R20.reuse, R8, !P3 ;  /* 0x0000000814087207 */ /* 0x040fe20005800000 */
[----:B------:R0:W-:Y:S01]  /*2e9c0*/  STL [R1+0xd10], R27 ;  /* 0x000d101b01007387 */ /* 0x0001e20000100800 */
[----:B------:R-:W-:Y:S02]  /*2e9d0*/  LEA.HI.X.SX32 R29, R29, R6, 0x1, P5 ;  /* 0x000000061d1d7211 */ /* 0x000fe400028f0eff */
[----:B------:R-:W-:-:S02]  /*2e9e0*/  SEL R91, R20, R91, !P3 ;  /* 0x0000005b145b7207 */ /* 0x000fc40005800000 */
[C---:B------:R-:W-:Y:S02]  /*2e9f0*/  SEL R90, R20.reuse, R90, !P3 ;  /* 0x0000005a145a7207 */ /* 0x040fe40005800000 */
[C---:B------:R-:W-:Y:S02]  /*2ea00*/  SEL R87, R20.reuse, R87, !P3 ;  /* 0x0000005714577207 */ /* 0x040fe40005800000 */
[C---:B------:R-:W-:Y:S01]  /*2ea10*/  SEL R86, R20.reuse, R86, !P3 ;  /* 0x0000005614567207 */ /* 0x040fe20005800000 */
[----:B0-----:R-:W2:Y:S01]  /*2ea20*/  LDL.LU R27, [R1+0x1d08] ;  /* 0x001d0800011b7983 */ /* 0x001ea20000300800 */
[C---:B------:R-:W-:Y:S02]  /*2ea30*/  SEL R84, R20.reuse, R84, !P3 ;  /* 0x0000005414547207 */ /* 0x040fe40005800000 */
[C---:B------:R-:W-:Y:S01]  /*2ea40*/  SEL R83, R20.reuse, R83, !P3 ;  /* 0x0000005314537207 */ /* 0x040fe20005800000 */
[----:B------:R0:W-:Y:S01]  /*2ea50*/  STL [R1+0xd04], R28 ;  /* 0x000d041c01007387 */ /* 0x0001e20000100800 */
[----:B------:R-:W-:-:S02]  /*2ea60*/  SEL R81, R20, R81, !P3 ;  /* 0x0000005114517207 */ /* 0x000fc40005800000 */
[C---:B------:R-:W-:Y:S02]  /*2ea70*/  SEL R80, R20.reuse, R80, !P3 ;  /* 0x0000005014507207 */ /* 0x040fe40005800000 */
[C---:B------:R-:W-:Y:S02]  /*2ea80*/  SEL R78, R20.reuse, R78, !P3 ;  /* 0x0000004e144e7207 */ /* 0x040fe40005800000 */
[C---:B------:R-:W-:Y:S01]  /*2ea90*/  SEL R77, R20.reuse, R77, !P3 ;  /* 0x0000004d144d7207 */ /* 0x040fe20005800000 */
[----:B------:R-:W-:Y:S01]  /*2eaa0*/  IMAD R75, R75, UR52, RZ ;  /* 0x000000344b4b7c24 */ /* 0x000fe2000f8e02ff */
[----:B------:R-:W-:Y:S01]  /*2eab0*/  SEL R79, R20, R79, !P3 ;  /* 0x0000004f144f7207 */ /* 0x000fe20005800000 */
[----:B------:R-:W-:Y:S01]  /*2eac0*/  IMAD R74, R74, UR53, RZ ;  /* 0x000000354a4a7c24 */ /* 0x000fe2000f8e02ff */
[C---:B0-----:R-:W-:Y:S01]  /*2ead0*/  IADD3 R28, P0, PT, R30.reuse, R7, RZ ;  /* 0x000000071e1c7210 */ /* 0x041fe20007f1e0ff */
[----:B------:R-:W0:Y:S04]  /*2eae0*/  LDCU UR7, c[0x0][0x3b0] ;  /* 0x00007600ff0777ac */ /* 0x000e280008000800 */
[----:B------:R1:W-:Y:S01]  /*2eaf0*/  STL [R1+0xd18], R28 ;  /* 0x000d181c01007387 */ /* 0x0003e20000100800 */
[----:B------:R-:W-:Y:S01]  /*2eb00*/  LEA.HI.X.SX32 R30, R30, R6, 0x1, P0 ;  /* 0x000000061e1e7211 */ /* 0x000fe200000f0eff */
[----:B------:R-:W0:Y:S01]  /*2eb10*/  LDCU UR16, c[0x0][0x3b0] ;  /* 0x00007600ff1077ac */ /* 0x000e220008000800 */
[----:B------:R-:W-:-:S02]  /*2eb20*/  SEL R2, R20, R2, !P3 ;  /* 0x0000000214027207 */ /* 0x000fc40005800000 */
[----:B------:R-:W-:Y:S01]  /*2eb30*/  SEL R88, R20, R88, !P3 ;  /* 0x0000005814587207 */ /* 0x000fe20005800000 */
[----:B------:R-:W0:Y:S01]  /*2eb40*/  LDCU UR17, c[0x0][0x3b0] ;  /* 0x00007600ff1177ac */ /* 0x000e220008000800 */
[----:B-1----:R-:W2:Y:S04]  /*2eb50*/  LDL.LU R28, [R1+0x1d04] ;  /* 0x001d0400011c7983 */ /* 0x002ea80000300800 */
[----:B------:R1:W-:Y:S02]  /*2eb60*/  STL [R1+0xd0c], R29 ;  /* 0x000d0c1d01007387 */ /* 0x0003e40000100800 */
[----:B-1----:R-:W-:-:S05]  /*2eb70*/  IADD3 R29, P5, PT, R31, R7, RZ ;  /* 0x000000071f1d7210 */ /* 0x002fca0007fbe0ff */
[----:B------:R1:W-:Y:S01]  /*2eb80*/  STL [R1+0xd20], R29 ;  /* 0x000d201d01007387 */ /* 0x0003e20000100800 */
[----:B------:R-:W-:-:S03]  /*2eb90*/  LEA.HI.X.SX32 R31, R31, R6, 0x1, P5 ;  /* 0x000000061f1f7211 */ /* 0x000fc600028f0eff */
        /* <DEDUP_REMOVED lines=12> */
[----:B---3--:R-:W-:-:S05]  /*2ec60*/  IADD3 R32, P0, PT, R34, R7, RZ ;  /* 0x0000000722207210 */ /* 0x008fca0007f1e0ff */
[----:B------:R1:W-:Y:S01]  /*2ec70*/  STL [R1+0xd38], R32 ;  /* 0x000d382001007387 */ /* 0x0003e20000100800 */
[----:B------:R-:W-:-:S03]  /*2ec80*/  LEA.HI.X.SX32 R34, R34, R6, 0x1, P0 ;  /* 0x0000000622227211 */ /* 0x000fc600000f0eff */
[----:B-1----:R-:W3:Y:S04]  /*2ec90*/  LDL.LU R32, [R1+0x1cf4] ;  /* 0x001cf40001207983 */ /* 0x002ee80000300800 */
[----:B------:R5:W-:Y:S02]  /*2eca0*/  STL [R1+0xd2c], R33 ;  /* 0x000d2c2101007387 */ /* 0x000be40000100800 */
[----:B-----5:R-:W-:-:S05]  /*2ecb0*/  IADD3 R33, P5, PT, R35, R7, RZ ;  /* 0x0000000723217210 */ /* 0x020fca0007fbe0ff */
[----:B------:R1:W-:Y:S01]  /*2ecc0*/  STL [R1+0xd40], R33 ;  /* 0x000d402101007387 */ /* 0x0003e20000100800 */
[----:B------:R-:W-:-:S03]  /*2ecd0*/  LEA.HI.X.SX32 R35, R35, R6, 0x1, P5 ;  /* 0x0000000623237211 */ /* 0x000fc600028f0eff */
[----:B-1----:R-:W5:Y:S04]  /*2ece0*/  LDL.LU R33, [R1+0x1cf0] ;  /* 0x001cf00001217983 */ /* 0x002f680000300800 */
        /* <DEDUP_REMOVED lines=87> */
[----:B------:R1:W-:Y:S04]  /*2f260*/  STL [R1+0xdd0], R51 ;  /* 0x000dd03301007387 */ /* 0x0003e80000100800 */
[----:B-1----:R-:W2:Y:S04]  /*2f270*/  LDL.LU R51, [R1+0x1ca8] ;  /* 0x001ca80001337983 */ /* 0x002ea80000300800 */
[----:B------:R1:W-:Y:S02]  /*2f280*/  STL [R1+0xdc4], R3 ;  /* 0x000dc40301007387 */ /* 0x0003e40000100800 */
[----:B-1----:R-:W-:-:S05]  /*2f290*/  IADD3 R3, P0, PT, R10, R7, RZ ;  /* 0x000000070a037210 */ /* 0x002fca0007f1e0ff */
[----:B------:R1:W-:Y:S02]  /*2f2a0*/  STL [R1+0xdd8], R3 ;  /* 0x000dd80301007387 */ /* 0x0003e40000100800 */
[----:B-1----:R-:W-:Y:S02]  /*2f2b0*/  LEA.HI.X.SX32 R3, R4, R6, 0x1, P5 ;  /* 0x0000000604037211 */ /* 0x002fe400028f0eff */
[----:B------:R-:W-:-:S03]  /*2f2c0*/  IADD3 R4, P5, PT, R11, R7, RZ ;  /* 0x000000070b047210 */ /* 0x000fc60007fbe0ff */
[----:B------:R1:W-:Y:S04]  /*2f2d0*/  STL [R1+0xdcc], R3 ;  /* 0x000dcc0301007387 */ /* 0x0003e80000100800 */
[----:B------:R0:W-:Y:S01]  /*2f2e0*/  STL [R1+0xde0], R4 ;  /* 0x000de00401007387 */ /* 0x0001e20000100800 */
[----:B-1----:R-:W-:Y:S02]  /*2f2f0*/  LEA.HI.X.SX32 R3, R10, R6, 0x1, P0 ;  /* 0x000000060a037211 */ /* 0x002fe400000f0eff */
[----:B0-----:R-:W-:-:S03]  /*2f300*/  IADD3 R4, P0, PT, R12, R7, RZ ;  /* 0x000000070c047210 */ /* 0x001fc60007f1e0ff */
[----:B------:R0:W-:Y:S04]  /*2f310*/  STL [R1+0xdd4], R3 ;  /* 0x000dd40301007387 */ /* 0x0001e80000100800 */
[----:B------:R1:W-:Y:S01]  /*2f320*/  STL [R1+0xde8], R4 ;  /* 0x000de80401007387 */ /* 0x0003e20000100800 */
[-C--:B0-----:R-:W-:Y:S02]  /*2f330*/  LEA.HI.X.SX32 R3, R11, R6.reuse, 0x1, P5 ;  /* 0x000000060b037211 */ /* 0x081fe400028f0eff */
[-C--:B------:R-:W-:Y:S02]  /*2f340*/  IADD3 R10, P5, PT, R13, R7.reuse, RZ ;  /* 0x000000070d0a7210 */ /* 0x080fe40007fbe0ff */
[----:B-1----:R-:W-:Y:S01]  /*2f350*/  LEA.HI.X.SX32 R4, R12, R6, 0x1, P0 ;  /* 0x000000060c047211 */ /* 0x002fe200000f0eff */
[----:B------:R0:W-:Y:S04]  /*2f360*/  STL [R1+0xddc], R3 ;  /* 0x000ddc0301007387 */ /* 0x0001e80000100800 */
[----:B------:R-:W-:Y:S01]  /*2f370*/  STL [R1+0xdf0], R10 ;  /* 0x000df00a01007387 */ /* 0x000fe20000100800 */
[----:B0-----:R-:W-:-:S03]  /*2f380*/  IADD3 R3, P0, PT, R89, R7, RZ ;  /* 0x0000000759037210 */ /* 0x001fc60007f1e0ff */
        /* <DEDUP_REMOVED lines=8> */
[----:B0-----:R-:W-:-:S02]  /*2f410*/  IADD3 R4, P0, PT, R93, R7, RZ ;  /* 0x000000075d047210 */ /* 0x001fc40007f1e0ff */
[----:B-1----:R-:W-:-:S03]  /*2f420*/  LEA.HI.X.SX32 R3, R92, R6, 0x1, P5 ;  /* 0x000000065c037211 */ /* 0x002fc600028f0eff */
[----:B------:R0:W-:Y:S01]  /*2f430*/  STL [R1+0xe08], R4 ;  /* 0x000e080401007387 */ /* 0x0001e20000100800 */
[----:B------:R-:W-:-:S03]  /*2f440*/  IADD3 R10, P5, PT, R52, R7, RZ ;  /* 0x00000007340a7210 */ /* 0x000fc60007fbe0ff */
[----:B------:R1:W-:Y:S01]  /*2f450*/  STL [R1+0xdfc], R3 ;  /* 0x000dfc0301007387 */ /* 0x0003e20000100800 */
[----:B0-----:R-:W-:-:S03]  /*2f460*/  LEA.HI.X.SX32 R4, R93, R6, 0x1, P0 ;  /* 0x000000065d047211 */ /* 0x001fc600000f0eff */
[----:B------:R0:W-:Y:S01]  /*2f470*/  STL [R1+0xe10], R10 ;  /* 0x000e100a01007387 */ /* 0x0001e20000100800 */
[----:B-1----:R-:W-:-:S03]  /*2f480*/  IADD3 R3, P0, PT, R53, R7, RZ ;  /* 0x0000000735037210 */ /* 0x002fc60007f1e0ff */
[----:B------:R1:W-:Y:S04]  /*2f490*/  STL [R1+0xe04], R4 ;  /* 0x000e040401007387 */ /* 0x0003e80000100800 */
[----:B------:R3:W-:Y:S01]  /*2f4a0*/  STL [R1+0xe18], R3 ;  /* 0x000e180301007387 */ /* 0x0007e20000100800 */
[----:B0-----:R-:W-:-:S03]  /*2f4b0*/  LEA.HI.X.SX32 R10, R52, R6, 0x1, P5 ;  /* 0x00000006340a7211 */ /* 0x001fc600028f0eff */
[----:B------:R-:W2:Y:S01]  /*2f4c0*/  LDL.LU R52, [R1+0x1ca4] ;  /* 0x001ca40001347983 */ /* 0x000ea20000300800 */
[-C--:B-1----:R-:W-:Y:S02]  /*2f4d0*/  LEA.HI.X.SX32 R4, R53, R6.reuse, 0x1, P0 ;  /* 0x0000000635047211 */ /* 0x082fe400000f0eff */
[C---:B---3--:R-:W-:Y:S01]  /*2f4e0*/  IADD3 R3, P5, PT, R54.reuse, R7, RZ ;  /* 0x0000000736037210 */ /* 0x048fe20007fbe0ff */
[----:B------:R0:W-:Y:S04]  /*2f4f0*/  STL [R1+0xe0c], R10 ;  /* 0x000e0c0a01007387 */ /* 0x0001e80000100800 */
[----:B------:R-:W3:Y:S04]  /*2f500*/  LDL.LU R53, [R1+0x1ca0] ;  /* 0x001ca00001357983 */ /* 0x000ee80000300800 */
[----:B------:R1:W-:Y:S01]  /*2f510*/  STL [R1+0xe20], R3 ;  /* 0x000e200301007387 */ /* 0x0003e20000100800 */
[----:B0-----:R-:W-:-:S03]  /*2f520*/  LEA.HI.X.SX32 R10, R54, R6, 0x1, P5 ;  /* 0x00000006360a7211 */ /* 0x001fc600028f0eff */
[----:B------:R0:W-:Y:S01]  /*2f530*/  STL [R1+0xe14], R4 ;  /* 0x000e140401007387 */ /* 0x0001e20000100800 */
[----:B-1----:R-:W-:-:S05]  /*2f540*/  IADD3 R3, P0, PT, R55, R7, RZ ;  /* 0x0000000737037210 */ /* 0x002fca0007f1e0ff */
[----:B------:R1:W-:Y:S01]  /*2f550*/  STL [R1+0xe28], R3 ;  /* 0x000e280301007387 */ /* 0x0003e20000100800 */
[----:B0-----:R-:W-:-:S03]  /*2f560*/  LEA.HI.X.SX32 R4, R55, R6, 0x1, P0 ;  /* 0x0000000637047211 */ /* 0x001fc600000f0eff */
[----:B------:R-:W2:Y:S01]  /*2f570*/  LDL.LU R54, [R1+0x1c9c] ;  /* 0x001c9c0001367983 */ /* 0x000ea20000300800 */
[----:B-1----:R-:W-:-:S03]  /*2f580*/  IADD3 R3, P5, PT, R57, R7, RZ ;  /* 0x0000000739037210 */ /* 0x002fc60007fbe0ff */
[----:B------:R0:W-:Y:S04]  /*2f590*/  STL [R1+0xe1c], R10 ;  /* 0x000e1c0a01007387 */ /* 0x0001e80000100800 */
[----:B------:R-:W2:Y:S04]  /*2f5a0*/  LDL.LU R55, [R1+0x1c98] ;  /* 0x001c980001377983 */ /* 0x000ea80000300800 */
[----:B------:R1:W-:Y:S01]  /*2f5b0*/  STL [R1+0xe30], R3 ;  /* 0x000e300301007387 */ /* 0x0003e20000100800 */
[----:B------:R-:W-:Y:S01]  /*2f5c0*/  IMAD R93, R56, UR54, RZ ;  /* 0x00000036385d7c24 */ /* 0x000fe2000f8e02ff */
[----:B0-----:R-:W-:-:S02]  /*2f5d0*/  LEA.HI.X.SX32 R10, R57, R6, 0x1, P5 ;  /* 0x00000006390a7211 */ /* 0x001fc400028f0eff */
[----:B------:R0:W-:Y:S01]  /*2f5e0*/  STL [R1+0xe24], R4 ;  /* 0x000e240401007387 */ /* 0x0001e20000100800 */
[----:B------:R-:W-:-:S03]  /*2f5f0*/  IMAD R61, R61, UR39, RZ ;  /* 0x000000273d3d7c24 */ /* 0x000fc6000f8e02ff */
[----:B------:R-:W2:Y:S01]  /*2f600*/  LDL.LU R56, [R1+0x1c94] ;  /* 0x001c940001387983 */ /* 0x000ea20000300800 */
[----:B-1----:R-:W-:-:S05]  /*2f610*/  IADD3 R3, P0, PT, R58, R7, RZ ;  /* 0x000000073a037210 */ /* 0x002fca0007f1e0ff */
[----:B------:R1:W-:Y:S01]  /*2f620*/  STL [R1+0xe40], R3 ;  /* 0x000e400301007387 */ /* 0x0003e20000100800 */
[----:B0-----:R-:W-:-:S03]  /*2f630*/  LEA.HI.X.SX32 R4, R58, R6, 0x1, P0 ;  /* 0x000000063a047211 */ /* 0x001fc600000f0eff */
[----:B------:R-:W2:Y:S01]  /*2f640*/  LDL.LU R57, [R1+0x1c90] ;  /* 0x001c900001397983 */ /* 0x000ea20000300800 */
[----:B-1----:R-:W-:-:S03]  /*2f650*/  IADD3 R3, P5, PT, R60, R7, RZ ;  /* 0x000000073c037210 */ /* 0x002fc60007fbe0ff */
[----:B------:R-:W-:Y:S01]  /*2f660*/  STL [R1+0xe2c], R10 ;  /* 0x000e2c0a01007387 */ /* 0x000fe20000100800 */
[----:B------:R-:W-:-:S03]  /*2f670*/  IMAD R9, R9, UR40, RZ ;  /* 0x0000002809097c24 */ /* 0x000fc6000f8e02ff */
[----:B------:R-:W2:Y:S04]  /*2f680*/  LDL.LU R58, [R1+0x1c8c] ;  /* 0x001c8c00013a7983 */ /* 0x000ea80000300800 */
[----:B------:R0:W-:Y:S01]  /*2f690*/  STL [R1+0xe48], R3 ;  /* 0x000e480301007387 */ /* 0x0001e20000100800 */
[----:B------:R-:W-:-:S03]  /*2f6a0*/  IMAD R89, R59, UR55, RZ ;  /* 0x000000373b597c24 */ /* 0x000fc6000f8e02ff */
[----:B------:R1:W-:Y:S01]  /*2f6b0*/  STL [R1+0xe3c], R4 ;  /* 0x000e3c0401007387 */ /* 0x0003e20000100800 */
[----:B------:R-:W-:-:S03]  /*2f6c0*/  IMAD R8, R8, UR41, RZ ;  /* 0x0000002908087c24 */ /* 0x000fc6000f8e02ff */
[----:B------:R-:W2:Y:S01]  /*2f6d0*/  LDL.LU R59, [R1+0x1c88] ;  /* 0x001c8800013b7983 */ /* 0x000ea20000300800 */
[----:B0-----:R-:W-:Y:S02]  /*2f6e0*/  IADD3 R3, P0, PT, R61, R7, RZ ;  /* 0x000000073d037210 */ /* 0x001fe40007f1e0ff */
[----:B-1----:R-:W-:-:S03]  /*2f6f0*/  LEA.HI.X.SX32 R4, R60, R6, 0x1, P5 ;  /* 0x000000063c047211 */ /* 0x002fc600028f0eff */
[----:B------:R0:W-:Y:S01]  /*2f700*/  STL [R1+0xe50], R3 ;  /* 0x000e500301007387 */ /* 0x0001e20000100800 */
[----:B------:R-:W-:-:S03]  /*2f710*/  LEA.HI.X.SX32 R10, R61, R6, 0x1, P0 ;  /* 0x000000063d0a7211 */ /* 0x000fc600000f0eff */
[----:B------:R-:W2:Y:S01]  /*2f720*/  LDL.LU R60, [R1+0x1c84] ;  /* 0x001c8400013c7983 */ /* 0x000ea20000300800 */
[----:B------:R-:W-:-:S03]  /*2f730*/  IMAD R91, R91, UR42, RZ ;  /* 0x0000002a5b5b7c24 */ /* 0x000fc6000f8e02ff */
[----:B------:R1:W-:Y:S01]  /*2f740*/  STL [R1+0xe44], R4 ;  /* 0x000e440401007387 */ /* 0x0003e20000100800 */
[----:B0-----:R-:W-:-:S03]  /*2f750*/  IADD3 R3, P5, PT, R9, R7, RZ ;  /* 0x0000000709037210 */ /* 0x001fc60007fbe0ff */
[----:B------:R-:W2:Y:S04]  /*2f760*/  LDL.LU R61, [R1+0x1c80] ;  /* 0x001c8000013d7983 */ /* 0x000ea80000300800 */
[----:B------:R0:W-:Y:S01]  /*2f770*/  STL [R1+0xe58], R3 ;  /* 0x000e580301007387 */ /* 0x0001e20000100800 */
[----:B-1----:R-:W-:-:S03]  /*2f780*/  IADD3 R4, P0, PT, R8, R7, RZ ;  /* 0x0000000708047210 */ /* 0x002fc60007f1e0ff */
[----:B------:R1:W-:Y:S01]  /*2f790*/  STL [R1+0xe4c], R10 ;  /* 0x000e4c0a01007387 */ /* 0x0003e20000100800 */
[----:B------:R-:W-:Y:S01]  /*2f7a0*/  IMAD R90, R90, UR43, RZ ;  /* 0x0000002b5a5a7c24 */ /* 0x000fe2000f8e02ff */
[-C--:B------:R-:W-:Y:S01]  /*2f7b0*/  LEA.HI.X.SX32 R11, R8, R6.reuse, 0x1, P0 ;  /* 0x00000006080b7211 */ /* 0x080fe200000f0eff */
[----:B0-----:R-:W-:Y:S02]  /*2f7c0*/  IMAD R3, R62, UR56, RZ ;  /* 0x000000383e037c24 */ /* 0x001fe4000f8e02ff */
[----:B------:R-:W2:Y:S01]  /*2f7d0*/  LDL.LU R62, [R1+0x1c7c] ;  /* 0x001c7c00013e7983 */ /* 0x000ea20000300800 */
[----:B-1----:R-:W-:-:S03]  /*2f7e0*/  LEA.HI.X.SX32 R10, R9, R6, 0x1, P5 ;  /* 0x00000006090a7211 */ /* 0x002fc600028f0eff */
[----:B------:R0:W-:Y:S04]  /*2f7f0*/  STL [R1+0xe60], R4 ;  /* 0x000e600401007387 */ /* 0x0001e80000100800 */
[----:B------:R-:W2:Y:S01]  /*2f800*/  LDL.LU R9, [R1+0x1c78] ;  /* 0x001c780001097983 */ /* 0x000ea20000300800 */
[----:B0-----:R-:W-:-:S03]  /*2f810*/  IADD3 R4, P5, PT, R91, R7, RZ ;  /* 0x000000075b047210 */ /* 0x001fc60007fbe0ff */
[----:B------:R0:W-:Y:S01]  /*2f820*/  STL [R1+0xe54], R10 ;  /* 0x000e540a01007387 */ /* 0x0001e20000100800 */
[----:B------:R-:W-:-:S03]  /*2f830*/  IMAD R87, R87, UR44, RZ ;  /* 0x0000002c57577c24 */ /* 0x000fc6000f8e02ff */
[----:B------:R-:W2:Y:S01]  /*2f840*/  LDL.LU R8, [R1+0x1c74] ;  /* 0x001c740001087983 */ /* 0x000ea20000300800 */
[----:B------:R-:W-:-:S03]  /*2f850*/  IMAD R86, R86, UR45, RZ ;  /* 0x0000002d56567c24 */ /* 0x000fc6000f8e02ff */
[----:B------:R-:W-:Y:S01]  /*2f860*/  STL [R1+0xe68], R4 ;  /* 0x000e680401007387 */ /* 0x000fe20000100800 */
[----:B0-----:R-:W-:-:S03]  /*2f870*/  IADD3 R10, P0, PT, R90, R7, RZ ;  /* 0x000000075a0a7210 */ /* 0x001fc60007f1e0ff */
[----:B------:R0:W-:Y:S01]  /*2f880*/  STL [R1+0xe5c], R11 ;  /* 0x000e5c0b01007387 */ /* 0x0001e20000100800 */
[----:B------:R-:W-:-:S03]  /*2f890*/  LEA.HI.X.SX32 R12, R90, R6, 0x1, P0 ;  /* 0x000000065a0c7211 */ /* 0x000fc600000f0eff */
[----:B------:R1:W-:Y:S01]  /*2f8a0*/  STL [R1+0xe70], R10 ;  /* 0x000e700a01007387 */ /* 0x0003e20000100800 */
[----:B0-----:R-:W-:Y:S01]  /*2f8b0*/  LEA.HI.X.SX32 R11, R91, R6, 0x1, P5 ;  /* 0x000000065b0b7211 */ /* 0x001fe200028f0eff */
[----:B------:R-:W-:Y:S01]  /*2f8c0*/  IMAD R84, R84, UR46, RZ ;  /* 0x0000002e54547c24 */ /* 0x000fe2000f8e02ff */
[----:B-1----:R-:W-:-:S03]  /*2f8d0*/  IADD3 R10, P5, PT, R87, R7, RZ ;  /* 0x00000007570a7210 */ /* 0x002fc60007fbe0ff */
[----:B------:R0:W-:Y:S01]  /*2f8e0*/  STL [R1+0xe64], R11 ;  /* 0x000e640b01007387 */ /* 0x0001e20000100800 */
[----:B------:R-:W-:-:S03]  /*2f8f0*/  IMAD R83, R83, UR47, RZ ;  /* 0x0000002f53537c24 */ /* 0x000fc6000f8e02ff */
[----:B------:R-:W-:Y:S01]  /*2f900*/  STL [R1+0xe78], R10 ;  /* 0x000e780a01007387 */ /* 0x000fe20000100800 */
[----:B0-----:R-:W-:-:S03]  /*2f910*/  IADD3 R11, P0, PT, R86, R7, RZ ;  /* 0x00000007560b7210 */ /* 0x001fc60007f1e0ff */
[----:B------:R0:W-:Y:S04]  /*2f920*/  STL [R1+0xe6c], R12 ;  /* 0x000e6c0c01007387 */ /* 0x0001e80000100800 */
[----:B------:R1:W-:Y:S01]  /*2f930*/  STL [R1+0xe80], R11 ;  /* 0x000e800b01007387 */ /* 0x0003e20000100800 */
[-C--:B------:R-:W-:Y:S02]  /*2f940*/  LEA.HI.X.SX32 R13, R86, R6.reuse, 0x1, P0 ;  /* 0x00000006560d7211 */ /* 0x080fe400000f0eff */
[----:B0-----:R-:W-:Y:S02]  /*2f950*/  LEA.HI.X.SX32 R12, R87, R6, 0x1, P5 ;  /* 0x00000006570c7211 */ /* 0x001fe400028f0eff */
[----:B-1----:R-:W-:-:S03]  /*2f960*/  IADD3 R11, P5, PT, R84, R7, RZ ;  /* 0x00000007540b7210 */ /* 0x002fc60007fbe0ff */
[----:B------:R0:W-:Y:S01]  /*2f970*/  STL [R1+0xe74], R12 ;  /* 0x000e740c01007387 */ /* 0x0001e20000100800 */
[----:B------:R-:W-:-:S03]  /*2f980*/  IMAD R81, R81, UR48, RZ ;  /* 0x0000003051517c24 */ /* 0x000fc6000f8e02ff */
[----:B------:R-:W-:Y:S01]  /*2f990*/  STL [R1+0xe88], R11 ;  /* 0x000e880b01007387 */ /* 0x000fe20000100800 */
[----:B------:R-:W-:-:S03]  /*2f9a0*/  IMAD R80, R80, UR49, RZ ;  /* 0x0000003150507c24 */ /* 0x000fc6000f8e02ff */
[----:B------:R1:W-:Y:S01]  /*2f9b0*/  STL [R1+0xe7c], R13 ;  /* 0x000e7c0d01007387 */ /* 0x0003e20000100800 */
[----:B0-----:R-:W-:Y:S01]  /*2f9c0*/  IADD3 R12, P0, PT, R83, R7, RZ ;  /* 0x00000007530c7210 */ /* 0x001fe20007f1e0ff */
[----:B------:R-:W-:-:S04]  /*2f9d0*/  IMAD R78, R78, UR50, RZ ;  /* 0x000000324e4e7c24 */ /* 0x000fc8000f8e02ff */
[----:B------:R0:W-:Y:S01]  /*2f9e0*/  STL [R1+0xe90], R12 ;  /* 0x000e900c01007387 */ /* 0x0001e20000100800 */
[-C--:B-1----:R-:W-:Y:S02]  /*2f9f0*/  LEA.HI.X.SX32 R13, R84, R6.reuse, 0x1, P5 ;  /* 0x00000006540d7211 */ /* 0x082fe400028f0eff */
[----:B------:R-:W-:-:S03]  /*2fa00*/  LEA.HI.X.SX32 R83, R83, R6, 0x1, P0 ;  /* 0x0000000653537211 */ /* 0x000fc600000f0eff */
[----:B------:R1:W-:Y:S01]  /*2fa10*/  STL [R1+0xe84], R13 ;  /* 0x000e840d01007387 */ /* 0x0003e20000100800 */
[----:B0-----:R-:W-:Y:S01]  /*2fa20*/  IADD3 R12, P5, PT, R81, R7, RZ ;  /* 0x00000007510c7210 */ /* 0x001fe20007fbe0ff */
[----:B------:R-:W-:-:S04]  /*2fa30*/  IMAD R77, R77, UR51, RZ ;  /* 0x000000334d4d7c24 */ /* 0x000fc8000f8e02ff */
[----:B------:R-:W-:Y:S01]  /*2fa40*/  STL [R1+0xe98], R12 ;  /* 0x000e980c01007387 */ /* 0x000fe20000100800 */
[----:B-1----:R-:W-:-:S03]  /*2fa50*/  IADD3 R13, P0, PT, R80, R7, RZ ;  /* 0x00000007500d7210 */ /* 0x002fc60007f1e0ff */
[----:B------:R-:W-:Y:S01]  /*2fa60*/  STL [R1+0xe8c], R83 ;  /* 0x000e8c5301007387 */ /* 0x000fe20000100800 */
[----:B------:R-:W-:-:S03]  /*2fa70*/  LEA.HI.X.SX32 R81, R81, R6, 0x1, P5 ;  /* 0x0000000651517211 */ /* 0x000fc600028f0eff */
[----:B------:R0:W-:Y:S01]  /*2fa80*/  STL [R1+0xea0], R13 ;  /* 0x000ea00d01007387 */ /* 0x0001e20000100800 */
[----:B------:R-:W-:-:S03]  /*2fa90*/  LEA.HI.X.SX32 R80, R80, R6, 0x1, P0 ;  /* 0x0000000650507211 */ /* 0x000fc600000f0eff */
[----:B------:R1:W-:Y:S01]  /*2faa0*/  STL [R1+0xe94], R81 ;  /* 0x000e945101007387 */ /* 0x0003e20000100800 */
[-C--:B0-----:R-:W-:Y:S02]  /*2fab0*/  IADD3 R13, P5, PT, R78, R7.reuse, RZ ;  /* 0x000000074e0d7210 */ /* 0x081fe40007fbe0ff */
[----:B-1----:R-:W-:-:S03]  /*2fac0*/  IADD3 R81, P0, PT, R77, R7, RZ ;  /* 0x000000074d517210 */ /* 0x002fc60007f1e0ff */
[----:B------:R0:W-:Y:S04]  /*2fad0*/  STL [R1+0xea8], R13 ;  /* 0x000ea80d01007387 */ /* 0x0001e80000100800 */
[----:B------:R1:W-:Y:S01]  /*2fae0*/  STL [R1+0xe9c], R80 ;  /* 0x000e9c5001007387 */ /* 0x0003e20000100800 */
[----:B------:R-:W-:Y:S02]  /*2faf0*/  IMAD R92, R76, UR62, RZ ;  /* 0x0000003e4c5c7c24 */ /* 0x000fe4000f8e02ff */
[----:B0-----:R-:W-:Y:S01]  /*2fb00*/  IMAD R13, R79, UR61, RZ ;  /* 0x0000003d4f0d7c24 */ /* 0x001fe2000f8e02ff */
[----:B-1----:R-:W-:Y:S02]  /*2fb10*/  LEA.HI.X.SX32 R80, R78, R6, 0x1, P5 ;  /* 0x000000064e507211 */ /* 0x002fe400028f0eff */
[----:B------:R-:W-:-:S02]  /*2fb20*/  IADD3 R79, P5, PT, R75, R7, RZ ;  /* 0x000000074b4f7210 */ /* 0x000fc40007fbe0ff */
[-C--:B------:R-:W-:Y:S02]  /*2fb30*/  LEA.HI.X.SX32 R78, R77, R6.reuse, 0x1, P0 ;  /* 0x000000064d4e7211 */ /* 0x080fe400000f0eff */
[CC--:B------:R-:W-:Y:S01]  /*2fb40*/  IADD3 R77, P0, PT, R74.reuse, R7.reuse, RZ ;  /* 0x000000074a4d7210 */ /* 0x0c0fe20007f1e0ff */
[----:B------:R-:W-:Y:S01]  /*2fb50*/  STL [R1+0xeb0], R81 ;  /* 0x000eb05101007387 */ /* 0x000fe20000100800 */
[-C--:B------:R-:W-:Y:S02]  /*2fb60*/  LEA.HI.X.SX32 R75, R75, R6.reuse, 0x1, P5 ;  /* 0x000000064b4b7211 */ /* 0x080fe400028f0eff */
[----:B------:R-:W-:Y:S01]  /*2fb70*/  IADD3 R76, P5, PT, R93, R7, RZ ;  /* 0x000000075d4c7210 */ /* 0x000fe20007fbe0ff */
[----:B------:R-:W-:Y:S01]  /*2fb80*/  STL [R1+0xea4], R80 ;  /* 0x000ea45001007387 */ /* 0x000fe20000100800 */
[----:B------:R-:W-:-:S03]  /*2fb90*/  LEA.HI.X.SX32 R74, R74, R6, 0x1, P0 ;  /* 0x000000064a4a7211 */ /* 0x000fc600000f0eff */
[----:B------:R-:W-:Y:S04]  /*2fba0*/  STL [R1+0xeb8], R79 ;  /* 0x000eb84f01007387 */ /* 0x000fe80000100800 */
[----:B------:R-:W-:Y:S04]  /*2fbb0*/  STL [R1+0xeac], R78 ;  /* 0x000eac4e01007387 */ /* 0x000fe80000100800 */
[----:B------:R-:W-:Y:S04]  /*2fbc0*/  STL [R1+0xec0], R77 ;  /* 0x000ec04d01007387 */ /* 0x000fe80000100800 */
[----:B------:R0:W-:Y:S01]  /*2fbd0*/  STL [R1+0xeb4], R75 ;  /* 0x000eb44b01007387 */ /* 0x0001e20000100800 */
[----:B------:R-:W-:-:S03]  /*2fbe0*/  IMAD R4, R2, UR57, RZ ;  /* 0x0000003902047c24 */ /* 0x000fc6000f8e02ff */
[----:B------:R-:W-:Y:S04]  /*2fbf0*/  STL [R1+0xec8], R76 ;  /* 0x000ec84c01007387 */ /* 0x000fe80000100800 */
[----:B------:R1:W-:Y:S01]  /*2fc00*/  STL [R1+0xebc], R74 ;  /* 0x000ebc4a01007387 */ /* 0x0003e20000100800 */
[----:B0-----:R-:W-:Y:S02]  /*2fc10*/  IADD3 R75, P0, PT, R89, R7, RZ ;  /* 0x00000007594b7210 */ /* 0x001fe40007f1e0ff */
[----:B------:R-:W-:Y:S01]  /*2fc20*/  SEL R85, R20, R85, !P3 ;  /* 0x0000005514557207 */ /* 0x000fe20005800000 */
[----:B------:R-:W-:Y:S01]  /*2fc30*/  IMAD R10, R88, UR58, RZ ;  /* 0x0000003a580a7c24 */ /* 0x000fe2000f8e02ff */
[----:B------:R-:W-:Y:S02]  /*2fc40*/  SEL R73, R20, R73, !P3 ;  /* 0x0000004914497207 */ /* 0x000fe40005800000 */
[----:B-1----:R-:W-:Y:S01]  /*2fc50*/  LEA.HI.X.SX32 R74, R93, R6, 0x1, P5 ;  /* 0x000000065d4a7211 */ /* 0x002fe200028f0eff */
[----:B------:R0:W-:Y:S01]  /*2fc60*/  STL [R1+0xed0], R75 ;  /* 0x000ed04b01007387 */ /* 0x0001e20000100800 */
[----:B------:R-:W-:-:S03]  /*2fc70*/  IADD3 R76, P5, PT, R3, R7, RZ ;  /* 0x00000007034c7210 */ /* 0x000fc60007fbe0ff */
[----:B------:R1:W-:Y:S01]  /*2fc80*/  STL [R1+0xec4], R74 ;  /* 0x000ec44a01007387 */ /* 0x0003e20000100800 */
[-C--:B------:R-:W-:Y:S01]  /*2fc90*/  LEA.HI.X.SX32 R3, R3, R6.reuse, 0x1, P5 ;  /* 0x0000000603037211 */ /* 0x080fe200028f0eff */
[----:B------:R-:W-:Y:S01]  /*2fca0*/  IMAD R11, R85, UR59, RZ ;  /* 0x0000003b550b7c24 */ /* 0x000fe2000f8e02ff */
[----:B0-----:R-:W-:Y:S01]  /*2fcb0*/  LEA.HI.X.SX32 R75, R89, R6, 0x1, P0 ;  /* 0x00000006594b7211 */ /* 0x001fe200000f0eff */
[----:B------:R-:W-:Y:S01]  /*2fcc0*/  STL [R1+0xed8], R76 ;  /* 0x000ed84c01007387 */ /* 0x000fe20000100800 */
[-C--:B-1----:R-:W-:Y:S01]  /*2fcd0*/  IADD3 R74, P0, PT, R4, R7.reuse, RZ ;  /* 0x00000007044a7210 */ /* 0x082fe20007f1e0ff */
[----:B------:R-:W-:Y:S01]  /*2fce0*/  IMAD R93, R73, UR64, RZ ;  /* 0x00000040495d7c24 */ /* 0x000fe2000f8e02ff */
[----:B------:R-:W-:Y:S01]  /*2fcf0*/  SEL R82, R20, R82, !P3 ;  /* 0x0000005214527207 */ /* 0x000fe20005800000 */
[----:B------:R-:W-:Y:S01]  /*2fd00*/  STL [R1+0xecc], R75 ;  /* 0x000ecc4b01007387 */ /* 0x000fe20000100800 */
[----:B------:R-:W-:Y:S02]  /*2fd10*/  IADD3 R73, P5, PT, R10, R7, RZ ;  /* 0x000000070a497210 */ /* 0x000fe40007fbe0ff */
[----:B------:R-:W-:Y:S01]  /*2fd20*/  LEA.HI.X.SX32 R4, R4, R6, 0x1, P0 ;  /* 0x0000000604047211 */ /* 0x000fe200000f0eff */
[----:B------:R-:W-:Y:S01]  /*2fd30*/  STL [R1+0xee0], R74 ;  /* 0x000ee04a01007387 */ /* 0x000fe20000100800 */
[----:B------:R-:W-:-:S03]  /*2fd40*/  IMAD R12, R82, UR60, RZ ;  /* 0x0000003c520c7c24 */ /* 0x000fc6000f8e02ff */
[----:B------:R0:W-:Y:S01]  /*2fd50*/  STL [R1+0xed4], R3 ;  /* 0x000ed40301007387 */ /* 0x0001e20000100800 */
[----:B------:R-:W-:-:S03]  /*2fd60*/  LEA.HI.X.SX32 R10, R10, R6, 0x1, P5 ;  /* 0x000000060a0a7211 */ /* 0x000fc600028f0eff */
[----:B------:R-:W-:Y:S04]  /*2fd70*/  STL [R1+0xee8], R73 ;  /* 0x000ee84901007387 */ /* 0x000fe80000100800 */
[----:B------:R-:W2:Y:S01]  /*2fd80*/  LDL.LU R85, [R1+0xf34] ;  /* 0x000f340001557983 */ /* 0x000ea20000300800 */
[----:B0-----:R-:W-:-:S03]  /*2fd90*/  IADD3 R3, P0, PT, R11, R7, RZ ;  /* 0x000000070b037210 */ /* 0x001fc60007f1e0ff */
[----:B------:R0:W-:Y:S04]  /*2fda0*/  STL [R1+0xedc], R4 ;  /* 0x000edc0401007387 */ /* 0x0001e80000100800 */
[----:B------:R1:W-:Y:S01]  /*2fdb0*/  STL [R1+0xef0], R3 ;  /* 0x000ef00301007387 */ /* 0x0003e20000100800 */
[----:B------:R-:W-:-:S03]  /*2fdc0*/  SEL R69, R20, R69, !P3 ;  /* 0x0000004514457207 */ /* 0x000fc60005800000 */
[----:B------:R-:W-:Y:S01]  /*2fdd0*/  STL [R1+0xee4], R10 ;  /* 0x000ee40a01007387 */ /* 0x000fe20000100800 */
[----:B0-----:R-:W-:-:S03]  /*2fde0*/  LEA.HI.X.SX32 R4, R11, R6, 0x1, P0 ;  /* 0x000000060b047211 */ /* 0x001fc600000f0eff */
[----:B------:R-:W3:Y:S01]  /*2fdf0*/  LDL.LU R86, [R1+0xf3c] ;  /* 0x000f3c0001567983 */ /* 0x000ee20000300800 */
[----:B-1----:R-:W-:Y:S01]  /*2fe00*/  IADD3 R3, P5, PT, R12, R7, RZ ;  /* 0x000000070c037210 */ /* 0x002fe20007fbe0ff */
[----:B------:R-:W-:-:S04]  /*2fe10*/  IMAD R69, R69, UR63, RZ ;  /* 0x0000003f45457c24 */ /* 0x000fc8000f8e02ff */
[----:B------:R0:W-:Y:S04]  /*2fe20*/  STL [R1+0xef8], R3 ;  /* 0x000ef80301007387 */ /* 0x0001e80000100800 */
[----:B------:R1:W-:Y:S01]  /*2fe30*/  STL [R1+0xeec], R4 ;  /* 0x000eec0401007387 */ /* 0x0003e20000100800 */
[----:B0-----:R-:W-:Y:S02]  /*2fe40*/  IADD3 R3, P0, PT, R13, R7, RZ ;  /* 0x000000070d037210 */ /* 0x001fe40007f1e0ff */
[----:B-1----:R-:W-:-:S03]  /*2fe50*/  LEA.HI.X.SX32 R4, R12, R6, 0x1, P5 ;  /* 0x000000060c047211 */ /* 0x002fc600028f0eff */
[----:B------:R0:W-:Y:S01]  /*2fe60*/  STL [R1+0xf00], R3 ;  /* 0x000f000301007387 */ /* 0x0001e20000100800 */
[----:B------:R-:W-:-:S03]  /*2fe70*/  LEA.HI.X.SX32 R11, R13, R6, 0x1, P0 ;  /* 0x000000060d0b7211 */ /* 0x000fc600000f0eff */
[----:B------:R-:W4:Y:S04]  /*2fe80*/  LDL.LU R87, [R1+0xf44] ;  /* 0x000f440001577983 */ /* 0x000f280000300800 */
[----:B------:R1:W-:Y:S01]  /*2fe90*/  STL [R1+0xef4], R4 ;  /* 0x000ef40401007387 */ /* 0x0003e20000100800 */
[----:B0-----:R-:W-:-:S05]  /*2fea0*/  IADD3 R3, P5, PT, R92, R7, RZ ;  /* 0x000000075c037210 */ /* 0x001fca0007fbe0ff */
[----:B------:R-:W-:Y:S01]  /*2feb0*/  STL [R1+0xf08], R3 ;  /* 0x000f080301007387 */ /* 0x000fe20000100800 */
[----:B-1----:R-:W-:-:S03]  /*2fec0*/  IADD3 R4, P0, PT, R69, R7, RZ ;  /* 0x0000000745047210 */ /* 0x002fc60007f1e0ff */
[----:B------:R0:W-:Y:S04]  /*2fed0*/  STL [R1+0xefc], R11 ;  /* 0x000efc0b01007387 */ /* 0x0001e80000100800 */
[----:B------:R1:W-:Y:S04]  /*2fee0*/  STL [R1+0xf10], R4 ;  /* 0x000f100401007387 */ /* 0x0003e80000100800 */
[----:B------:R-:W5:Y:S01]  /*2fef0*/  LDL.LU R88, [R1+0xf4c] ;  /* 0x000f4c0001587983 */ /* 0x000f620000300800 */
[-C--:B0-----:R-:W-:Y:S02]  /*2ff00*/  LEA.HI.X.SX32 R11, R92, R6.reuse, 0x1, P5 ;  /* 0x000000065c0b7211 */ /* 0x081fe400028f0eff */
[----:B------:R-:W-:-:S02]  /*2ff10*/  LEA.HI.X.SX32 R12, R69, R6, 0x1, P0 ;  /* 0x00000006450c7211 */ /* 0x000fc400000f0eff */
[----:B-1----:R-:W-:Y:S01]  /*2ff20*/  IADD3 R4, P5, PT, R93, R7, RZ ;  /* 0x000000075d047210 */ /* 0x002fe20007fbe0ff */
[----:B------:R-:W-:Y:S04]  /*2ff30*/  STL [R1+0xf04], R11 ;  /* 0x000f040b01007387 */ /* 0x000fe80000100800 */
[----:B------:R-:W-:Y:S04]  /*2ff40*/  STL [R1+0xf18], R4 ;  /* 0x000f180401007387 */ /* 0x000fe80000100800 */
[----:B------:R0:W-:Y:S04]  /*2ff50*/  STL [R1+0xf0c], R12 ;  /* 0x000f0c0c01007387 */ /* 0x0001e80000100800 */
[----:B------:R-:W5:Y:S01]  /*2ff60*/  LDL.LU R90, [R1+0xe34] ;  /* 0x000e3400015a7983 */ /* 0x000f620000300800 */
[----:B------:R-:W-:-:S02]  /*2ff70*/  SEL R72, R20, R72, !P3 ;  /* 0x0000004814487207 */ /* 0x000fc40005800000 */
[----:B------:R-:W-:-:S03]  /*2ff80*/  SEL R71, R20, R71, !P3 ;  /* 0x0000004714477207 */ /* 0x000fc60005800000 */
[----:B------:R-:W-:Y:S02]  /*2ff90*/  IMAD R89, R72, UR65, RZ ;  /* 0x0000004148597c24 */ /* 0x000fe4000f8e02ff */
[----:B------:R-:W-:Y:S01]  /*2ffa0*/  IMAD R10, R71, UR66, RZ ;  /* 0x00000042470a7c24 */ /* 0x000fe2000f8e02ff */
[----:B0-----:R-:W-:Y:S02]  /*2ffb0*/  LEA.HI.X.SX32 R12, R93, R6, 0x1, P5 ;  /* 0x000000065d0c7211 */ /* 0x001fe400028f0eff */
[-C--:B------:R-:W-:Y:S02]  /*2ffc0*/  IADD3 R11, P0, PT, R89, R7.reuse, RZ ;  /* 0x00000007590b7210 */ /* 0x080fe40007f1e0ff */
[----:B------:R-:W-:-:S03]  /*2ffd0*/  IADD3 R13, P5, PT, R10, R7, RZ ;  /* 0x000000070a0d7210 */ /* 0x000fc60007fbe0ff */
[----:B------:R0:W-:Y:S04]  /*2ffe0*/  STL [R1+0xf20], R11 ;  /* 0x000f200b01007387 */ /* 0x0001e80000100800 */
[----:B------:R1:W-:Y:S04]  /*2fff0*/  STL [R1+0xf14], R12 ;  /* 0x000f140c01007387 */ /* 0x0003e80000100800 */
[----:B------:R0:W-:Y:S04]  /*30000*/  STL [R1+0xf28], R13 ;  /* 0x000f280d01007387 */ /* 0x0001e80000100800 */
[----:B------:R-:W5:Y:S01]  /*30010*/  LDL.LU R91, [R1+0xe38] ;  /* 0x000e3800015b7983 */ /* 0x000f620000300800 */
[----:B------:R-:W-:-:S02]  /*30020*/  SEL R70, R20, R70, !P3 ;  /* 0x0000004614467207 */ /* 0x000fc40005800000 */
[----:B------:R-:W-:-:S03]  /*30030*/  SEL R68, R20, R68, !P3 ;  /* 0x0000004414447207 */ /* 0x000fc60005800000 */
[----:B------:R-:W-:Y:S01]  /*30040*/  IMAD R3, R70, UR67, RZ ;  /* 0x0000004346037c24 */ /* 0x000fe2000f8e02ff */
[-C--:B0-----:R-:W-:Y:S01]  /*30050*/  LEA.HI.X.SX32 R11, R89, R6.reuse, 0x1, P0 ;  /* 0x00000006590b7211 */ /* 0x081fe200000f0eff */
[----:B------:R-:W-:Y:S01]  /*30060*/  IMAD R4, R68, UR68, RZ ;  /* 0x0000004444047c24 */ /* 0x000fe2000f8e02ff */
[----:B------:R-:W-:Y:S02]  /*30070*/  SEL R67, R20, R67, !P3 ;  /* 0x0000004314437207 */ /* 0x000fe40005800000 */
[----:B-1----:R-:W-:Y:S01]  /*30080*/  IADD3 R12, P0, PT, R3, R7, RZ ;  /* 0x00000007030c7210 */ /* 0x002fe20007f1e0ff */
[----:B------:R0:W-:Y:S01]  /*30090*/  STL [R1+0xf1c], R11 ;  /* 0x000f1c0b01007387 */ /* 0x0001e20000100800 */
[----:B------:R-:W-:-:S03]  /*300a0*/  LEA.HI.X.SX32 R13, R10, R6, 0x1, P5 ;  /* 0x000000060a0d7211 */ /* 0x000fc600028f0eff */
[----:B------:R1:W-:Y:S01]  /*300b0*/  STL [R1+0xf30], R12 ;  /* 0x000f300c01007387 */ /* 0x0003e20000100800 */
[----:B------:R-:W-:Y:S02]  /*300c0*/  SEL R66, R20, R66, !P3 ;  /* 0x0000004214427207 */ /* 0x000fe40005800000 */
[-C--:B------:R-:W-:Y:S01]  /*300d0*/  LEA.HI.X.SX32 R10, R3, R6.reuse, 0x1, P0 ;  /* 0x00000006030a7211 */ /* 0x080fe200000f0eff */
[----:B0-----:R-:W-:Y:S01]  /*300e0*/  IMAD R11, R67, UR69, RZ ;  /* 0x00000045430b7c24 */ /* 0x001fe2000f8e02ff */
[C---:B-1----:R-:W-:Y:S01]  /*300f0*/  IADD3 R12, P5, PT, R4.reuse, R7, RZ ;  /* 0x00000007040c7210 */ /* 0x042fe20007fbe0ff */
[----:B------:R0:W-:Y:S03]  /*30100*/  STL [R1+0xf24], R13 ;  /* 0x000f240d01007387 */ /* 0x0001e60000100800 */
[----:B------:R-:W-:Y:S01]  /*30110*/  LEA.HI.X.SX32 R4, R4, R6, 0x1, P5 ;  /* 0x0000000604047211 */ /* 0x000fe200028f0eff */
[----:B------:R1:W-:Y:S01]  /*30120*/  STL [R1+0xf38], R12 ;  /* 0x000f380c01007387 */ /* 0x0003e20000100800 */
[----:B------:R-:W-:-:S03]  /*30130*/  ISETP.GE.AND P0, PT, R5, RZ, PT ;  /* 0x000000ff0500720c */ /* 0x000fc60003f06270 */
[----:B------:R1:W-:Y:S01]  /*30140*/  STL [R1+0xf2c], R10 ;  /* 0x000f2c0a01007387 */ /* 0x0003e20000100800 */
[----:B0-----:R-:W-:Y:S01]  /*30150*/  IMAD R13, R66, UR70, RZ ;  /* 0x00000046420d7c24 */ /* 0x001fe2000f8e02ff */
[----:B-1----:R-:W-:Y:S02]  /*30160*/  IADD3 R12, P5, PT, R11, R7, RZ ;  /* 0x000000070b0c7210 */ /* 0x002fe40007fbe0ff */
[----:B------:R3:W-:Y:S01]  /*30170*/  STL [R1+0xf34], R4 ;  /* 0x000f340401007387 */ /* 0x0007e20000100800 */
[----:B------:R-:W-:-:S03]  /*30180*/  IABS R10, R5 ;  /* 0x00000005000a7213 */ /* 0x000fc60000000000 */
[----:B------:R-:W-:Y:S01]  /*30190*/  STL [R1+0xf40], R12 ;  /* 0x000f400c01007387 */ /* 0x000fe20000100800 */
[----:B--2---:R-:W-:-:S05]  /*301a0*/  SEL R3, R20, R85, !P3 ;  /* 0x0000005514037207 */ /* 0x004fca0005800000 */
[----:B------:R-:W-:Y:S01]  /*301b0*/  IMAD R5, R3, UR71, RZ ;  /* 0x0000004703057c24 */ /* 0x000fe2000f8e02ff */
[----:B------:R-:W-:Y:S02]  /*301c0*/  LEA.HI.X.SX32 R3, R11, R6, 0x1, P5 ;  /* 0x000000060b037211 */ /* 0x000fe400028f0eff */
[----:B------:R-:W-:-:S03]  /*301d0*/  IADD3 R11, P5, PT, R13, R7, RZ ;  /* 0x000000070d0b7210 */ /* 0x000fc60007fbe0ff */
[----:B------:R-:W-:Y:S01]  /*301e0*/  STL [R1+0xf3c], R3 ;  /* 0x000f3c0301007387 */ /* 0x000fe20000100800 */
[----:B---3--:R-:W-:-:S03]  /*301f0*/  SEL R4, R20, R86, !P3 ;  /* 0x0000005614047207 */ /* 0x008fc60005800000 */
[----:B------:R0:W-:Y:S02]  /*30200*/  STL [R1+0xf48], R11 ;  /* 0x000f480b01007387 */ /* 0x0001e40000100800 */
[----:B------:R-:W-:Y:S01]  /*30210*/  IMAD R89, R4, UR72, RZ ;  /* 0x0000004804597c24 */ /* 0x000fe2000f8e02ff */
[----:B------:R-:W-:Y:S02]  /*30220*/  LEA.HI.X.SX32 R4, R13, R6, 0x1, P5 ;  /* 0x000000060d047211 */ /* 0x000fe400028f0eff */
[----:B0-----:R-:W-:-:S03]  /*30230*/  IADD3 R11, P5, PT, R5, R7, RZ ;  /* 0x00000007050b7210 */ /* 0x001fc60007fbe0ff */
[----:B------:R-:W-:Y:S04]  /*30240*/  STL [R1+0xf44], R4 ;  /* 0x000f440401007387 */ /* 0x000fe80000100800 */
[----:B------:R0:W-:Y:S01]  /*30250*/  STL [R1+0xf50], R11 ;  /* 0x000f500b01007387 */ /* 0x0001e20000100800 */
[----:B----4-:R-:W-:-:S05]  /*30260*/  SEL R3, R20, R87, !P3 ;  /* 0x0000005714037207 */ /* 0x010fca0005800000 */
[----:B------:R-:W-:Y:S01]  /*30270*/  IMAD R92, R3, UR73, RZ ;  /* 0x00000049035c7c24 */ /* 0x000fe2000f8e02ff */
[----:B------:R-:W-:Y:S02]  /*30280*/  LEA.HI.X.SX32 R3, R5, R6, 0x1, P5 ;  /* 0x0000000605037211 */ /* 0x000fe400028f0eff */
[----:B------:R-:W-:-:S03]  /*30290*/  IADD3 R5, P5, PT, R89, R7, RZ ;  /* 0x0000000759057210 */ /* 0x000fc60007fbe0ff */
[----:B------:R-:W-:Y:S01]  /*302a0*/  STL [R1+0xf4c], R3 ;  /* 0x000f4c0301007387 */ /* 0x000fe20000100800 */
[----:B0-----:R-:W-:-:S03]  /*302b0*/  IMAD.MOV.U32 R11, RZ, RZ, R0 ;  /* 0x000000ffff0b7224 */ /* 0x001fc600078e0000 */
[----:B------:R0:W-:Y:S01]  /*302c0*/  STL [R1+0xf58], R5 ;  /* 0x000f580501007387 */ /* 0x0001e20000100800 */
[----:B-----5:R-:W-:-:S05]  /*302d0*/  SEL R4, R20, R88, !P3 ;  /* 0x0000005814047207 */ /* 0x020fca0005800000 */
[----:B0-----:R-:W-:Y:S01]  /*302e0*/  IMAD R5, R4, UR74, RZ ;  /* 0x0000004a04057c24 */ /* 0x001fe2000f8e02ff */
[----:B------:R-:W-:Y:S02]  /*302f0*/  LEA.HI.X.SX32 R4, R89, R6, 0x1, P5 ;  /* 0x0000000659047211 */ /* 0x000fe400028f0eff */
[----:B------:R-:W-:-:S03]  /*30300*/  IADD3 R0, P5, PT, R92, R7, RZ ;  /* 0x000000075c007210 */ /* 0x000fc60007fbe0ff */
[----:B------:R-:W-:Y:S04]  /*30310*/  STL [R1+0xf54], R4 ;  /* 0x000f540401007387 */ /* 0x000fe80000100800 */
[----:B------:R0:W-:Y:S04]  /*30320*/  STL [R1+0xf60], R0 ;  /* 0x000f600001007387 */ /* 0x0001e80000100800 */
[----:B------:R-:W-:Y:S04]  /*30330*/  STL [R1+0x17f8], R20 ;  /* 0x0017f81401007387 */ /* 0x000fe80000100800 */
        /* <DEDUP_REMOVED lines=118> */
[----:B------:R-:W-:Y:S01]  /*30aa0*/  STL [R1+0x1b94], R20 ;  /* 0x001b941401007387 */ /* 0x000fe20000100800 */
[----:B------:R-:W-:-:S03]  /*30ab0*/  SEL R3, R20, R90, !P3 ;  /* 0x0000005a14037207 */ /* 0x000fc60005800000 */
[----:B------:R-:W-:Y:S04]  /*30ac0*/  STL [R1+0x1b9c], R20 ;  /* 0x001b9c1401007387 */ /* 0x000fe80000100800 */
[----:B------:R-:W-:Y:S04]  /*30ad0*/  STL [R1+0x1ba4], R20 ;  /* 0x001ba41401007387 */ /* 0x000fe80000100800 */
[----:B------:R-:W-:Y:S04]  /*30ae0*/  STL [R1+0x1bac], R20 ;  /* 0x001bac1401007387 */ /* 0x000fe80000100800 */
[----:B------:R-:W-:Y:S04]  /*30af0*/  STL [R1+0x1bb4], R20 ;  /* 0x001bb41401007387 */ /* 0x000fe80000100800 */
[----:B------:R-:W-:Y:S01]  /*30b00*/  STL [R1+0x1bbc], R20 ;  /* 0x001bbc1401007387 */ /* 0x000fe20000100800 */
[----:B------:R-:W-:-:S03]  /*30b10*/  IMAD R89, R3, UR75, RZ ;  /* 0x0000004b03597c24 */ /* 0x000fc6000f8e02ff */
[----:B------:R-:W-:Y:S01]  /*30b20*/  STL [R1+0x1bc4], R20 ;  /* 0x001bc41401007387 */ /* 0x000fe20000100800 */
[----:B------:R-:W-:-:S03]  /*30b30*/  LEA.HI.X.SX32 R3, R92, R6, 0x1, P5 ;  /* 0x000000065c037211 */ /* 0x000fc600028f0eff */
[----:B------:R-:W-:Y:S01]  /*30b40*/  STL [R1+0x1bcc], R20 ;  /* 0x001bcc1401007387 */ /* 0x000fe20000100800 */
[----:B0-----:R-:W-:-:S03]  /*30b50*/  IADD3 R0, P5, PT, R5, R7, RZ ;  /* 0x0000000705007210 */ /* 0x001fc60007fbe0ff */
        /* <DEDUP_REMOVED lines=8> */
[----:B------:R0:W-:Y:S04]  /*30be0*/  STL [R1+0xf68], R0 ;  /* 0x000f680001007387 */ /* 0x0001e80000100800 */
[----:B------:R-:W2:Y:S04]  /*30bf0*/  LDL.LU R88, [R1+0x1074] ;  /* 0x0010740001587983 */ /* 0x000ea80000300800 */
[----:B------:R-:W3:Y:S01]  /*30c00*/  LDL.LU R86, [R1+0x1070] ;  /* 0x0010700001567983 */ /* 0x000ee20000300800 */
[----:B0-----:R-:W-:-:S02]  /*30c10*/  LEA.HI.X.SX32 R0, R5, R6, 0x1, P5 ;  /* 0x0000000605007211 */ /* 0x001fc400028f0eff */
[----:B------:R-:W-:-:S03]  /*30c20*/  IADD3 R74, P5, PT, R89, R7, RZ ;  /* 0x00000007594a7210 */ /* 0x000fc60007fbe0ff */
        /* <DEDUP_REMOVED lines=99> */
[----:B------:R-:W-:Y:S01]  /*31260*/  STL [R1+0x1b18], R74 ;  /* 0x001b184a01007387 */ /* 0x000fe20000100800 */
[----:B------:R-:W-:-:S03]  /*31270*/  IABS R13, R65 ;  /* 0x00000041000d7213 */ /* 0x000fc60000000000 */
[----:B------:R-:W-:Y:S04]  /*31280*/  STL [R1+0x1b20], R74 ;  /* 0x001b204a01007387 */ /* 0x000fe80000100800 */
[----:B------:R-:W-:Y:S04]  /*31290*/  STL [R1+0x1b28], R74 ;  /* 0x001b284a01007387 */ /* 0x000fe80000100800 */
[----:B------:R-:W-:Y:S01]  /*312a0*/  STL [R1+0x1b30], R74 ;  /* 0x001b304a01007387 */ /* 0x000fe20000100800 */
[----:B------:R-:W-:-:S03]  /*312b0*/  IMAD R93, R4, UR76, RZ ;  /* 0x0000004c045d7c24 */ /* 0x000fc6000f8e02ff */
[----:B------:R-:W-:Y:S01]  /*312c0*/  STL [R1+0x1b38], R74 ;  /* 0x001b384a01007387 */ /* 0x000fe20000100800 */
[----:B------:R-:W-:-:S03]  /*312d0*/  IMAD.HI.U32 R4, R9, R10, RZ ;  /* 0x0000000a09047227 */ /* 0x000fc600078e00ff */
[----:B------:R-:W-:Y:S01]  /*312e0*/  STL [R1+0x1b40], R74 ;  /* 0x001b404a01007387 */ /* 0x000fe20000100800 */
[----:B0-----:R-:W-:-:S03]  /*312f0*/  LEA.HI.X.SX32 R0, R89, R6, 0x1, P5 ;  /* 0x0000000659007211 */ /* 0x001fc600028f0eff */
[----:B------:R-:W-:Y:S01]  /*31300*/  STL [R1+0x1b48], R74 ;  /* 0x001b484a01007387 */ /* 0x000fe20000100800 */
[----:B------:R-:W-:-:S03]  /*31310*/  IMAD.HI.U32 R89, R9, R13, RZ ;  /* 0x0000000d09597227 */ /* 0x000fc600078e00ff */
[----:B------:R-:W-:Y:S04]  /*31320*/  STL [R1+0x1b50], R74 ;  /* 0x001b504a01007387 */ /* 0x000fe80000100800 */
[----:B------:R-:W-:Y:S01]  /*31330*/  STL [R1+0x1b58], R74 ;  /* 0x001b584a01007387 */ /* 0x000fe20000100800 */
[----:B------:R-:W-:-:S03]  /*31340*/  IMAD.MOV R5, RZ, RZ, -R4 ;  /* 0x000000ffff057224 */ /* 0x000fc600078e0a04 */
[----:B------:R-:W-:Y:S01]  /*31350*/  STL [R1+0x1b60], R74 ;  /* 0x001b604a01007387 */ /* 0x000fe20000100800 */
[----:B------:R-:W-:-:S03]  /*31360*/  IMAD.MOV R4, RZ, RZ, -R89 ;  /* 0x000000ffff047224 */ /* 0x000fc600078e0a59 */
[----:B------:R-:W-:Y:S04]  /*31370*/  STL [R1+0x1b68], R74 ;  /* 0x001b684a01007387 */ /* 0x000fe80000100800 */
[----:B------:R-:W-:Y:S04]  /*31380*/  STL [R1+0x1b70], R74 ;  /* 0x001b704a01007387 */ /* 0x000fe80000100800 */
[----:B------:R-:W-:Y:S04]  /*31390*/  STL [R1+0x1b78], R74 ;  /* 0x001b784a01007387 */ /* 0x000fe80000100800 */
[----:B------:R-:W-:Y:S01]  /*313a0*/  STL [R1+0x1b80], R74 ;  /* 0x001b804a01007387 */ /* 0x000fe20000100800 */
[----:B------:R-:W-:-:S03]  /*313b0*/  IMAD R10, R8, R5, R10 ;  /* 0x00000005080a7224 */ /* 0x000fc600078e020a */
[----:B------:R-:W-:Y:S01]  /*313c0*/  STL [R1+0x1b88], R74 ;  /* 0x001b884a01007387 */ /* 0x000fe20000100800 */
[----:B------:R-:W-:Y:S01]  /*313d0*/  PRMT R62, RZ, 0x7610, R62 ;  /* 0x00007610ff3e7816 */ /* 0x000fe2000000003e */
[----:B------:R-:W-:Y:S02]  /*313e0*/  IMAD R13, R8, R4, R13 ;  /* 0x00000004080d7224 */ /* 0x000fe400078e020d */
[----:B------:R-:W-:Y:S01]  /*313f0*/  STL [R1+0x1b90], R74 ;  /* 0x001b904a01007387 */ /* 0x000fe20000100800 */
[----:B------:R-:W-:-:S03]  /*31400*/  @P2 IMAD.MOV.U32 R4, RZ, RZ, R63 ;  /* 0x000000ffff042224 */ /* 0x000fc600078e003f */
[----:B------:R-:W-:Y:S01]  /*31410*/  STL [R1+0x1b98], R74 ;  /* 0x001b984a01007387 */ /* 0x000fe20000100800 */
[----:B------:R-:W-:-:S03]  /*31420*/  @P2 IMAD.MOV.U32 R5, RZ, RZ, R64 ;  /* 0x000000ffff052224 */ /* 0x000fc600078e0040 */
[----:B------:R-:W-:Y:S04]  /*31430*/  STL [R1+0x1ba0], R74 ;  /* 0x001ba04a01007387 */ /* 0x000fe80000100800 */
[----:B------:R-:W-:Y:S04]  /*31440*/  STL [R1+0x1ba8], R74 ;  /* 0x001ba84a01007387 */ /* 0x000fe80000100800 */
[----:B------:R-:W-:Y:S04]  /*31450*/  STL [R1+0x1bb0], R74 ;  /* 0x001bb04a01007387 */ /* 0x000fe80000100800 */
[----:B------:R-:W-:Y:S04]  /*31460*/  STL [R1+0x1bb8], R74 ;  /* 0x001bb84a01007387 */ /* 0x000fe80000100800 */
[----:B------:R-:W-:Y:S04]  /*31470*/  STL [R1+0x1bc0], R74 ;  /* 0x001bc04a01007387 */ /* 0x000fe80000100800 */
[----:B------:R-:W-:Y:S04]  /*31480*/  STL [R1+0x1bc8], R74 ;  /* 0x001bc84a01007387 */ /* 0x000fe80000100800 */
[----:B------:R-:W-:Y:S04]  /*31490*/  STL [R1+0x1bd0], R74 ;  /* 0x001bd04a01007387 */ /* 0x000fe80000100800 */
        /* <DEDUP_REMOVED lines=9> */
[----:B------:R0:W-:Y:S04]  /*31530*/  STL [R1+0xf6c], R0 ;  /* 0x000f6c0001007387 */ /* 0x0001e80000100800 */
[----:B------:R-:W5:Y:S01]  /*31540*/  LDL.LU R91, [R1+0x1064] ;  /* 0x00106400015b7983 */ /* 0x000f620000300800 */
[----:B------:R-:W1:Y:S01]  /*31550*/  S2R R2, SR_TID.X ;  /* 0x0000000000027919 */ /* 0x000e620000002100 */
[----:B------:R-:W-:-:S04]  /*31560*/  @!UP1 UIADD3 UR4, UPT, UPT, -UR4, 0x100000, URZ ;  /* 0x0010000004049890 */ /* 0x000fc8000fffe1ff */
[----:B------:R-:W-:Y:S02]  /*31570*/  @!UP1 USHF.L.U32 UR5, UR4, 0xb, URZ ;  /* 0x0000000b04059899 */ /* 0x000fe400080006ff */
[----:B------:R-:W-:Y:S01]  /*31580*/  @!UP1 USHF.L.U32 UR4, UR4, 0x1, URZ ;  /* 0x0000000104049899 */ /* 0x000fe200080006ff */
[----:B0-----:R-:W-:Y:S01]  /*31590*/  IADD3 R0, P5, PT, R93, R7, RZ ;  /* 0x000000075d007210 */ /* 0x001fe20007fbe0ff */
[----:B------:R-:W-:-:S03]  /*315a0*/  VOTEU.ALL UP1, P1 ;  /* 0x0000000000ff7886 */ /* 0x000fc60000820000 */
[----:B------:R-:W-:Y:S01]  /*315b0*/  LEA.HI.X.SX32 R76, R93, R6, 0x1, P5 ;  /* 0x000000065d4c7211 */ /* 0x000fe200028f0eff */
[----:B------:R-:W-:Y:S04]  /*315c0*/  STL [R1+0xf78], R0 ;  /* 0x000f780001007387 */ /* 0x000fe80000100800 */
[----:B------:R-:W-:Y:S02]  /*315d0*/  STL [R1+0xf74], R76 ;  /* 0x000f744c01007387 */ /* 0x000fe40000100800 */
[----:B------:R0:W3:Y:S01]  /*315e0*/  @!UP1 SYNCS.EXCH.64 URZ, [UR10+0x24008], UR4 ;  /* 0x024008040aff95b2 */ /* 0x0000e20008000100 */
[----:B-1----:R-:W-:Y:S01]  /*315f0*/  LOP3.LUT R2, R2, 0x7f, RZ, 0xc0, !PT ;  /* 0x0000007f02027812 */ /* 0x002fe200078ec0ff */
[----:B------:R-:W-:Y:S01]  /*31600*/  IMAD.HI.U32 R3, R9, R11, RZ ;  /* 0x0000000b09037227 */ /* 0x000fe200078e00ff */
[----:B------:R-:W-:Y:S01]  /*31610*/  IABS R12, R14 ;  /* 0x0000000e000c7213 */ /* 0x000fe20000000000 */
[----:B0-----:R-:W0:Y:S02]  /*31620*/  LDCU UR4, c[0x0][0x3b0] ;  /* 0x00007600ff0477ac */ /* 0x001e240008000800 */
[----:B--2---:R1:W-:Y:S01]  /*31630*/  STS.U8 [R2+UR10+0x20000], R88 ;  /* 0x0200005802007988 */ /* 0x0043e2000800000a */
[----:B------:R-:W-:Y:S01]  /*31640*/  ISETP.GE.AND P5, PT, R14, RZ, PT ;  /* 0x000000ff0e00720c */ /* 0x000fe20003fa6270 */
[----:B------:R-:W2:Y:S02]  /*31650*/  LDCU UR5, c[0x0][0x3b0] ;  /* 0x00007600ff0577ac */ /* 0x000ea40008000800 */
[----:B-1----:R-:W2:Y:S04]  /*31660*/  LDL.LU R88, [R1+0x1060] ;  /* 0x0010600001587983 */ /* 0x002ea80000300800 */
[----:B---3--:R-:W-:Y:S04]  /*31670*/  STS.U8 [R2+UR10+0x20200], R86 ;  /* 0x0202005602007988 */ /* 0x008fe8000800000a */
[----:B----4-:R1:W-:Y:S04]  /*31680*/  STL [R1+0x1790], R62 ;  /* 0x0017903e01007387 */ /* 0x0103e80000100800 */
[----:B-1----:R-:W3:Y:S04]  /*31690*/  LDL.LU R62, [R1+0x105c] ;  /* 0x00105c00013e7983 */ /* 0x002ee80000300800 */
[----:B------:R-:W4:Y:S04]  /*316a0*/  LDL.LU R63, [R1+0x1058] ;  /* 0x00105800013f7983 */ /* 0x000f280000300800 */
[----:B------:R-:W4:Y:S04]  /*316b0*/  LDL.LU R64, [R1+0x1054] ;  /* 0x0010540001407983 */ /* 0x000f280000300800 */
[----:B------:R-:W4:Y:S04]  /*316c0*/  LDL.LU R65, [R1+0x1050] ;  /* 0x0010500001417983 */ /* 0x000f280000300800 */
[----:B------:R-:W4:Y:S04]  /*316d0*/  LDL.LU R66, [R1+0x104c] ;  /* 0x00104c0001427983 */ /* 0x000f280000300800 */
[----:B------:R-:W4:Y:S04]  /*316e0*/  LDL.LU R67, [R1+0x1044] ;  /* 0x0010440001437983 */ /* 0x000f280000300800 */
[----:B-----5:R1:W-:Y:S04]  /*316f0*/  STS.U8 [R2+UR10+0x20400], R90 ;  /* 0x0204005a02007988 */ /* 0x0203e8000800000a */
[----:B------:R-:W5:Y:S04]  /*31700*/  LDL.LU R68, [R1+0x1048] ;  /* 0x0010480001447983 */ /* 0x000f680000300800 */
[----:B-1----:R-:W5:Y:S04]  /*31710*/  LDL.LU R90, [R1+0x1040] ;  /* 0x00104000015a7983 */ /* 0x002f680000300800 */
        /* <DEDUP_REMOVED lines=15> */
[----:B------:R1:W-:Y:S04]  /*31810*/  STS.U8 [R2+UR10+0x20600], R87 ;  /* 0x0206005702007988 */ /* 0x0003e8000800000a */
[----:B------:R-:W5:Y:S04]  /*31820*/  LDL.LU R86, [R1+0x1000] ;  /* 0x0010000001567983 */ /* 0x000f680000300800 */
[----:B------:R0:W-:Y:S04]  /*31830*/  STS.U8 [R2+UR10+0x20800], R91 ;  /* 0x0208005b02007988 */ /* 0x0001e8000800000a */
[----:B-1----:R-:W5:Y:S04]  /*31840*/  LDL.LU R87, [R1+0xffc] ;  /* 0x000ffc0001577983 */ /* 0x002f680000300800 */
[----:B0-----:R-:W5:Y:S01]  /*31850*/  LDL.LU R91, [R1+0xff4] ;  /* 0x000ff400015b7983 */ /* 0x001f620000300800 */
[----:B------:R-:W-:-:S02]  /*31860*/  IMAD.MOV R3, RZ, RZ, -R3 ;  /* 0x000000ffff037224 */ /* 0x000fc400078e0a03 */
[----:B------:R-:W-:-:S04]  /*31870*/  IMAD.HI.U32 R92, R9, R12, RZ ;  /* 0x0000000c095c7227 */ /* 0x000fc800078e00ff */
[----:B------:R-:W-:Y:S02]  /*31880*/  IMAD R11, R8, R3, R11 ;  /* 0x00000003080b7224 */ /* 0x000fe400078e020b */
[----:B------:R-:W-:-:S04]  /*31890*/  IMAD.MOV R3, RZ, RZ, -R92 ;  /* 0x000000ffff037224 */ /* 0x000fc800078e0a5c */
[----:B------:R-:W-:Y:S01]  /*318a0*/  IMAD R12, R8, R3, R12 ;  /* 0x00000003080c7224 */ /* 0x000fe200078e020c */
[C---:B------:R-:W-:Y:S01]  /*318b0*/  LOP3.LUT R3, R2.reuse, 0x10, RZ, 0x3c, !PT ;  /* 0x0000001002037812 */ /* 0x040fe200078e3cff */
[----:B--2---:R0:W-:Y:S04]  /*318c0*/  STS.U8 [R2+UR10+0x20a00], R88 ;  /* 0x020a005802007988 */ /* 0x0041e8000800000a */
[----:B0-----:R-:W2:Y:S04]  /*318d0*/  LDL.LU R88, [R1+0xff8] ;  /* 0x000ff80001587983 */ /* 0x001ea80000300800 */
[----:B---3--:R-:W-:Y:S04]  /*318e0*/  STS.U8 [R2+UR10+0x20c00], R62 ;  /* 0x020c003e02007988 */ /* 0x008fe8000800000a */
[----:B----4-:R-:W-:Y:S04]  /*318f0*/  STS.U8 [R2+UR10+0x20e00], R63 ;  /* 0x020e003f02007988 */ /* 0x010fe8000800000a */
[----:B------:R-:W-:Y:S04]  /*31900*/  STS.U8 [R2+UR10+0x21000], R64 ;  /* 0x0210004002007988 */ /* 0x000fe8000800000a */
[----:B------:R-:W-:Y:S04]  /*31910*/  STS.U8 [R2+UR10+0x21200], R65 ;  /* 0x0212004102007988 */ /* 0x000fe8000800000a */
[----:B------:R-:W-:Y:S04]  /*31920*/  STS.U8 [R2+UR10+0x21400], R66 ;  /* 0x0214004202007988 */ /* 0x000fe8000800000a */
[----:B------:R-:W-:Y:S04]  /*31930*/  STS.U8 [R2+UR10+0x21600], R67 ;  /* 0x0216004302007988 */ /* 0x000fe8000800000a */
[----:B-----5:R-:W-:Y:S04]  /*31940*/  STS.U8 [R2+UR10+0x21800], R68 ;  /* 0x0218004402007988 */ /* 0x020fe8000800000a */
[----:B------:R0:W-:Y:S04]  /*31950*/  STS.U8 [R2+UR10+0x21a00], R90 ;  /* 0x021a005a02007988 */ /* 0x0001e8000800000a */
[----:B------:R-:W-:Y:S04]  /*31960*/  STS.U8 [R2+UR10+0x21c00], R69 ;  /* 0x021c004502007988 */ /* 0x000fe8000800000a */
[----:B------:R-:W-:Y:S04]  /*31970*/  STS.U8 [R2+UR10+0x21e00], R70 ;  /* 0x021e004602007988 */ /* 0x000fe8000800000a */
[----:B0-----:R-:W3:Y:S04]  /*31980*/  LDL.LU R90, [R1+0xff0] ;  /* 0x000ff000015a7983 */ /* 0x001ee80000300800 */
[----:B------:R0:W-:Y:S04]  /*31990*/  STS.U8 [R3+UR10+0x21e80], R91 ;  /* 0x021e805b03007988 */ /* 0x0001e8000800000a */
[----:B0-----:R-:W4:Y:S04]  /*319a0*/  LDL.LU R91, [R1+0xfec] ;  /* 0x000fec00015b7983 */ /* 0x001f280000300800 */
        /* <DEDUP_REMOVED lines=13> */
[----:B0-----:R-:W5:Y:S04]  /*31a80*/  LDL.LU R71, [R1+0xfbc] ;  /* 0x000fbc0001477983 */ /* 0x001f680000300800 */
[----:B-1----:R-:W5:Y:S04]  /*31a90*/  LDL.LU R72, [R1+0xfb8] ;  /* 0x000fb80001487983 */ /* 0x002f680000300800 */
[----:B------:R0:W-:Y:S04]  /*31aa0*/  STS.U8 [R3+UR10+0x20480], R73 ;  /* 0x0204804903007988 */ /* 0x0001e8000800000a */
[----:B------:R1:W-:Y:S04]  /*31ab0*/  STS.U8 [R3+UR10+0x20680], R75 ;  /* 0x0206804b03007988 */ /* 0x0003e8000800000a */
[----:B------:R2:W-:Y:S04]  /*31ac0*/  STS.U8 [R3+UR10+0x20880], R77 ;  /* 0x0208804d03007988 */ /* 0x0005e8000800000a */
[----:B0-----:R-:W5:Y:S04]  /*31ad0*/  LDL.LU R73, [R1+0xfb4] ;  /* 0x000fb40001497983 */ /* 0x001f680000300800 */
[----:B-1----:R-:W5:Y:S04]  /*31ae0*/  LDL.LU R75, [R1+0xfb0] ;  /* 0x000fb000014b7983 */ /* 0x002f680000300800 */
[----:B------:R0:W-:Y:S04]  /*31af0*/  STS.U8 [R3+UR10+0x20a80], R78 ;  /* 0x020a804e03007988 */ /* 0x0001e8000800000a */
[----:B--2---:R-:W2:Y:S04]  /*31b00*/  LDL.LU R77, [R1+0xfac] ;  /* 0x000fac00014d7983 */ /* 0x004ea80000300800 */
[----:B------:R1:W-:Y:S04]  /*31b10*/  STS.U8 [R3+UR10+0x20c80], R79 ;  /* 0x020c804f03007988 */ /* 0x0003e8000800000a */
[----:B0-----:R-:W2:Y:S01]  /*31b20*/  LDL.LU R78, [R1+0xfa8] ;  /* 0x000fa800014e7983 */ /* 0x001ea20000300800 */
[----:B------:R-:W-:-:S03]  /*31b30*/  LOP3.LUT R4, R2, 0x20, RZ, 0x3c, !PT ;  /* 0x0000002002047812 */ /* 0x000fc600078e3cff */
[----:B------:R0:W-:Y:S04]  /*31b40*/  STS.U8 [R3+UR10+0x20e80], R80 ;  /* 0x020e805003007988 */ /* 0x0001e8000800000a */
[----:B-1----:R-:W2:Y:S04]  /*31b50*/  LDL.LU R79, [R1+0xfa4] ;  /* 0x000fa400014f7983 */ /* 0x002ea80000300800 */
[----:B------:R1:W-:Y:S04]  /*31b60*/  STS.U8 [R3+UR10+0x21080], R81 ;  /* 0x0210805103007988 */ /* 0x0003e8000800000a */
[----:B0-----:R-:W2:Y:S04]  /*31b70*/  LDL.LU R80, [R1+0xfa0] ;  /* 0x000fa00001507983 */ /* 0x001ea80000300800 */
        /* <DEDUP_REMOVED lines=14> */
[----:B0-----:R-:W2:Y:S04]  /*31c60*/  LDL.LU R88, [R1+0xf80] ;  /* 0x000f800001587983 */ /* 0x001ea80000300800 */
[----:B---3--:R0:W-:Y:S04]  /*31c70*/  STS.U8 [R4+UR10+0x20300], R90 ;  /* 0x0203005a04007988 */ /* 0x0081e8000800000a */
[----:B0-----:R-:W3:Y:S04]  /*31c80*/  LDL.LU R90, [R1+0xf7c] ;  /* 0x000f7c00015a7983 */ /* 0x001ee80000300800 */
[----:B----4-:R0:W-:Y:S04]  /*31c90*/  STS.U8 [R4+UR10+0x20500], R91 ;  /* 0x0205005b04007988 */ /* 0x0101e8000800000a */
[----:B0-----:R-:W4:Y:S04]  /*31ca0*/  LDL.LU R91, [R1+0x3bc] ;  /* 0x0003bc00015b7983 */ /* 0x001f280000300800 */
[----:B-----5:R0:W-:Y:S04]  /*31cb0*/  STS.U8 [R4+UR10+0x20700], R5 ;  /* 0x0207000504007988 */ /* 0x0201e8000800000a */
[----:B------:R-:W-:Y:S01]  /*31cc0*/  STS.U8 [R4+UR10+0x20900], R14 ;  /* 0x0209000e04007988 */ /* 0x000fe2000800000a */
[----:B0-----:R-:W-:-:S03]  /*31cd0*/  LOP3.LUT R5, R2, 0x30, RZ, 0x3c, !PT ;  /* 0x0000003002057812 */ /* 0x001fc600078e3cff */
[----:B------:R-:W-:Y:S04]  /*31ce0*/  STS.U8 [R4+UR10+0x20b00], R62 ;  /* 0x020b003e04007988 */ /* 0x000fe8000800000a */
        /* <DEDUP_REMOVED lines=10> */
[----:B------:R0:W-:Y:S04]  /*31d90*/  STS.U8 [R5+UR10+0x21f80], R15 ;  /* 0x021f800f05007988 */ /* 0x0001e8000800000a */
[----:B0-----:R-:W5:Y:S04]  /*31da0*/  LDL.LU R15, [R1+0x3b0] ;  /* 0x0003b000010f7983 */ /* 0x001f680000300800 */
        /* <DEDUP_REMOVED lines=17> */
[----:B--2---:R0:W-:Y:S04]  /*31ec0*/  STS.U8 [R5+UR10+0x20580], R77 ;  /* 0x0205804d05007988 */ /* 0x0041e8000800000a */
        /* <DEDUP_REMOVED lines=23> */
[----:B---3--:R0:W-:Y:S04]  /*32040*/  STS.U8 [R5+UR10+0x21d80], R90 ;  /* 0x021d805a05007988 */ /* 0x0081e8000800000a */
[----:B-1----:R-:W3:Y:S04]  /*32050*/  LDL.LU R88, [R1+0x2b4] ;  /* 0x0002b40001587983 */ /* 0x002ee80000300800 */
[----:B0-----:R-:W3:Y:S04]  /*32060*/  LDL.LU R90, [R1+0x2ac] ;  /* 0x0002ac00015a7983 */ /* 0x001ee80000300800 */
[----:B----4-:R0:W-:Y:S04]  /*32070*/  STS.U8 [R2+UR10], R91 ;  /* 0x0000005b02007988 */ /* 0x0101e8000800000a */
[----:B0-----:R-:W4:Y:S04]  /*32080*/  LDL.LU R91, [R1+0x2a4] ;  /* 0x0002a400015b7983 */ /* 0x001f280000300800 */
[----:B-----5:R0:W-:Y:S04]  /*32090*/  STS.U8 [R2+UR10+0x1400], R62 ;  /* 0x0014003e02007988 */ /* 0x0201e8000800000a */
[----:B------:R1:W-:Y:S04]  /*320a0*/  STS.U8 [R2+UR10+0x1800], R63 ;  /* 0x0018003f02007988 */ /* 0x0003e8000800000a */
[----:B------:R5:W-:Y:S04]  /*320b0*/  STS.U8 [R2+UR10+0x1c00], R64 ;  /* 0x001c004002007988 */ /* 0x000be8000800000a */
[----:B0-----:R-:W4:Y:S04]  /*320c0*/  LDL.LU R62, [R1+0x29c] ;  /* 0x00029c00013e7983 */ /* 0x001f280000300800 */
[----:B-1----:R-:W4:Y:S04]  /*320d0*/  LDL.LU R63, [R1+0x294] ;  /* 0x00029400013f7983 */ /* 0x002f280000300800 */
[----:B------:R0:W-:Y:S04]  /*320e0*/  STS.U8 [R2+UR10+0x2000], R65 ;  /* 0x0020004102007988 */ /* 0x0001e8000800000a */
[----:B-----5:R-:W5:Y:S04]  /*320f0*/  LDL.LU R64, [R1+0x288] ;  /* 0x0002880001407983 */ /* 0x020f680000300800 */
[----:B------:R1:W-:Y:S04]  /*32100*/  STS.U8 [R2+UR10+0x2400], R66 ;  /* 0x0024004202007988 */ /* 0x0003e8000800000a */
[----:B0-----:R-:W5:Y:S04]  /*32110*/  LDL.LU R65, [R1+0x284] ;  /* 0x0002840001417983 */ /* 0x001f680000300800 */
[----:B------:R0:W-:Y:S04]  /*32120*/  STS.U8 [R2+UR10+0x2800], R67 ;  /* 0x0028004302007988 */ /* 0x0001e8000800000a */
[----:B-1----:R-:W5:Y:S04]  /*32130*/  LDL.LU R66, [R1+0x278] ;  /* 0x0002780001427983 */ /* 0x002f680000300800 */
        /* <DEDUP_REMOVED lines=12> */
[----:B--2---:R1:W-:Y:S04]  /*32200*/  STS.U8 [R2+UR10+0x4400], R75 ;  /* 0x0044004b02007988 */ /* 0x0043e8000800000a */
        /* <DEDUP_REMOVED lines=23> */
[----:B---3--:R1:W-:Y:S04]  /*32380*/  STS.U8 [R2+UR10+0x7400], R88 ;  /* 0x0074005802007988 */ /* 0x0083e8000800000a */
[----:B0-----:R-:W3:Y:S04]  /*32390*/  LDL.LU R87, [R1+0x1bc] ;  /* 0x0001bc0001577983 */ /* 0x001ee80000300800 */
[----:B------:R0:W-:Y:S04]  /*323a0*/  STS.U8 [R2+UR10+0x7800], R90 ;  /* 0x0078005a02007988 */ /* 0x0001e8000800000a */
[----:B-1----:R-:W3:Y:S04]  /*323b0*/  LDL.LU R88, [R1+0x1b4] ;  /* 0x0001b40001587983 */ /* 0x002ee80000300800 */
[----:B------:R-:W-:Y:S04]  /*323c0*/  STS.U8 [R2+UR10+0x800], R4 ;  /* 0x0008000402007988 */ /* 0x000fe8000800000a */
[----:B0-----:R-:W3:Y:S04]  /*323d0*/  LDL.LU R90, [R1+0x1a4] ;  /* 0x0001a400015a7983 */ /* 0x001ee80000300800 */
[----:B------:R-:W-:Y:S04]  /*323e0*/  STS.U8 [R2+UR10+0xc00], R3 ;  /* 0x000c000302007988 */ /* 0x000fe8000800000a */
[----:B------:R-:W-:Y:S04]  /*323f0*/  STS.U8 [R2+UR10+0x400], R15 ;  /* 0x0004000f02007988 */ /* 0x000fe8000800000a */
[----:B------:R-:W-:Y:S04]  /*32400*/  STS.U8 [R2+UR10+0x1000], R14 ;  /* 0x0010000e02007988 */ /* 0x000fe8000800000a */
[----:B----4-:R0:W-:Y:S04]  /*32410*/  STS.U8 [R2+UR10+0x7c00], R91 ;  /* 0x007c005b02007988 */ /* 0x0101e8000800000a */
[----:B0-----:R-:W4:Y:S04]  /*32420*/  LDL.LU R91, [R1+0x194] ;  /* 0x00019400015b7983 */ /* 0x001f280000300800 */
[----:B------:R-:W4:Y:S04]  /*32430*/  LDL.LU R4, [R1+0x17c] ;  /* 0x00017c0001047983 */ /* 0x000f280000300800 */
[----:B------:R-:W4:Y:S04]  /*32440*/  LDL.LU R3, [R1+0xf4] ;  /* 0x0000f40001037983 */ /* 0x000f280000300800 */
[----:B------:R-:W4:Y:S04]  /*32450*/  LDL.LU R15, [R1+0xf0] ;  /* 0x0000f000010f7983 */ /* 0x000f280000300800 */
[----:B------:R-:W4:Y:S04]  /*32460*/  LDL.LU R14, [R1+0xe4] ;  /* 0x0000e400010e7983 */ /* 0x000f280000300800 */
[----:B------:R0:W-:Y:S04]  /*32470*/  STS.U8 [R2+UR10+0x8000], R62 ;  /* 0x0080003e02007988 */ /* 0x0001e8000800000a */
[----:B------:R1:W-:Y:S04]  /*32480*/  STS.U8 [R2+UR10+0x8400], R63 ;  /* 0x0084003f02007988 */ /* 0x0003e8000800000a */
[----:B0-----:R-:W4:Y:S04]  /*32490*/  LDL.LU R62, [R1+0x1c70] ;  /* 0x001c7000013e7983 */ /* 0x001f280000300800 */
[----:B-1----:R-:W4:Y:S04]  /*324a0*/  LDL.LU R63, [R1+0x1c6c] ;  /* 0x001c6c00013f7983 */ /* 0x002f280000300800 */
[----:B-----5:R0:W-:Y:S04]  /*324b0*/  STS.U8 [R2+UR10+0x8800], R64 ;  /* 0x0088004002007988 */ /* 0x0201e8000800000a */
        /* <DEDUP_REMOVED lines=8> */
[----:B------:R-:W5:Y:S04]  /*32540*/  LDL.LU R68, [R1+0x1c58] ;  /* 0x001c580001447983 */ /* 0x000f680000300800 */
[----:B------:R0:W-:Y:S04]  /*32550*/  STS.U8 [R2+UR10+0x9c00], R69 ;  /* 0x009c004502007988 */ /* 0x0001e8000800000a */
[----:B------:R1:W-:Y:S04]  /*32560*/  STS.U8 [R2+UR10+0xa000], R70 ;  /* 0x00a0004602007988 */ /* 0x0003e8000800000a */
[----:B------:R1:W-:Y:S04]  /*32570*/  STS.U8 [R2+UR10+0xa400], R71 ;  /* 0x00a4004702007988 */ /* 0x0003e8000800000a */
[----:B0-----:R-:W5:Y:S04]  /*32580*/  LDL.LU R69, [R1+0x1c54] ;  /* 0x001c540001457983 */ /* 0x001f680000300800 */
[----:B-1----:R-:W5:Y:S04]  /*32590*/  LDL.LU R70, [R1+0x1c50] ;  /* 0x001c500001467983 */ /* 0x002f680000300800 */
[----:B------:R-:W5:Y:S04]  /*325a0*/  LDL.LU R71, [R1+0x1c4c] ;  /* 0x001c4c0001477983 */ /* 0x000f680000300800 */
[----:B------:R0:W-:Y:S04]  /*325b0*/  STS.U8 [R2+UR10+0xa800], R72 ;  /* 0x00a8004802007988 */ /* 0x0001e8000800000a */
[----:B--2---:R1:W-:Y:S04]  /*325c0*/  STS.U8 [R2+UR10+0xac00], R73 ;  /* 0x00ac004902007988 */ /* 0x0043e8000800000a */
[----:B------:R2:W-:Y:S04]  /*325d0*/  STS.U8 [R2+UR10+0xb000], R75 ;  /* 0x00b0004b02007988 */ /* 0x0005e8000800000a */
[----:B0-----:R-:W5:Y:S04]  /*325e0*/  LDL.LU R72, [R1+0x1c48] ;  /* 0x001c480001487983 */ /* 0x001f680000300800 */
[----:B-1----:R-:W5:Y:S04]  /*325f0*/  LDL.LU R73, [R1+0x1c44] ;  /* 0x001c440001497983 */ /* 0x002f680000300800 */
[----:B--2---:R-:W2:Y:S04]  /*32600*/  LDL.LU R75, [R1+0x1c40] ;  /* 0x001c4000014b7983 */ /* 0x004ea80000300800 */
[----:B------:R0:W-:Y:S04]  /*32610*/  STS.U8 [R2+UR10+0xb400], R77 ;  /* 0x00b4004d02007988 */ /* 0x0001e8000800000a */
[----:B------:R1:W-:Y:S04]  /*32620*/  STS.U8 [R2+UR10+0xb800], R78 ;  /* 0x00b8004e02007988 */ /* 0x0003e8000800000a */
[----:B------:R1:W-:Y:S04]  /*32630*/  STS.U8 [R2+UR10+0xbc00], R79 ;  /* 0x00bc004f02007988 */ /* 0x0003e8000800000a */
[----:B0-----:R-:W2:Y:S04]  /*32640*/  LDL.LU R77, [R1+0x1c3c] ;  /* 0x001c3c00014d7983 */ /* 0x001ea80000300800 */
[----:B-1----:R-:W2:Y:S04]  /*32650*/  LDL.LU R78, [R1+0x1c38] ;  /* 0x001c3800014e7983 */ /* 0x002ea80000300800 */
[----:B------:R-:W2:Y:S04]  /*32660*/  LDL.LU R79, [R1+0x1c34] ;  /* 0x001c3400014f7983 */ /* 0x000ea80000300800 */
        /* <DEDUP_REMOVED lines=13> */
[----:B---3--:R1:W-:Y:S04]  /*32740*/  STS.U8 [R2+UR10+0xdc00], R87 ;  /* 0x00dc005702007988 */ /* 0x0083e8000800000a */
[----:B------:R3:W-:Y:S04]  /*32750*/  STS.U8 [R2+UR10+0xe000], R88 ;  /* 0x00e0005802007988 */ /* 0x0007e8000800000a */
[----:B0-----:R-:W2:Y:S04]  /*32760*/  LDL.LU R86, [R1+0x1c18] ;  /* 0x001c180001567983 */ /* 0x001ea80000300800 */
[----:B-1----:R-:W2:Y:S04]  /*32770*/  LDL.LU R87, [R1+0x1c14] ;  /* 0x001c140001577983 */ /* 0x002ea80000300800 */
[----:B---3--:R-:W3:Y:S04]  /*32780*/  LDL.LU R88, [R1+0x1c10] ;  /* 0x001c100001587983 */ /* 0x008ee80000300800 */
[----:B------:R0:W-:Y:S04]  /*32790*/  STS.U8 [R2+UR10+0xe400], R90 ;  /* 0x00e4005a02007988 */ /* 0x0001e8000800000a */
[----:B0-----:R-:W2:Y:S04]  /*327a0*/  LDL.LU R90, [R1+0x1c0c] ;  /* 0x001c0c00015a7983 */ /* 0x001ea80000300800 */
[----:B----4-:R0:W-:Y:S04]  /*327b0*/  STS.U8 [R2+UR10+0xe800], R91 ;  /* 0x00e8005b02007988 */ /* 0x0101e8000800000a */
[----:B0-----:R-:W4:Y:S04]  /*327c0*/  LDL.LU R91, [R1+0x1c08] ;  /* 0x001c0800015b7983 */ /* 0x001f280000300800 */
[----:B------:R0:W-:Y:S04]  /*327d0*/  STS.U8 [R2+UR10+0xf400], R15 ;  /* 0x00f4000f02007988 */ /* 0x0001e8000800000a */
[----:B------:R1:W-:Y:S04]  /*327e0*/  STS.U8 [R2+UR10+0xf800], R14 ;  /* 0x00f8000e02007988 */ /* 0x0003e8000800000a */
[----:B0-----:R-:W5:Y:S04]  /*327f0*/  LDL R15, [R1+0x5d4] ;  /* 0x0005d400010f7983 */ /* 0x001f680000100800 */
[----:B-1----:R-:W5:Y:S01]  /*32800*/  LDL R14, [R1+0x5d8] ;  /* 0x0005d800010e7983 */ /* 0x002f620000100800 */
[----:B------:R-:W-:-:S03]  /*32810*/  PRMT R20, RZ, 0x7610, R20 ;  /* 0x00007610ff147816 */ /* 0x000fc60000000014 */
[----:B------:R0:W-:Y:S04]  /*32820*/  STS.U8 [R2+UR10+0xf000], R3 ;  /* 0x00f0000302007988 */ /* 0x0001e8000800000a */
[----:B------:R1:W-:Y:S01]  /*32830*/  STS.U8 [R2+UR10+0xec00], R4 ;  /* 0x00ec000402007988 */ /* 0x0003e2000800000a */
[C---:B0-----:R-:W-:Y:S02]  /*32840*/  LOP3.LUT R3, R2.reuse, 0x10, RZ, 0x3c, !PT ;  /* 0x0000001002037812 */ /* 0x041fe400078e3cff */
[----:B-1----:R-:W-:Y:S01]  /*32850*/  LOP3.LUT R4, R2, 0x20, RZ, 0x3c, !PT ;  /* 0x0000002002047812 */ /* 0x002fe200078e3cff */
[----:B----4-:R-:W-:Y:S04]  /*32860*/  STS.U8 [R2+UR10+0xfc00], R91 ;  /* 0x00fc005b02007988 */ /* 0x010fe8000800000a */
[----:B--2---:R-:W-:Y:S04]  /*32870*/  STS.U8 [R3+UR10+0x80], R90 ;  /* 0x0000805a03007988 */ /* 0x004fe8000800000a */
[----:B---3--:R-:W-:Y:S04]  /*32880*/  STS.U8 [R3+UR10+0x480], R88 ;  /* 0x0004805803007988 */ /* 0x008fe8000800000a */
        /* <DEDUP_REMOVED lines=12> */
[----:B-----5:R-:W-:Y:S04]  /*32950*/  STS.U8 [R3+UR10+0x3880], R73 ;  /* 0x0038804903007988 */ /* 0x020fe8000800000a */
        /* <DEDUP_REMOVED lines=56> */
[----:B------:R-:W2:Y:S04]  /*32ce0*/  @P2 LDG.E.U8 R20, desc[UR20][R14.64] ;  /* 0x000000140e142981 */ /* 0x000ea8000c1e1100 */
[----:B--2---:R0:W-:Y:S04]  /*32cf0*/  STL [R1+0x178c], R20 ;  /* 0x00178c1401007387 */ /* 0x0041e80000100800 */
[----:B0-----:R-:W2:Y:S04]  /*32d00*/  LDL.LU R20, [R1+0x1c04] ;  /* 0x001c040001147983 */ /* 0x001ea80000300800 */
[----:B------:R-:W3:Y:S04]  /*32d10*/  LDL R14, [R1+0x5dc] ;  /* 0x0005dc00010e7983 */ /* 0x000ee80000100800 */
[----:B------:R-:W3:Y:S01]  /*32d20*/  LDL R15, [R1+0x5e0] ;  /* 0x0005e000010f7983 */ /* 0x000ee20000100800 */
[----:B------:R-:W-:-:S02]  /*32d30*/  PRMT R74, RZ, 0x7610, R74 ;  /* 0x00007610ff4a7816 */ /* 0x000fc4000000004a */
[----:B---3--:R-:W-:-:S04]  /*32d40*/  @P2 LOP3.LUT R15, R15, R14, RZ, 0x3c, !PT ;  /* 0x0000000e0f0f2212 */ /* 0x008fc800078e3cff */
[----:B------:R-:W-:-:S04]  /*32d50*/  @P2 LOP3.LUT R14, R15, R14, RZ, 0x3c, !PT ;  /* 0x0000000e0f0e2212 */ /* 0x000fc800078e3cff */
[----:B------:R-:W-:-:S05]  /*32d60*/  @P2 LOP3.LUT R15, R15, R14, RZ, 0x3c, !PT ;  /* 0x0000000e0f0f2212 */ /* 0x000fca00078e3cff */
[----:B------:R-:W3:Y:S04]  /*32d70*/  @P2 LDG.E.U8 R74, desc[UR20][R14.64] ;  /* 0x000000140e4a2981 */ /* 0x000ee8000c1e1100 */
[----:B---3--:R0:W-:Y:S04]  /*32d80*/  STL [R1+0x1788], R74 ;  /* 0x0017884a01007387 */ /* 0x0081e80000100800 */
[----:B0-----:R-:W3:Y:S04]  /*32d90*/  LDL.LU R74, [R1+0x1c00] ;  /* 0x001c0000014a7983 */ /* 0x001ee80000300800 */
[----:B------:R-:W4:Y:S04]  /*32da0*/  LDL R14, [R1+0x5e4] ;  /* 0x0005e400010e7983 */ /* 0x000f280000100800 */
[----:B------:R-:W4:Y:S01]  /*32db0*/  LDL R15, [R1+0x5e8] ;  /* 0x0005e800010f7983 */ /* 0x000f220000100800 */
[----:B--2---:R-:W-:-:S02]  /*32dc0*/  PRMT R20, RZ, 0x7610, R20 ;  /* 0x00007610ff147816 */ /* 0x004fc40000000014 */
[----:B----4-:R-:W-:-:S04]  /*32dd0*/  @P2 LOP3.LUT R15, R15, R14, RZ, 0x3c, !PT ;  /* 0x0000000e0f0f2212 */ /* 0x010fc800078e3cff */
[----:B------:R-:W-:-:S04]  /*32de0*/  @P2 LOP3.LUT R14, R15, R14, RZ, 0x3c, !PT ;  /* 0x0000000e0f0e2212 */ /* 0x000fc800078e3cff */
[----:B------:R-:W-:-:S05]  /*32df0*/  @P2 LOP3.LUT R15, R15, R14, RZ, 0x3c, !PT ;  /* 0x0000000e0f0f2212 */ /* 0x000fca00078e3cff */
[----:B------:R-:W2:Y:S04]  /*32e00*/  @P2 LDG.E.U8 R20, desc[UR20][R14.64] ;  /* 0x000000140e142981 */ /* 0x000ea8000c1e1100 */
        /* <DEDUP_REMOVED lines=2036> */
[----:B------:R-:W5:Y:S04]  /*3ad50*/  LDL R14, [R1+0xd3c] ;  /* 0x000d3c00010e7983 */ /* 0x000f680000100800 */
[----:B------:R-:W5:Y:S01]  /*3ad60*/  LDL R15, [R1+0xd40] ;  /* 0x000d4000010f7983 */ /* 0x000f620000100800 */
[----:B---3--:R-:W-:-:S02]  /*3ad70*/  PRMT R74, RZ, 0x7610, R74 ;  /* 0x00007610ff4a7816 */ /* 0x008fc4000000004a */
[----:B-----5:R-:W-:-:S04]  /*3ad80*/  @P2 LOP3.LUT R15, R15, R14, RZ, 0x3c, !PT ;  /* 0x0000000e0f0f2212 */ /* 0x020fc800078e3cff */
[----:B------:R-:W-:-:S04]  /*3ad90*/  @P2 LOP3.LUT R14, R15, R14, RZ, 0x3c, !PT ;  /* 0x0000000e0f0e2212 */ /* 0x000fc800078e3cff */
[----:B------:R-:W-:-:S05]  /*3ada0*/  @P2 LOP3.LUT R15, R15, R14, RZ, 0x3c, !PT ;  /* 0x0000000e0f0f2212 */ /* 0x000fca00078e3cff */
[----:B------:R-:W3:Y:S04]  /*3adb0*/  @P2 LDG.E.U8 R74, desc[UR20][R14.64] ;  /* 0x000000140e4a2981 */ /* 0x000ee8000c1e1100 */
[----:B---3--:R0:W-:Y:S04]  /*3adc0*/  STL [R1+0x64], R74 ;  /* 0x0000644a01007387 */ /* 0x0081e80000100800 */
[----:B0-----:R-:W3:Y:S04]  /*3add0*/  LDL.LU R74, [R1+0x1874] ;  /* 0x00187400014a7983 */ /* 0x001ee80000300800 */
[----:B------:R-:W5:Y:S04]  /*3ade0*/  LDL R14, [R1+0xd44] ;  /* 0x000d4400010e7983 */ /* 0x000f680000100800 */
[----:B------:R-:W5:Y:S01]  /*3adf0*/  LDL R15, [R1+0xd48] ;  /* 0x000d4800010f7983 */ /* 0x000f620000100800 */
[----:B--2---:R-:W-:-:S02]  /*3ae00*/  PRMT R20, RZ, 0x7610, R20 ;  /* 0x00007610ff147816 */ /* 0x004fc40000000014 */
[----:B-----5:R-:W-:-:S04]  /*3ae10*/  @P2 LOP3.LUT R15, R15, R14, RZ, 0x3c, !PT ;  /* 0x0000000e0f0f2212 */ /* 0x020fc800078e3cff */
[----:B------:R-:W-:-:S04]  /*3ae20*/  @P2 LOP3.LUT R14, R15, R14, RZ, 0x3c, !PT ;  /* 0x0000000e0f0e2212 */ /* 0x000fc800078e3cff */
[----:B------:R-:W-:-:S05]  /*3ae30*/  @P2 LOP3.LUT R15, R15, R14, RZ, 0x3c, !PT ;  /* 0x0000000e0f0f2212 */ /* 0x000fca00078e3cff */
[----:B------:R-:W2:Y:S04]  /*3ae40*/  @P2 LDG.E.U8 R20, desc[UR20][R14.64] ;  /* 0x000000140e142981 */ /* 0x000ea8000c1e1100 */
        /* <DEDUP_REMOVED lines=62> */
[----:B------:R-:W3:Y:S01]  /*3b230*/  @P2 LDG.E.U8 R74, desc[UR20][R14.64] ;  /* 0x000000140e4a2981 */ /* 0x000ee2000c1e1100 */
[----:B--2---:R-:W-:-:S03]  /*3b240*/  PRMT R20, RZ, 0x7610, R20 ;  /* 0x00007610ff147816 */ /* 0x004fc60000000014 */
[----:B---3--:R0:W-:Y:S04]  /*3b250*/  STL [R1+0xf4], R74 ;  /* 0x0000f44a01007387 */ /* 0x0081e80000100800 */
[----:B0-----:R-:W2:Y:S04]  /*3b260*/  LDL.LU R74, [R1+0x1854] ;  /* 0x00185400014a7983 */ /* 0x001ea80000300800 */
[----:B------:R-:W3:Y:S01]  /*3b270*/  LDL R15, [R1+0xd84] ;  /* 0x000d8400010f7983 */ /* 0x000ee20000100800 */
[----:B----4-:R-:W-:-:S03]  /*3b280*/  @P2 IMAD.MOV.U32 R14, RZ, RZ, R19 ;  /* 0x000000ffff0e2224 */ /* 0x010fc600078e0013 */
[----:B------:R-:W4:Y:S04]  /*3b290*/  LDL R19, [R1+0xdd0] ;  /* 0x000dd00001137983 */ /* 0x000f280000100800 */
[----:B---3--:R-:W3:Y:S04]  /*3b2a0*/  @P2 LDG.E.U8 R20, desc[UR20][R14.64] ;  /* 0x000000140e142981 */ /* 0x008ee8000c1e1100 */
[----:B---3--:R0:W-:Y:S04]  /*3b2b0*/  STL [R1+0x128], R20 ;  /* 0x0001281401007387 */ /* 0x0081e80000100800 */
[----:B0-----:R-:W3:Y:S04]  /*3b2c0*/  LDL.LU R20, [R1+0x1850] ;  /* 0x0018500001147983 */ /* 0x001ee80000300800 */
        /* <DEDUP_REMOVED lines=9> */
[----:B------:R-:W-:Y:S02]  /*3b360*/  PRMT R2, RZ, 0x7610, R2 ;  /* 0x00007610ff027816 */ /* 0x000fe40000000002 */
[----:B0-----:R-:W-:-:S04]  /*3b370*/  @P2 LOP3.LUT R15, R15, R14, RZ, 0x3c, !PT ;  /* 0x0000000e0f0f2212 */ /* 0x001fc800078e3cff */
[----:B------:R-:W-:-:S04]  /*3b380*/  @P2 LOP3.LUT R14, R15, R14, RZ, 0x3c, !PT ;  /* 0x0000000e0f0e2212 */ /* 0x000fc800078e3cff */
[----:B------:R-:W-:Y:S01]  /*3b390*/  @P2 LOP3.LUT R15, R15, R14, RZ, 0x3c, !PT ;  /* 0x0000000e0f0f2212 */ /* 0x000fe200078e3cff */
[----:B-----5:R-:W-:Y:S04]  /*3b3a0*/  STL [R1+0x1798], R5 ;  /* 0x0017980501007387 */ /* 0x020fe80000100800 */
[----:B------:R0:W5:Y:S04]  /*3b3b0*/  @P2 LDG.E.U8 R2, desc[UR20][R14.64] ;  /* 0x000000140e022981 */ /* 0x000168000c1e1100 */
[----:B------:R-:W0:Y:S04]  /*3b3c0*/  LDL R14, [R1+0xd9c] ;  /* 0x000d9c00010e7983 */ /* 0x000e280000100800 */
[----:B------:R-:W0:Y:S01]  /*3b3d0*/  LDL R15, [R1+0xda0] ;  /* 0x000da000010f7983 */ /* 0x000e220000100800 */
[----:B--2---:R-:W-:-:S02]  /*3b3e0*/  PRMT R74, RZ, 0x7610, R74 ;  /* 0x00007610ff4a7816 */ /* 0x004fc4000000004a */
[----:B0-----:R-:W-:-:S04]  /*3b3f0*/  @P2 LOP3.LUT R15, R15, R14, RZ, 0x3c, !PT ;  /* 0x0000000e0f0f2212 */ /* 0x001fc800078e3cff */
[----:B------:R-:W-:-:S04]  /*3b400*/  @P2 LOP3.LUT R14, R15, R14, RZ, 0x3c, !PT ;  /* 0x0000000e0f0e2212 */ /* 0x000fc800078e3cff */
[----:B------:R-:W-:-:S05]  /*3b410*/  @P2 LOP3.LUT R15, R15, R14, RZ, 0x3c, !PT ;  /* 0x0000000e0f0f2212 */ /* 0x000fca00078e3cff */
[----:B------:R-:W2:Y:S04]  /*3b420*/  @P2 LDG.E.U8 R74, desc[UR20][R14.64] ;  /* 0x000000140e4a2981 */ /* 0x000ea8000c1e1100 */
[----:B-----5:R-:W-:Y:S04]  /*3b430*/  STL [R1+0x179c], R2 ;  /* 0x00179c0201007387 */ /* 0x020fe80000100800 */
        /* <DEDUP_REMOVED lines=44> */
[----:B------:R-:W3:Y:S01]  /*3b700*/  LDL R15, [R1+0xdcc] ;  /* 0x000dcc00010f7983 */ /* 0x000ee20000100800 */
[----:B--2---:R-:W-:Y:S01]  /*3b710*/  PRMT R74, RZ, 0x7610, R74 ;  /* 0x00007610ff4a7816 */ /* 0x004fe2000000004a */
[----:B----4-:R-:W-:-:S05]  /*3b720*/  @P2 IMAD.MOV.U32 R14, RZ, RZ, R19 ;  /* 0x000000ffff0e2224 */ /* 0x010fca00078e0013 */
[----:B---3--:R-:W2:Y:S04]  /*3b730*/  @P2 LDG.E.U8 R74, desc[UR20][R14.64] ;  /* 0x000000140e4a2981 */ /* 0x008ea8000c1e1100 */
[----:B-----5:R-:W-:Y:S04]  /*3b740*/  STL [R1+0x17a4], R92 ;  /* 0x0017a45c01007387 */ /* 0x020fe80000100800 */
[----:B------:R-:W3:Y:S04]  /*3b750*/  LDL R19, [R1+0xe18] ;  /* 0x000e180001137983 */ /* 0x000ee80000100800 */
        /* <DEDUP_REMOVED lines=8> */
[----:B------:R-:W4:Y:S04]  /*3b7e0*/  @P2 LDG.E.U8 R20, desc[UR20][R14.64] ;  /* 0x000000140e142981 */ /* 0x000f28000c1e1100 */
[----:B----4-:R0:W-:Y:S04]  /*3b7f0*/  STL [R1+0xa0], R20 ;  /* 0x0000a01401007387 */ /* 0x0101e80000100800 */
[----:B0-----:R-:W4:Y:S04]  /*3b800*/  LDL.LU R20, [R1+0x1838] ;  /* 0x0018380001147983 */ /* 0x001f280000300800 */
        /* <DEDUP_REMOVED lines=11> */
[----:B----4-:R-:W-:-:S02]  /*3b8c0*/  PRMT R20, RZ, 0x7610, R20 ;  /* 0x00007610ff147816 */ /* 0x010fc40000000014 */
[----:B-----5:R-:W-:-:S04]  /*3b8d0*/  @P2 LOP3.LUT R15, R15, R14, RZ, 0x3c, !PT ;  /* 0x0000000e0f0f2212 */ /* 0x020fc800078e3cff */
[----:B------:R-:W-:-:S04]  /*3b8e0*/  @P2 LOP3.LUT R14, R15, R14, RZ, 0x3c, !PT ;  /* 0x0000000e0f0e2212 */ /* 0x000fc800078e3cff */
[----:B------:R-:W-:-:S05]  /*3b8f0*/  @P2 LOP3.LUT R15, R15, R14, RZ, 0x3c, !PT ;  /* 0x0000000e0f0f2212 */ /* 0x000fca00078e3cff */
[----:B------:R-:W4:Y:S04]  /*3b900*/  @P2 LDG.E.U8 R20, desc[UR20][R14.64] ;  /* 0x000000140e142981 */ /* 0x000f28000c1e1100 */
[----:B----4-:R0:W-:Y:S04]  /*3b910*/  STL [R1+0x120], R20 ;  /* 0x0001201401007387 */ /* 0x0101e80000100800 */
[----:B0-----:R-:W4:Y:S04]  /*3b920*/  LDL.LU R20, [R1+0x1830] ;  /* 0x0018300001147983 */ /* 0x001f280000300800 */
        /* <DEDUP_REMOVED lines=13> */
[----:B-----5:R0:W-:Y:S04]  /*3ba00*/  STL [R1+0x17a8], R91 ;  /* 0x0017a85b01007387 */ /* 0x0201e80000100800 */
[----:B------:R1:W5:Y:S01]  /*3ba10*/  @P2 LDG.E.U8 R90, desc[UR20][R14.64] ;  /* 0x000000140e5a2981 */ /* 0x000362000c1e1100 */
[----:B------:R-:W-:-:S03]  /*3ba20*/  PRMT R93, RZ, 0x7610, R93 ;  /* 0x00007610ff5d7816 */ /* 0x000fc6000000005d */
[----:B0-----:R-:W2:Y:S04]  /*3ba30*/  LDL R91, [R1+0xe48] ;  /* 0x000e4800015b7983 */ /* 0x001ea80000100800 */
[----:B------:R-:W1:Y:S04]  /*3ba40*/  LDL R14, [R1+0xdfc] ;  /* 0x000dfc00010e7983 */ /* 0x000e680000100800 */
[----:B------:R-:W1:Y:S02]  /*3ba50*/  LDL R15, [R1+0xe00] ;  /* 0x000e0000010f7983 */ /* 0x000e640000100800 */
[----:B-1----:R-:W-:-:S04]  /*3ba60*/  @P2 LOP3.LUT R15, R15, R14, RZ, 0x3c, !PT ;  /* 0x0000000e0f0f2212 */ /* 0x002fc800078e3cff */
[----:B------:R-:W-:-:S04]  /*3ba70*/  @P2 LOP3.LUT R14, R15, R14, RZ, 0x3c, !PT ;  /* 0x0000000e0f0e2212 */ /* 0x000fc800078e3cff */
[----:B------:R-:W-:Y:S01]  /*3ba80*/  @P2 LOP3.LUT R15, R15, R14, RZ, 0x3c, !PT ;  /* 0x0000000e0f0f2212 */ /* 0x000fe200078e3cff */
[----:B-----5:R-:W-:Y:S04]  /*3ba90*/  STL [R1+0x17ac], R90 ;  /* 0x0017ac5a01007387 */ /* 0x020fe80000100800 */
[----:B------:R0:W5:Y:S04]  /*3baa0*/  @P2 LDG.E.U8 R93, desc[UR20][R14.64] ;  /* 0x000000140e5d2981 */ /* 0x000168000c1e1100 */
[----:B------:R-:W0:Y:S04]  /*3bab0*/  LDL R14, [R1+0xe04] ;  /* 0x000e0400010e7983 */ /* 0x000e280000100800 */
[----:B------:R-:W0:Y:S01]  /*3bac0*/  LDL R15, [R1+0xe08] ;  /* 0x000e0800010f7983 */ /* 0x000e220000100800 */
[----:B----4-:R-:W-:-:S02]  /*3bad0*/  PRMT R20, RZ, 0x7610, R20 ;  /* 0x00007610ff147816 */ /* 0x010fc40000000014 */
[----:B0-----:R-:W-:-:S04]  /*3bae0*/  @P2 LOP3.LUT R15, R15, R14, RZ, 0x3c, !PT ;  /* 0x0000000e0f0f2212 */ /* 0x001fc800078e3cff */
[----:B------:R-:W-:-:S04]  /*3baf0*/  @P2 LOP3.LUT R14, R15, R14, RZ, 0x3c, !PT ;  /* 0x0000000e0f0e2212 */ /* 0x000fc800078e3cff */
[----:B------:R-:W-:-:S05]  /*3bb00*/  @P2 LOP3.LUT R15, R15, R14, RZ, 0x3c, !PT ;  /* 0x0000000e0f0f2212 */ /* 0x000fca00078e3cff */
[----:B------:R-:W4:Y:S04]  /*3bb10*/  @P2 LDG.E.U8 R20, desc[UR20][R14.64] ;  /* 0x000000140e142981 */ /* 0x000f28000c1e1100 */
[----:B-----5:R0:W-:Y:S04]  /*3bb20*/  STL [R1+0x54], R93 ;  /* 0x0000545d01007387 */ /* 0x0201e80000100800 */
[----:B0-----:R-:W5:Y:S04]  /*3bb30*/  LDL R93, [R1+0xe50] ;  /* 0x000e5000015d7983 */ /* 0x001f680000100800 */
[----:B----4-:R0:W-:Y:S04]  /*3bb40*/  STL [R1+0x9c], R20 ;  /* 0x00009c1401007387 */ /* 0x0101e80000100800 */
[----:B0-----:R-:W4:Y:S04]  /*3bb50*/  LDL.LU R20, [R1+0x182c] ;  /* 0x00182c0001147983 */ /* 0x001f280000300800 */
[----:B------:R-:W3:Y:S04]  /*3bb60*/  LDL R14, [R1+0xe0c] ;  /* 0x000e0c00010e7983 */ /* 0x000ee80000100800 */
[----:B------:R-:W3:Y:S01]  /*3bb70*/  LDL R15, [R1+0xe10] ;  /* 0x000e1000010f7983 */ /* 0x000ee20000100800 */
[----:B--2---:R-:W-:-:S02]  /*3bb80*/  PRMT R74, RZ, 0x7610, R74 ;  /* 0x00007610ff4a7816 */ /* 0x004fc4000000004a */
[----:B---3--:R-:W-:-:S04]  /*3bb90*/  @P2 LOP3.LUT R15, R15, R14, RZ, 0x3c, !PT ;  /* 0x0000000e0f0f2212 */ /* 0x008fc800078e3cff */
[----:B------:R-:W-:-:S04]  /*3bba0*/  @P2 LOP3.LUT R14, R15, R14, RZ, 0x3c, !PT ;  /* 0x0000000e0f0e2212 */ /* 0x000fc800078e3cff */
[----:B------:R-:W-:-:S05]  /*3bbb0*/  @P2 LOP3.LUT R15, R15, R14, RZ, 0x3c, !PT ;  /* 0x0000000e0f0f2212 */ /* 0x000fca00078e3cff */
[----:B------:R-:W2:Y:S01]  /*3bbc0*/  @P2 LDG.E.U8 R74, desc[UR20][R14.64] ;  /* 0x000000140e4a2981 */ /* 0x000ea2000c1e1100 */
[----:B----4-:R-:W-:-:S03]  /*3bbd0*/  PRMT R20, RZ, 0x7610, R20 ;  /* 0x00007610ff147816 */ /* 0x010fc60000000014 */
[----:B--2---:R0:W-:Y:S04]  /*3bbe0*/  STL [R1+0xe8], R74 ;  /* 0x0000e84a01007387 */ /* 0x0041e80000100800 */
[----:B0-----:R-:W2:Y:S04]  /*3bbf0*/  LDL.LU R74, [R1+0x1828] ;  /* 0x00182800014a7983 */ /* 0x001ea80000300800 */
[----:B------:R-:W3:Y:S01]  /*3bc00*/  LDL R15, [R1+0xe14] ;  /* 0x000e1400010f7983 */ /* 0x000ee20000100800 */
[----:B------:R-:W-:-:S03]  /*3bc10*/  @P2 IMAD.MOV.U32 R14, RZ, RZ, R19 ;  /* 0x000000ffff0e2224 */ /* 0x000fc600078e0013 */
[----:B------:R-:W4:Y:S04]  /*3bc20*/  LDL R19, [R1+0xe60] ;  /* 0x000e600001137983 */ /* 0x000f280000100800 */
[----:B---3--:R-:W3:Y:S04]  /*3bc30*/  @P2 LDG.E.U8 R20, desc[UR20][R14.64] ;  /* 0x000000140e142981 */ /* 0x008ee8000c1e1100 */
[----:B---3--:R0:W-:Y:S04]  /*3bc40*/  STL [R1+0x11c], R20 ;  /* 0x00011c1401007387 */ /* 0x0081e80000100800 */
[----:B0-----:R-:W3:Y:S04]  /*3bc50*/  LDL.LU R20, [R1+0x1824] ;  /* 0x0018240001147983 */ /* 0x001ee80000300800 */
[----:B------:R-:W2:Y:S04]  /*3bc60*/  LDL R14, [R1+0xe1c] ;  /* 0x000e1c00010e7983 */ /* 0x000ea80000100800 */
[----:B------:R-:W2:Y:S01]  /*3bc70*/  LDL R15, [R1+0xe20] ;  /* 0x000e2000010f7983 */ /* 0x000ea20000100800 */
[----:B------:R-:W-:-:S02]  /*3bc80*/  PRMT R89, RZ, 0x7610, R89 ;  /* 0x00007610ff597816 */ /* 0x000fc40000000059 */
[----:B--2---:R-:W-:-:S04]  /*3bc90*/  @P2 LOP3.LUT R15, R15, R14, RZ, 0x3c, !PT ;  /* 0x0000000e0f0f2212 */ /* 0x004fc800078e3cff */
[----:B------:R-:W-:-:S04]  /*3bca0*/  @P2 LOP3.LUT R14, R15, R14, RZ, 0x3c, !PT ;  /* 0x0000000e0f0e2212 */ /* 0x000fc800078e3cff */
[----:B------:R-:W-:-:S05]  /*3bcb0*/  @P2 LOP3.LUT R15, R15, R14, RZ, 0x3c, !PT ;  /* 0x0000000e0f0f2212 */ /* 0x000fca00078e3cff */
[----:B------:R0:W2:Y:S04]  /*3bcc0*/  @P2 LDG.E.U8 R89, desc[UR20][R14.64] ;  /* 0x000000140e592981 */ /* 0x0000a8000c1e1100 */
[----:B------:R-:W0:Y:S04]  /*3bcd0*/  LDL R14, [R1+0xe24] ;  /* 0x000e2400010e7983 */ /* 0x000e280000100800 */
[----:B------:R-:W0:Y:S01]  /*3bce0*/  LDL R15, [R1+0xe28] ;  /* 0x000e2800010f7983 */ /* 0x000e220000100800 */
[----:B------:R-:W-:Y:S02]  /*3bcf0*/  PRMT R88, RZ, 0x7610, R88 ;  /* 0x00007610ff587816 */ /* 0x000fe40000000058 */
[----:B0-----:R-:W-:-:S04]  /*3bd00*/  @P2 LOP3.LUT R15, R15, R14, RZ, 0x3c, !PT ;  /* 0x0000000e0f0f2212 */ /* 0x001fc800078e3cff */
[----:B------:R-:W-:-:S04]  /*3bd10*/  @P2 LOP3.LUT R14, R15, R14, RZ, 0x3c, !PT ;  /* 0x0000000e0f0e2212 */ /* 0x000fc800078e3cff */
[----:B------:R-:W-:Y:S01]  /*3bd20*/  @P2 LOP3.LUT R15, R15, R14, RZ, 0x3c, !PT ;  /* 0x0000000e0f0f2212 */ /* 0x000fe200078e3cff */
[----:B--2---:R-:W-:Y:S04]  /*3bd30*/  STL [R1+0x17b0], R89 ;  /* 0x0017b05901007387 */ /* 0x004fe80000100800 */
[----:B------:R0:W2:Y:S04]  /*3bd40*/  @P2 LDG.E.U8 R88, desc[UR20][R14.64] ;  /* 0x000000140e582981 */ /* 0x0000a8000c1e1100 */
[----:B------:R-:W0:Y:S04]  /*3bd50*/  LDL R14, [R1+0xe2c] ;  /* 0x000e2c00010e7983 */ /* 0x000e280000100800 */
[----:B------:R-:W0:Y:S01]  /*3bd60*/  LDL R15, [R1+0xe30] ;  /* 0x000e3000010f7983 */ /* 0x000e220000100800 */
[----:B------:R-:W-:-:S02]  /*3bd70*/  PRMT R90, RZ, 0x7610, R90 ;  /* 0x00007610ff5a7816 */ /* 0x000fc4000000005a */
        /* <DEDUP_REMOVED lines=10> */
[----:B------:R-:W-:-:S05]  /*3be20*/  @P2 LOP3.LUT R15, R15, R14, RZ, 0x3c, !PT ;  /* 0x0000000e0f0f2212 */ /* 0x000fca00078e3cff */
[----:B------:R-:W3:Y:S04]  /*3be30*/  @P2 LDG.E.U8 R74, desc[UR20][R14.64] ;  /* 0x000000140e4a2981 */ /* 0x000ee8000c1e1100 */
[----:B--2---:R0:W-:Y:S04]  /*3be40*/  STL [R1+0x50], R90 ;  /* 0x0000505a01007387 */ /* 0x0041e80000100800 */
[----:B0-----:R-:W2:Y:S04]  /*3be50*/  LDL R90, [R1+0xe80] ;  /* 0x000e8000015a7983 */ /* 0x001ea80000100800 */
[----:B---3--:R0:W-:Y:S04]  /*3be60*/  STL [R1+0xe4], R74 ;  /* 0x0000e44a01007387 */ /* 0x0081e80000100800 */
[----:B0-----:R-:W3:Y:S04]  /*3be70*/  LDL.LU R74, [R1+0x1820] ;  /* 0x00182000014a7983 */ /* 0x001ee80000300800 */
[----:B------:R-:W2:Y:S01]  /*3be80*/  LDL R15, [R1+0xe44] ;  /* 0x000e4400010f7983 */ /* 0x000ea20000100800 */
[----:B------:R-:W-:Y:S01]  /*3be90*/  PRMT R20, RZ, 0x7610, R20 ;  /* 0x00007610ff147816 */ /* 0x000fe20000000014 */
[----:B------:R-:W-:-:S02]  /*3bea0*/  @P2 IMAD.MOV.U32 R14, RZ, RZ, R91 ;  /* 0x000000ffff0e2224 */ /* 0x000fc400078e005b */
[----:B------:R-:W3:Y:S04]  /*3beb0*/  LDL R91, [R1+0xe88] ;  /* 0x000e8800015b7983 */ /* 0x000ee80000100800 */
[----:B--2---:R-:W2:Y:S01]  /*3bec0*/  @P2 LDG.E.U8 R20, desc[UR20][R14.64] ;  /* 0x000000140e142981 */ /* 0x004ea2000c1e1100 */
[----:B------:R-:W-:-:S03]  /*3bed0*/  PRMT R87, RZ, 0x7610, R87 ;  /* 0x00007610ff577816 */ /* 0x000fc60000000057 */
[----:B--2---:R0:W-:Y:S04]  /*3bee0*/  STL [R1+0x118], R20 ;  /* 0x0001181401007387 */ /* 0x0041e80000100800 */
[----:B0-----:R-:W2:Y:S04]  /*3bef0*/  LDL.LU R20, [R1+0x181c] ;  /* 0x00181c0001147983 */ /* 0x001ea80000300800 */
[----:B------:R-:W2:Y:S01]  /*3bf00*/  LDL R15, [R1+0xe4c] ;  /* 0x000e4c00010f7983 */ /* 0x000ea20000100800 */
[----:B-----5:R-:W-:Y:S01]  /*3bf10*/  @P2 IMAD.MOV.U32 R14, RZ, RZ, R93 ;  /* 0x000000ffff0e2224 */ /* 0x020fe200078e005d */
[----:B------:R-:W-:-:S02]  /*3bf20*/  PRMT R86, RZ, 0x7610, R86 ;  /* 0x00007610ff567816 */ /* 0x000fc40000000056 */
[----:B------:R-:W5:Y:S04]  /*3bf30*/  LDL R93, [R1+0xe90] ;  /* 0x000e9000015d7983 */ /* 0x000f680000100800 */
[----:B--2---:R0:W2:Y:S04]  /*3bf40*/  @P2 LDG.E.U8 R87, desc[UR20][R14.64] ;  /* 0x000000140e572981 */ /* 0x0040a8000c1e1100 */
[----:B------:R-:W0:Y:S04]  /*3bf50*/  LDL R14, [R1+0xe54] ;  /* 0x000e5400010e7983 */ /* 0x000e280000100800 */
[----:B------:R-:W0:Y:S02]  /*3bf60*/  LDL R15, [R1+0xe58] ;  /* 0x000e5800010f7983 */ /* 0x000e240000100800 */
[----:B0-----:R-:W-:-:S04]  /*3bf70*/  @P2 LOP3.LUT R15, R15, R14, RZ, 0x3c, !PT ;  /* 0x0000000e0f0f2212 */ /* 0x001fc800078e3cff */
[----:B------:R-:W-:-:S04]  /*3bf80*/  @P2 LOP3.LUT R14, R15, R14, RZ, 0x3c, !PT ;  /* 0x0000000e0f0e2212 */ /* 0x000fc800078e3cff */
[----:B------:R-:W-:Y:S01]  /*3bf90*/  @P2 LOP3.LUT R15, R15, R14, RZ, 0x3c, !PT ;  /* 0x0000000e0f0f2212 */ /* 0x000fe200078e3cff */
[----:B--2---:R-:W-:Y:S04]  /*3bfa0*/  STL [R1+0x17b8], R87 ;  /* 0x0017b85701007387 */ /* 0x004fe80000100800 */
[----:B------:R4:W2:Y:S04]  /*3bfb0*/  @P2 LDG.E.U8 R86, desc[UR20][R14.64] ;  /* 0x000000140e562981 */ /* 0x0008a8000c1e1100 */
[----:B------:R-:W2:Y:S01]  /*3bfc0*/  LDL R15, [R1+0xe5c] ;  /* 0x000e5c00010f7983 */ /* 0x000ea20000100800 */
[----:B------:R-:W-:Y:S01]  /*3bfd0*/  PRMT R20, RZ, 0x7610, R20 ;  /* 0x00007610ff147816 */ /* 0x000fe20000000014 */
[----:B----4-:R-:W-:-:S05]  /*3bfe0*/  @P2 IMAD.MOV.U32 R14, RZ, RZ, R19 ;  /* 0x000000ffff0e2224 */ /* 0x010fca00078e0013 */
[----:B--2---:R-:W2:Y:S04]  /*3bff0*/  @P2 LDG.E.U8 R20, desc[UR20][R14.64] ;  /* 0x000000140e142981 */ /* 0x004ea8000c1e1100 */
[----:B------:R-:W-:Y:S04]  /*3c000*/  STL [R1+0x17bc], R86 ;  /* 0x0017bc5601007387 */ /* 0x000fe80000100800 */
[----:B------:R-:W4:Y:S04]  /*3c010*/  LDL R19, [R1+0xea0] ;  /* 0x000ea00001137983 */ /* 0x000f280000100800 */
        /* <DEDUP_REMOVED lines=11> */
[----:B---3--:R-:W-:Y:S02]  /*3c0d0*/  PRMT R74, RZ, 0x7610, R74 ;  /* 0x00007610ff4a7816 */ /* 0x008fe4000000004a */
        /* <DEDUP_REMOVED lines=14> */
[----:B------:R-:W2:Y:S01]  /*3c1c0*/  @P2 LDG.E.U8 R20, desc[UR20][R14.64] ;  /* 0x000000140e142981 */ /* 0x000ea2000c1e1100 */
[----:B------:R-:W-:-:S03]  /*3c1d0*/  PRMT R85, RZ, 0x7610, R85 ;  /* 0x00007610ff557816 */ /* 0x000fc60000000055 */
[----:B--2---:R0:W-:Y:S04]  /*3c1e0*/  STL [R1+0x114], R20 ;  /* 0x0001141401007387 */ /* 0x0041e80000100800 */
[----:B0-----:R-:W2:Y:S04]  /*3c1f0*/  LDL.LU R20, [R1+0x1810] ;  /* 0x0018100001147983 */ /* 0x001ea80000300800 */
[----:B------:R-:W2:Y:S01]  /*3c200*/  LDL R15, [R1+0xe7c] ;  /* 0x000e7c00010f7983 */ /* 0x000ea20000100800 */
[----:B------:R-:W-:Y:S01]  /*3c210*/  @P2 IMAD.MOV.U32 R14, RZ, RZ, R90 ;  /* 0x000000ffff0e2224 */ /* 0x000fe200078e005a */
[----:B------:R-:W-:-:S02]  /*3c220*/  PRMT R84, RZ, 0x7610, R84 ;  /* 0x00007610ff547816 */ /* 0x000fc40000000054 */
[----:B------:R-:W3:Y:S04]  /*3c230*/  LDL R90, [R1+0xeb8] ;  /* 0x000eb800015a7983 */ /* 0x000ee80000100800 */
[----:B--2---:R0:W2:Y:S04]  /*3c240*/  @P2 LDG.E.U8 R85, desc[UR20][R14.64] ;  /* 0x000000140e552981 */ /* 0x0040a8000c1e1100 */
[----:B------:R-:W3:Y:S01]  /*3c250*/  LDL R15, [R1+0xe84] ;  /* 0x000e8400010f7983 */ /* 0x000ee20000100800 */
[----:B0-----:R-:W-:-:S03]  /*3c260*/  @P2 IMAD.MOV.U32 R14, RZ, RZ, R91 ;  /* 0x000000ffff0e2224 */ /* 0x001fc600078e005b */
[----:B--2---:R-:W-:Y:S01]  /*3c270*/  STL [R1+0x17c0], R85 ;  /* 0x0017c05501007387 */ /* 0x004fe20000100800 */
[----:B------:R-:W-:-:S03]  /*3c280*/  PRMT R20, RZ, 0x7610, R20 ;  /* 0x00007610ff147816 */ /* 0x000fc60000000014 */
[----:B------:R-:W2:Y:S04]  /*3c290*/  LDL R91, [R1+0xec0] ;  /* 0x000ec000015b7983 */ /* 0x000ea80000100800 */
[----:B---3--:R5:W3:Y:S04]  /*3c2a0*/  @P2 LDG.E.U8 R84, desc[UR20][R14.64] ;  /* 0x000000140e542981 */ /* 0x008ae8000c1e1100 */
[----:B------:R-:W2:Y:S01]  /*3c2b0*/  LDL R15, [R1+0xe8c] ;  /* 0x000e8c00010f7983 */ /* 0x000ea20000100800 */
[----:B-----5:R-:W-:-:S05]  /*3c2c0*/  @P2 IMAD.MOV.U32 R14, RZ, RZ, R93 ;  /* 0x000000ffff0e2224 */ /* 0x020fca00078e005d */
[----:B--2---:R-:W2:Y:S04]  /*3c2d0*/  @P2 LDG.E.U8 R20, desc[UR20][R14.64] ;  /* 0x000000140e142981 */ /* 0x004ea8000c1e1100 */
[----:B---3--:R-:W-:Y:S04]  /*3c2e0*/  STL [R1+0x17c4], R84 ;  /* 0x0017c45401007387 */ /* 0x008fe80000100800 */
[----:B------:R-:W3:Y:S04]  /*3c2f0*/  LDL R93, [R1+0xec8] ;  /* 0x000ec800015d7983 */ /* 0x000ee80000100800 */
        /* <DEDUP_REMOVED lines=9> */
[----:B------:R-:W2:Y:S01]  /*3c390*/  LDL R15, [R1+0xe9c] ;  /* 0x000e9c00010f7983 */ /* 0x000ea20000100800 */
[----:B------:R-:W-:Y:S01]  /*3c3a0*/  PRMT R18, RZ, 0x7610, R18 ;  /* 0x00007610ff127816 */ /* 0x000fe20000000012 */
[----:B----4-:R-:W-:Y:S02]  /*3c3b0*/  @P2 IMAD.MOV.U32 R14, RZ, RZ, R19 ;  /* 0x000000ffff0e2224 */ /* 0x010fe400078e0013 */
[----:B-----5:R0:W-:Y:S04]  /*3c3c0*/  STL [R1+0x94], R86 ;  /* 0x0000945601007387 */ /* 0x0201e80000100800 */
[----:B--2---:R1:W2:Y:S01]  /*3c3d0*/  @P2 LDG.E.U8 R18, desc[UR20][R14.64] ;  /* 0x000000140e122981 */ /* 0x0042a2000c1e1100 */
[----:B------:R-:W-:-:S03]  /*3c3e0*/  PRMT R87, RZ, 0x7610, R87 ;  /* 0x00007610ff577816 */ /* 0x000fc60000000057 */
[----:B0-----:R-:W4:Y:S04]  /*3c3f0*/  LDL R86, [R1+0xed0] ;  /* 0x000ed00001567983 */ /* 0x001f280000100800 */
[----:B------:R-:W5:Y:S01]  /*3c400*/  LDL R15, [R1+0xea4] ;  /* 0x000ea400010f7983 */ /* 0x000f620000100800 */
[----:B-1----:R-:W-:-:S03]  /*3c410*/  @P2 IMAD.MOV.U32 R14, RZ, RZ, R88 ;  /* 0x000000ffff0e2224 */ /* 0x002fc600078e0058 */
[----:B--2---:R0:W-:Y:S01]  /*3c420*/  STL [R1+0xdc], R18 ;  /* 0x0000dc1201007387 */ /* 0x0041e20000100800 */
[----:B------:R-:W-:-:S03]  /*3c430*/  PRMT R83, RZ, 0x7610, R83 ;  /* 0x00007610ff537816 */ /* 0x000fc60000000053 */
[----:B------:R-:W2:Y:S04]  /*3c440*/  LDL R19, [R1+0xed8] ;  /* 0x000ed80001137983 */ /* 0x000ea80000100800 */
[----:B-----5:R1:W5:Y:S04]  /*3c450*/  @P2 LDG.E.U8 R87, desc[UR20][R14.64] ;  /* 0x000000140e572981 */ /* 0x020368000c1e1100 */
[----:B0-----:R-:W2:Y:S04]  /*3c460*/  LDL R18, [R1+0xed4] ;  /* 0x000ed40001127983 */ /* 0x001ea80000100800 */
[----:B------:R-:W1:Y:S04]  /*3c470*/  LDL R14, [R1+0xeac] ;  /* 0x000eac00010e7983 */ /* 0x000e680000100800 */
[----:B------:R-:W1:Y:S02]  /*3c480*/  LDL R15, [R1+0xeb0] ;  /* 0x000eb000010f7983 */ /* 0x000e640000100800 */
[----:B-1----:R-:W-:-:S04]  /*3c490*/  @P2 LOP3.LUT R15, R15, R14, RZ, 0x3c, !PT ;  /* 0x0000000e0f0f2212 */ /* 0x002fc800078e3cff */
[----:B------:R-:W-:-:S04]  /*3c4a0*/  @P2 LOP3.LUT R14, R15, R14, RZ, 0x3c, !PT ;  /* 0x0000000e0f0e2212 */ /* 0x000fc800078e3cff */
[----:B------:R-:W-:Y:S01]  /*3c4b0*/  @P2 LOP3.LUT R15, R15, R14, RZ, 0x3c, !PT ;  /* 0x0000000e0f0f2212 */ /* 0x000fe200078e3cff */
[----:B-----5:R0:W-:Y:S01]  /*3c4c0*/  STL [R1+0x110], R87 ;  /* 0x0001105701007387 */ /* 0x0201e20000100800 */
[----:B------:R-:W-:-:S03]  /*3c4d0*/  PRMT R82, RZ, 0x7610, R82 ;  /* 0x00007610ff527816 */ /* 0x000fc60000000052 */
[----:B------:R-:W5:Y:S04]  /*3c4e0*/  LDL R88, [R1+0xee0] ;  /* 0x000ee00001587983 */ /* 0x000f680000100800 */
[----:B------:R1:W2:Y:S04]  /*3c4f0*/  @P2 LDG.E.U8 R83, desc[UR20][R14.64] ;  /* 0x000000140e532981 */ /* 0x0002a8000c1e1100 */
[----:B0-----:R-:W3:Y:S04]  /*3c500*/  LDL R87, [R1+0xedc] ;  /* 0x000edc0001577983 */ /* 0x001ee80000100800 */
[----:B------:R-:W3:Y:S01]  /*3c510*/  LDL R15, [R1+0xeb4] ;  /* 0x000eb400010f7983 */ /* 0x000ee20000100800 */
[----:B-1----:R-:W-:-:S03]  /*3c520*/  @P2 IMAD.MOV.U32 R14, RZ, RZ, R90 ;  /* 0x000000ffff0e2224 */ /* 0x002fc600078e005a */
[----:B--2---:R-:W-:Y:S01]  /*3c530*/  STL [R1+0x17c8], R83 ;  /* 0x0017c85301007387 */ /* 0x004fe20000100800 */
[----:B------:R-:W-:-:S03]  /*3c540*/  PRMT R22, RZ, 0x7610, R22 ;  /* 0x00007610ff167816 */ /* 0x000fc60000000016 */
[----:B------:R-:W2:Y:S04]  /*3c550*/  LDL R90, [R1+0xef0] ;  /* 0x000ef000015a7983 */ /* 0x000ea80000100800 */
[----:B---3--:R0:W3:Y:S04]  /*3c560*/  @P2 LDG.E.U8 R82, desc[UR20][R14.64] ;  /* 0x000000140e522981 */ /* 0x0080e8000c1e1100 */
[----:B------:R-:W2:Y:S01]  /*3c570*/  LDL R15, [R1+0xebc] ;  /* 0x000ebc00010f7983 */ /* 0x000ea20000100800 */
[----:B0-----:R-:W-:-:S03]  /*3c580*/  @P2 IMAD.MOV.U32 R14, RZ, RZ, R91 ;  /* 0x000000ffff0e2224 */ /* 0x001fc600078e005b */
[----:B---3--:R-:W-:Y:S01]  /*3c590*/  STL [R1+0x17cc], R82 ;  /* 0x0017cc5201007387 */ /* 0x008fe20000100800 */
[----:B------:R-:W-:-:S03]  /*3c5a0*/  PRMT R92, RZ, 0x7610, R92 ;  /* 0x00007610ff5c7816 */ /* 0x000fc6000000005c */
[----:B------:R-:W3:Y:S04]  /*3c5b0*/  LDL R91, [R1+0xef4] ;  /* 0x000ef400015b7983 */ /* 0x000ee80000100800 */
[----:B--2---:R0:W2:Y:S04]  /*3c5c0*/  @P2 LDG.E.U8 R22, desc[UR20][R14.64] ;  /* 0x000000140e162981 */ /* 0x0040a8000c1e1100 */
[----:B------:R-:W3:Y:S01]  /*3c5d0*/  LDL R15, [R1+0xec4] ;  /* 0x000ec400010f7983 */ /* 0x000ee20000100800 */
[----:B0-----:R-:W-:-:S03]  /*3c5e0*/  @P2 IMAD.MOV.U32 R14, RZ, RZ, R93 ;  /* 0x000000ffff0e2224 */ /* 0x001fc600078e005d */
[----:B--2---:R0:W-:Y:S04]  /*3c5f0*/  STL [R1+0x44], R22 ;  /* 0x0000441601007387 */ /* 0x0041e80000100800 */
[----:B---3--:R4:W2:Y:S01]  /*3c600*/  @P2 LDG.E.U8 R92, desc[UR20][R14.64] ;  /* 0x000000140e5c2981 */ /* 0x0088a2000c1e1100 */
[----:B------:R-:W-:Y:S02]  /*3c610*/  PRMT R84, RZ, 0x7610, R84 ;  /* 0x00007610ff547816 */ /* 0x000fe40000000054 */
[----:B------:R-:W-:Y:S01]  /*3c620*/  PRMT R20, RZ, 0x7610, R20 ;  /* 0x00007610ff147816 */ /* 0x000fe20000000014 */
[----:B0-----:R-:W3:Y:S04]  /*3c630*/  LDL R22, [R1+0xef8] ;  /* 0x000ef80001167983 */ /* 0x001ee80000100800 */
[----:B------:R-:W2:Y:S01]  /*3c640*/  LDL R15, [R1+0xecc] ;  /* 0x000ecc00010f7983 */ /* 0x000ea20000100800 */
[----:B----4-:R-:W-:-:S05]  /*3c650*/  @P2 IMAD.MOV.U32 R14, RZ, RZ, R86 ;  /* 0x000000ffff0e2224 */ /* 0x010fca00078e0056 */
[----:B--2---:R0:W2:Y:S02]  /*3c660*/  @P2 LDG.E.U8 R84, desc[UR20][R14.64] ;  /* 0x000000140e542981 */ /* 0x0040a4000c1e1100 */
[----:B0-----:R-:W-:Y:S02]  /*3c670*/  @P2 IMAD.MOV.U32 R14, RZ, RZ, R19 ;  /* 0x000000ffff0e2224 */ /* 0x001fe400078e0013 */
[----:B------:R-:W-:-:S05]  /*3c680*/  @P2 IMAD.MOV.U32 R15, RZ, RZ, R18 ;  /* 0x000000ffff0f2224 */ /* 0x000fca00078e0012 */
[----:B------:R5:W4:Y:S01]  /*3c690*/  @P2 LDG.E.U8 R20, desc[UR20][R14.64] ;  /* 0x000000140e142981 */ /* 0x000b22000c1e1100 */
[----:B------:R-:W-:-:S03]  /*3c6a0*/  PRMT R81, RZ, 0x7610, R81 ;  /* 0x00007610ff517816 */ /* 0x000fc60000000051 */
[----:B------:R0:W-:Y:S04]  /*3c6b0*/  STL [R1+0x90], R92 ;  /* 0x0000905c01007387 */ /* 0x0001e80000100800 */
[----:B------:R-:W3:Y:S01]  /*3c6c0*/  LDL R93, [R1+0xf00] ;  /* 0x000f0000015d7983 */ /* 0x000ee20000100800 */
[----:B-----5:R-:W-:Y:S02]  /*3c6d0*/  @P2 IMAD.MOV.U32 R14, RZ, RZ, R88 ;  /* 0x000000ffff0e2224 */ /* 0x020fe400078e0058 */
[----:B------:R-:W-:Y:S01]  /*3c6e0*/  @P2 IMAD.MOV.U32 R15, RZ, RZ, R87 ;  /* 0x000000ffff0f2224 */ /* 0x000fe200078e0057 */
[----:B0-----:R-:W5:Y:S04]  /*3c6f0*/  LDL R92, [R1+0xefc] ;  /* 0x000efc00015c7983 */ /* 0x001f680000100800 */
[----:B------:R-:W3:Y:S04]  /*3c700*/  @P2 LDG.E.U8 R81, desc[UR20][R14.64] ;  /* 0x000000140e512981 */ /* 0x000ee8000c1e1100 */
[----:B--2---:R0:W-:Y:S04]  /*3c710*/  STL [R1+0xd8], R84 ;  /* 0x0000d85401007387 */ /* 0x0041e80000100800 */
[----:B------:R-:W2:Y:S04]  /*3c720*/  LDL R86, [R1+0xf08] ;  /* 0x000f080001567983 */ /* 0x000ea80000100800 */
[----:B------:R-:W2:Y:S04]  /*3c730*/  LDL R18, [R1+0xf0c] ;  /* 0x000f0c0001127983 */ /* 0x000ea80000100800 */
[----:B------:R-:W2:Y:S04]  /*3c740*/  LDL R19, [R1+0xf10] ;  /* 0x000f100001137983 */ /* 0x000ea80000100800 */
[----:B0-----:R-:W2:Y:S04]  /*3c750*/  LDL R84, [R1+0xf04] ;  /* 0x000f040001547983 */ /* 0x001ea80000100800 */
[----:B----4-:R0:W-:Y:S04]  /*3c760*/  STL [R1+0x10c], R20 ;  /* 0x00010c1401007387 */ /* 0x0101e80000100800 */
[----:B0-----:R-:W4:Y:S04]  /*3c770*/  LDL.LU R20, [R1+0x1808] ;  /* 0x0018080001147983 */ /* 0x001f280000300800 */
[----:B------:R-:W2:Y:S04]  /*3c780*/  LDL R14, [R1+0xee4] ;  /* 0x000ee400010e7983 */ /* 0x000ea80000100800 */
[----:B------:R-:W2:Y:S01]  /*3c790*/  LDL R15, [R1+0xee8] ;  /* 0x000ee800010f7983 */ /* 0x000ea20000100800 */
[----:B------:R-:W-:-:S03]  /*3c7a0*/  PRMT R80, RZ, 0x7610, R80 ;  /* 0x00007610ff507816 */ /* 0x000fc60000000050 */
[----:B------:R-:W4:Y:S04]  /*3c7b0*/  LDL R87, [R1+0xf14] ;  /* 0x000f140001577983 */ /* 0x000f280000100800 */
[----:B------:R-:W4:Y:S04]  /*3c7c0*/  LDL R88, [R1+0xf18] ;  /* 0x000f180001587983 */ /* 0x000f280000100800 */
[----:B---3--:R-:W-:Y:S01]  /*3c7d0*/  STL [R1+0x17d0], R81 ;  /* 0x0017d05101007387 */ /* 0x008fe20000100800 */
[----:B--2---:R-:W-:-:S04]  /*3c7e0*/  @P2 LOP3.LUT R15, R15, R14, RZ, 0x3c, !PT ;  /* 0x0000000e0f0f2212 */ /* 0x004fc800078e3cff */
[----:B------:R-:W-:-:S04]  /*3c7f0*/  @P2 LOP3.LUT R14, R15, R14, RZ, 0x3c, !PT ;  /* 0x0000000e0f0e2212 */ /* 0x000fc800078e3cff */
[----:B------:R-:W-:-:S05]  /*3c800*/  @P2 LOP3.LUT R15, R15, R14, RZ, 0x3c, !PT ;  /* 0x0000000e0f0f2212 */ /* 0x000fca00078e3cff */
[----:B------:R0:W2:Y:S04]  /*3c810*/  @P2 LDG.E.U8 R80, desc[UR20][R14.64] ;  /* 0x000000140e502981 */ /* 0x0000a8000c1e1100 */
[----:B------:R-:W3:Y:S01]  /*3c820*/  LDL R15, [R1+0xeec] ;  /* 0x000eec00010f7983 */ /* 0x000ee20000100800 */
[----:B----4-:R-:W-:Y:S01]  /*3c830*/  PRMT R20, RZ, 0x7610, R20 ;  /* 0x00007610ff147816 */ /* 0x010fe20000000014 */
[----:B0-----:R-:W-:-:S05]  /*3c840*/  @P2 IMAD.MOV.U32 R14, RZ, RZ, R90 ;  /* 0x000000ffff0e2224 */ /* 0x001fca00078e005a */
[----:B---3--:R-:W3:Y:S04]  /*3c850*/  @P2 LDG.E.U8 R20, desc[UR20][R14.64] ;  /* 0x000000140e142981 */ /* 0x008ee8000c1e1100 */
[----:B--2---:R-:W-:Y:S04]  /*3c860*/  STL [R1+0x17d4], R80 ;  /* 0x0017d45001007387 */ /* 0x004fe80000100800 */
[----:B------:R-:W2:Y:S01]  /*3c870*/  LDL R90, [R1+0xf20] ;  /* 0x000f2000015a7983 */ /* 0x000ea20000100800 */
[----:B------:R-:W-:-:S03]  /*3c880*/  PRMT R74, RZ, 0x7610, R74 ;  /* 0x00007610ff4a7816 */ /* 0x000fc6000000004a */
[----:B---3--:R0:W-:Y:S04]  /*3c890*/  STL [R1+0x40], R20 ;  /* 0x0000401401007387 */ /* 0x0081e80000100800 */
[----:B0-----:R-:W3:Y:S01]  /*3c8a0*/  LDL.LU R20, [R1+0x1804] ;  /* 0x0018040001147983 */ /* 0x001ee20000300800 */
[----:B------:R-:W-:Y:S02]  /*3c8b0*/  @P2 IMAD.MOV.U32 R14, RZ, RZ, R22 ;  /* 0x000000ffff0e2224 */ /* 0x000fe400078e0016 */
[----:B------:R-:W-:Y:S01]  /*3c8c0*/  @P2 IMAD.MOV.U32 R15, RZ, RZ, R91 ;  /* 0x000000ffff0f2224 */ /* 0x000fe200078e005b */
[----:B------:R-:W-:Y:S02]  /*3c8d0*/  PRMT R17, RZ, 0x7610, R17 ;  /* 0x00007610ff117816 */ /* 0x000fe40000000011 */
[----:B------:R-:W-:Y:S01]  /*3c8e0*/  PRMT R79, RZ, 0x7610, R79 ;  /* 0x00007610ff4f7816 */ /* 0x000fe2000000004f */
[----:B------:R-:W4:Y:S04]  /*3c8f0*/  LDL R91, [R1+0xf24] ;  /* 0x000f2400015b7983 */ /* 0x000f280000100800 */
[----:B------:R0:W2:Y:S04]  /*3c900*/  @P2 LDG.E.U8 R74, desc[UR20][R14.64] ;  /* 0x000000140e4a2981 */ /* 0x0000a8000c1e1100 */
[----:B------:R-:W2:Y:S01]  /*3c910*/  LDL R22, [R1+0xf28] ;  /* 0x000f280001167983 */ /* 0x000ea20000100800 */
[----:B0-----:R-:W-:-:S02]  /*3c920*/  @P2 IMAD.MOV.U32 R14, RZ, RZ, R93 ;  /* 0x000000ffff0e2224 */ /* 0x001fc400078e005d */
[----:B-----5:R-:W-:Y:S01]  /*3c930*/  @P2 IMAD.MOV.U32 R15, RZ, RZ, R92 ;  /* 0x000000ffff0f2224 */ /* 0x020fe200078e005c */
[----:B---3--:R-:W-:-:S06]  /*3c940*/  PRMT R20, RZ, 0x7610, R20 ;  /* 0x00007610ff147816 */ /* 0x008fcc0000000014 */
[----:B------:R0:W3:Y:S02]  /*3c950*/  @P2 LDG.E.U8 R20, desc[UR20][R14.64] ;  /* 0x000000140e142981 */ /* 0x0000e4000c1e1100 */
[----:B0-----:R-:W-:Y:S02]  /*3c960*/  @P2 IMAD.MOV.U32 R14, RZ, RZ, R86 ;  /* 0x000000ffff0e2224 */ /* 0x001fe400078e0056 */
[----:B------:R-:W-:-:S05]  /*3c970*/  @P2 IMAD.MOV.U32 R15, RZ, RZ, R84 ;  /* 0x000000ffff0f2224 */ /* 0x000fca00078e0054 */
[----:B------:R0:W5:Y:S02]  /*3c980*/  @P2 LDG.E.U8 R17, desc[UR20][R14.64] ;  /* 0x000000140e112981 */ /* 0x000164000c1e1100 */
[----:B0-----:R-:W-:Y:S02]  /*3c990*/  @P2 IMAD.MOV.U32 R14, RZ, RZ, R19 ;  /* 0x000000ffff0e2224 */ /* 0x001fe400078e0013 */
[----:B------:R-:W-:-:S05]  /*3c9a0*/  @P2 IMAD.MOV.U32 R15, RZ, RZ, R18 ;  /* 0x000000ffff0f2224 */ /* 0x000fca00078e0012 */
[----:B------:R0:W4:Y:S04]  /*3c9b0*/  @P2 LDG.E.U8 R79, desc[UR20][R14.64] ;  /* 0x000000140e4f2981 */ /* 0x000128000c1e1100 */
[----:B--2---:R1:W-:Y:S01]  /*3c9c0*/  STL [R1+0x8c], R74 ;  /* 0x00008c4a01007387 */ /* 0x0043e20000100800 */
[----:B------:R-:W-:-:S03]  /*3c9d0*/  PRMT R78, RZ, 0x7610, R78 ;  /* 0x00007610ff4e7816 */ /* 0x000fc6000000004e */
[----:B-1----:R-:W2:Y:S04]  /*3c9e0*/  LDL.LU R74, [R1+0x1800] ;  /* 0x00180000014a7983 */ /* 0x002ea80000300800 */
[----:B------:R-:W2:Y:S04]  /*3c9f0*/  LDL R92, [R1+0xf2c] ;  /* 0x000f2c00015c7983 */ /* 0x000ea80000100800 */
[----:B------:R-:W2:Y:S01]  /*3ca00*/  LDL R93, [R1+0xf30] ;  /* 0x000f3000015d7983 */ /* 0x000ea20000100800 */
[----:B0-----:R-:W-:Y:S02]  /*3ca10*/  @P2 IMAD.MOV.U32 R14, RZ, RZ, R88 ;  /* 0x000000ffff0e2224 */ /* 0x001fe400078e0058 */
[----:B------:R-:W-:-:S05]  /*3ca20*/  @P2 IMAD.MOV.U32 R15, RZ, RZ, R87 ;  /* 0x000000ffff0f2224 */ /* 0x000fca00078e0057 */
[----:B------:R0:W2:Y:S04]  /*3ca30*/  @P2 LDG.E.U8 R78, desc[UR20][R14.64] ;  /* 0x000000140e4e2981 */ /* 0x0000a8000c1e1100 */
[----:B---3--:R1:W-:Y:S04]  /*3ca40*/  STL [R1+0xd4], R20 ;  /* 0x0000d41401007387 */ /* 0x0083e80000100800 */
[----:B-1----:R-:W3:Y:S04]  /*3ca50*/  LDL.LU R20, [R1+0x17fc] ;  /* 0x0017fc0001147983 */ /* 0x002ee80000300800 */
[----:B------:R-:W2:Y:S04]  /*3ca60*/  LDL R84, [R1+0xf38] ;  /* 0x000f380001547983 */ /* 0x000ea80000100800 */
[----:B------:R-:W2:Y:S04]  /*3ca70*/  LDL R86, [R1+0xf3c] ;  /* 0x000f3c0001567983 */ /* 0x000ea80000100800 */
[----:B-----5:R1:W-:Y:S04]  /*3ca80*/  STL [R1+0x108], R17 ;  /* 0x0001081101007387 */ /* 0x0203e80000100800 */
[----:B------:R-:W5:Y:S04]  /*3ca90*/  LDL R18, [R1+0xf44] ;  /* 0x000f440001127983 */ /* 0x000f680000100800 */
[----:B------:R-:W2:Y:S04]  /*3caa0*/  LDL R19, [R1+0xf48] ;  /* 0x000f480001137983 */ /* 0x000ea80000100800 */
[----:B-1----:R-:W2:Y:S04]  /*3cab0*/  LDL R17, [R1+0xf40] ;  /* 0x000f400001117983 */ /* 0x002ea80000100800 */
[----:B----4-:R-:W-:Y:S04]  /*3cac0*/  STL [R1+0x17d8], R79 ;  /* 0x0017d84f01007387 */ /* 0x010fe80000100800 */
[----:B------:R-:W4:Y:S01]  /*3cad0*/  LDL R15, [R1+0xf1c] ;  /* 0x000f1c00010f7983 */ /* 0x000f220000100800 */
[----:B------:R-:W-:Y:S01]  /*3cae0*/  PRMT R89, RZ, 0x7610, R89 ;  /* 0x00007610ff597816 */ /* 0x000fe20000000059 */
[----:B0-----:R-:W-:Y:S01]  /*3caf0*/  @P2 IMAD.MOV.U32 R14, RZ, RZ, R90 ;  /* 0x000000ffff0e2224 */ /* 0x001fe200078e005a */
[----:B------:R-:W-:Y:S01]  /*3cb00*/  PRMT R4, RZ, 0x7610, R4 ;  /* 0x00007610ff047816 */ /* 0x000fe20000000004 */
[----:B------:R-:W2:Y:S04]  /*3cb10*/  LDL R87, [R1+0xf4c] ;  /* 0x000f4c0001577983 */ /* 0x000ea80000100800 */
[----:B------:R-:W2:Y:S01]  /*3cb20*/  LDL R88, [R1+0xf50] ;  /* 0x000f500001587983 */ /* 0x000ea20000100800 */
[----:B---3--:R-:W-:-:S03]  /*3cb30*/  PRMT R20, RZ, 0x7610, R20 ;  /* 0x00007610ff147816 */ /* 0x008fc60000000014 */
[----:B----4-:R0:W3:Y:S02]  /*3cb40*/  @P2 LDG.E.U8 R89, desc[UR20][R14.64] ;  /* 0x000000140e592981 */ /* 0x0100e4000c1e1100 */
[----:B0-----:R-:W-:Y:S02]  /*3cb50*/  @P2 IMAD.MOV.U32 R14, RZ, RZ, R22 ;  /* 0x000000ffff0e2224 */ /* 0x001fe400078e0016 */
[----:B------:R-:W-:-:S05]  /*3cb60*/  @P2 IMAD.MOV.U32 R15, RZ, RZ, R91 ;  /* 0x000000ffff0f2224 */ /* 0x000fca00078e005b */
[----:B------:R2:W4:Y:S02]  /*3cb70*/  @P2 LDG.E.U8 R20, desc[UR20][R14.64] ;  /* 0x000000140e142981 */ /* 0x000524000c1e1100 */
[----:B--2---:R-:W-:Y:S02]  /*3cb80*/  @P2 IMAD.MOV.U32 R14, RZ, RZ, R93 ;  /* 0x000000ffff0e2224 */ /* 0x004fe400078e005d */
[----:B------:R-:W-:-:S05]  /*3cb90*/  @P2 IMAD.MOV.U32 R15, RZ, RZ, R92 ;  /* 0x000000ffff0f2224 */ /* 0x000fca00078e005c */
[----:B------:R-:W2:Y:S04]  /*3cba0*/  @P2 LDG.E.U8 R4, desc[UR20][R14.64] ;  /* 0x000000140e042981 */ /* 0x000ea8000c1e1100 */
[----:B------:R-:W-:Y:S04]  /*3cbb0*/  STL [R1+0x17dc], R78 ;  /* 0x0017dc4e01007387 */ /* 0x000fe80000100800 */
[----:B---3--:R0:W-:Y:S04]  /*3cbc0*/  STL [R1+0x3c], R89 ;  /* 0x00003c5901007387 */ /* 0x0081e80000100800 */
[----:B------:R-:W3:Y:S04]  /*3cbd0*/  LDL R90, [R1+0xf58] ;  /* 0x000f5800015a7983 */ /* 0x000ee80000100800 */
[----:B------:R-:W3:Y:S04]  /*3cbe0*/  LDL R91, [R1+0xf5c] ;  /* 0x000f5c00015b7983 */ /* 0x000ee80000100800 */
[----:B------:R-:W3:Y:S04]  /*3cbf0*/  LDL R22, [R1+0xf60] ;  /* 0x000f600001167983 */ /* 0x000ee80000100800 */
[----:B0-----:R-:W3:Y:S04]  /*3cc00*/  LDL R89, [R1+0xf54] ;  /* 0x000f540001597983 */ /* 0x001ee80000100800 */
[----:B----4-:R0:W-:Y:S04]  /*3cc10*/  STL [R1+0x88], R20 ;  /* 0x0000881401007387 */ /* 0x0101e80000100800 */
[----:B0-----:R-:W4:Y:S04]  /*3cc20*/  LDL.LU R20, [R1+0x17f8] ;  /* 0x0017f80001147983 */ /* 0x001f280000300800 */
[----:B------:R-:W3:Y:S04]  /*3cc30*/  LDL R92, [R1+0xf64] ;  /* 0x000f6400015c7983 */ /* 0x000ee80000100800 */
[----:B------:R-:W3:Y:S04]  /*3cc40*/  LDL R93, [R1+0xf68] ;  /* 0x000f6800015d7983 */ /* 0x000ee80000100800 */
[----:B--2---:R-:W-:Y:S04]  /*3cc50*/  STL [R1+0xd0], R4 ;  /* 0x0000d00401007387 */ /* 0x004fe80000100800 */
[----:B------:R-:W2:Y:S01]  /*3cc60*/  LDL R15, [R1+0xf34] ;  /* 0x000f3400010f7983 */ /* 0x000ea20000100800 */
[----:B------:R-:W-:Y:S01]  /*3cc70*/  PRMT R16, RZ, 0x7610, R16 ;  /* 0x00007610ff107816 */ /* 0x000fe20000000010 */
[----:B------:R-:W-:-:S05]  /*3cc80*/  @P2 IMAD.MOV.U32 R14, RZ, RZ, R84 ;  /* 0x000000ffff0e2224 */ /* 0x000fca00078e0054 */
[----:B--2---:R0:W2:Y:S01]  /*3cc90*/  @P2 LDG.E.U8 R16, desc[UR20][R14.64] ;  /* 0x000000140e102981 */ /* 0x0040a2000c1e1100 */
[----:B------:R-:W-:Y:S02]  /*3cca0*/  PRMT R77, RZ, 0x7610, R77 ;  /* 0x00007610ff4d7816 */ /* 0x000fe4000000004d */
[----:B------:R-:W-:Y:S01]  /*3ccb0*/  PRMT R75, RZ, 0x7610, R75 ;  /* 0x00007610ff4b7816 */ /* 0x000fe2000000004b */
[----:B0-----:R-:W-:Y:S02]  /*3ccc0*/  @P2 IMAD.MOV.U32 R14, RZ, RZ, R17 ;  /* 0x000000ffff0e2224 */ /* 0x001fe400078e0011 */
[----:B------:R-:W-:-:S05]  /*3ccd0*/  @P2 IMAD.MOV.U32 R15, RZ, RZ, R86 ;  /* 0x000000ffff0f2224 */ /* 0x000fca00078e0056 */
[----:B------:R0:W3:Y:S01]  /*3cce0*/  @P2 LDG.E.U8 R77, desc[UR20][R14.64] ;  /* 0x000000140e4d2981 */ /* 0x0000e2000c1e1100 */
[----:B------:R-:W-:Y:S01]  /*3ccf0*/  PRMT R21, RZ, 0x7610, R21 ;  /* 0x00007610ff157816 */ /* 0x000fe20000000015 */
[----:B0-----:R-:W-:Y:S02]  /*3cd00*/  @P2 IMAD.MOV.U32 R14, RZ, RZ, R19 ;  /* 0x000000ffff0e2224 */ /* 0x001fe400078e0013 */
[----:B-----5:R-:W-:-:S05]  /*3cd10*/  @P2 IMAD.MOV.U32 R15, RZ, RZ, R18 ;  /* 0x000000ffff0f2224 */ /* 0x020fca00078e0012 */
[----:B------:R0:W5:Y:S04]  /*3cd20*/  @P2 LDG.E.U8 R75, desc[UR20][R14.64] ;  /* 0x000000140e4b2981 */ /* 0x000168000c1e1100 */
[----:B--2---:R1:W-:Y:S04]  /*3cd30*/  STL [R1+0x104], R16 ;  /* 0x0001041001007387 */ /* 0x0043e80000100800 */
[----:B-1----:R-:W2:Y:S01]  /*3cd40*/  LDL R16, [R1+0xf6c] ;  /* 0x000f6c0001107983 */ /* 0x002ea20000100800 */
[----:B0-----:R-:W-:Y:S02]  /*3cd50*/  @P2 IMAD.MOV.U32 R14, RZ, RZ, R88 ;  /* 0x000000ffff0e2224 */ /* 0x001fe400078e0058 */
[----:B------:R-:W-:Y:S01]  /*3cd60*/  @P2 IMAD.MOV.U32 R15, RZ, RZ, R87 ;  /* 0x000000ffff0f2224 */ /* 0x000fe200078e0057 */
[----:B------:R-:W-:-:S02]  /*3cd70*/  PRMT R82, RZ, 0x7610, R82 ;  /* 0x00007610ff527816 */ /* 0x000fc40000000052 */
[----:B------:R-:W-:Y:S02]  /*3cd80*/  PRMT R80, RZ, 0x7610, R80 ;  /* 0x00007610ff507816 */ /* 0x000fe40000000050 */
[----:B------:R-:W-:Y:S02]  /*3cd90*/  PRMT R78, RZ, 0x7610, R78 ;  /* 0x00007610ff4e7816 */ /* 0x000fe4000000004e */
[----:B------:R-:W-:Y:S01]  /*3cda0*/  PRMT R73, RZ, 0x7610, R73 ;  /* 0x00007610ff497816 */ /* 0x000fe20000000049 */
[----:B------:R3:W4:Y:S04]  /*3cdb0*/  @P2 LDG.E.U8 R21, desc[UR20][R14.64] ;  /* 0x000000140e152981 */ /* 0x000728000c1e1100 */
[----:B------:R-:W4:Y:S01]  /*3cdc0*/  LDL.LU R17, [R1+0x1108] ;  /* 0x0011080001117983 */ /* 0x000f220000300800 */
[----:B---3--:R-:W-:-:S02]  /*3cdd0*/  @P2 IMAD.MOV.U32 R14, RZ, RZ, R90 ;  /* 0x000000ffff0e2224 */ /* 0x008fc400078e005a */
[----:B------:R-:W-:-:S05]  /*3cde0*/  @P2 IMAD.MOV.U32 R15, RZ, RZ, R89 ;  /* 0x000000ffff0f2224 */ /* 0x000fca00078e0059 */
[----:B------:R0:W3:Y:S02]  /*3cdf0*/  @P2 LDG.E.U8 R82, desc[UR20][R14.64] ;  /* 0x000000140e522981 */ /* 0x0000e4000c1e1100 */
[----:B0-----:R-:W-:Y:S02]  /*3ce00*/  @P2 IMAD.MOV.U32 R14, RZ, RZ, R22 ;  /* 0x000000ffff0e2224 */ /* 0x001fe400078e0016 */
[----:B------:R-:W-:-:S05]  /*3ce10*/  @P2 IMAD.MOV.U32 R15, RZ, RZ, R91 ;  /* 0x000000ffff0f2224 */ /* 0x000fca00078e005b */
[----:B------:R0:W3:Y:S02]  /*3ce20*/  @P2 LDG.E.U8 R80, desc[UR20][R14.64] ;  /* 0x000000140e502981 */ /* 0x0000e4000c1e1100 */
[----:B0-----:R-:W-:Y:S02]  /*3ce30*/  @P2 IMAD.MOV.U32 R14, RZ, RZ, R93 ;  /* 0x000000ffff0e2224 */ /* 0x001fe400078e005d */
[----:B------:R-:W-:-:S05]  /*3ce40*/  @P2 IMAD.MOV.U32 R15, RZ, RZ, R92 ;  /* 0x000000ffff0f2224 */ /* 0x000fca00078e005c */
[----:B------:R0:W3:Y:S02]  /*3ce50*/  @P2 LDG.E.U8 R78, desc[UR20][R14.64] ;  /* 0x000000140e4e2981 */ /* 0x0000e4000c1e1100 */
[----:B0-----:R-:W-:Y:S02]  /*3ce60*/  @P2 IMAD.MOV.U32 R14, RZ, RZ, R74 ;  /* 0x000000ffff0e2224 */ /* 0x001fe400078e004a */
[----:B--2---:R-:W-:-:S05]  /*3ce70*/  @P2 IMAD.MOV.U32 R15, RZ, RZ, R16 ;  /* 0x000000ffff0f2224 */ /* 0x004fca00078e0010 */
[----:B------:R0:W2:Y:S04]  /*3ce80*/  @P2 LDG.E.U8 R73, desc[UR20][R14.64] ;  /* 0x000000140e492981 */ /* 0x0000a8000c1e1100 */
[----:B------:R-:W-:Y:S04]  /*3ce90*/  STL [R1+0x17e0], R77 ;  /* 0x0017e04d01007387 */ /* 0x000fe80000100800 */
[----:B------:R-:W3:Y:S04]  /*3cea0*/  LDL.LU R18, [R1+0x110c] ;  /* 0x00110c0001127983 */ /* 0x000ee80000300800 */
[----:B------:R-:W3:Y:S04]  /*3ceb0*/  LDL.LU R19, [R1+0x10ec] ;  /* 0x0010ec0001137983 */ /* 0x000ee80000300800 */
[----:B-----5:R-:W-:Y:S04]  /*3cec0*/  STL [R1+0x17e4], R75 ;  /* 0x0017e44b01007387 */ /* 0x020fe80000100800 */
[----:B----4-:R1:W-:Y:S01]  /*3ced0*/  STL [R1+0x38], R21 ;  /* 0x0000381501007387 */ /* 0x0103e20000100800 */
[----:B------:R-:W-:Y:S01]  /*3cee0*/  PRMT R72, RZ, 0x7610, R72 ;  /* 0x00007610ff487816 */ /* 0x000fe20000000048 */
[----:B0-----:R-:W-:-:S02]  /*3cef0*/  @P2 IMAD.MOV.U32 R14, RZ, RZ, R0 ;  /* 0x000000ffff0e2224 */ /* 0x001fc400078e0000 */
[----:B------:R-:W-:Y:S01]  /*3cf00*/  @P2 IMAD.MOV.U32 R15, RZ, RZ, R76 ;  /* 0x000000ffff0f2224 */ /* 0x000fe200078e004c */
[----:B-1----:R-:W4:Y:S04]  /*3cf10*/  LDL.LU R21, [R1+0x1100] ;  /* 0x0011000001157983 */ /* 0x002f280000300800 */
[----:B------:R-:W5:Y:S04]  /*3cf20*/  LDL.LU R22, [R1+0x10c8] ;  /* 0x0010c80001167983 */ /* 0x000f680000300800 */
[----:B------:R-:W5:Y:S04]  /*3cf30*/  LDL.LU R93, [R1+0x10bc] ;  /* 0x0010bc00015d7983 */ /* 0x000f680000300800 */
[----:B------:R-:W5:Y:S04]  /*3cf40*/  LDL.LU R74, [R1+0x17f4] ;  /* 0x0017f400014a7983 */ /* 0x000f680000300800 */
[----:B------:R3:W5:Y:S04]  /*3cf50*/  @P2 LDG.E.U8 R72, desc[UR20][R14.64] ;  /* 0x000000140e482981 */ /* 0x000768000c1e1100 */
[----:B--2---:R-:W-:Y:S04]  /*3cf60*/  STL [R1+0x17e8], R73 ;  /* 0x0017e84901007387 */ /* 0x004fe80000100800 */
[----:B------:R-:W2:Y:S04]  /*3cf70*/  LDL.LU R76, [R1+0x17f0] ;  /* 0x0017f000014c7983 */ /* 0x000ea80000300800 */
[----:B------:R-:W2:Y:S04]  /*3cf80*/  LDL.LU R0, [R1+0x17ec] ;  /* 0x0017ec0001007983 */ /* 0x000ea80000300800 */
[----:B------:R-:W2:Y:S01]  /*3cf90*/  LDL.LU R14, [R1+0x180] ;  /* 0x00018000010e7983 */ /* 0x000ea20000300800 */
[----:B------:R-:W-:-:S02]  /*3cfa0*/  SEL R16, R20, R17, !P3 ;  /* 0x0000001114107207 */ /* 0x000fc40005800000 */
[----:B---3--:R-:W-:-:S03]  /*3cfb0*/  SEL R15, R20, R18, !P3 ;  /* 0x00000012140f7207 */ /* 0x008fc60005800000 */
[----:B------:R-:W-:Y:S01]  /*3cfc0*/  IMAD R17, R16, UR4, RZ ;  /* 0x0000000410117c24 */ /* 0x000fe2000f8e02ff */
[----:B------:R-:W0:Y:S01]  /*3cfd0*/  LDCU UR4, c[0x0][0x3b0] ;  /* 0x00007600ff0477ac */ /* 0x000e220008000800 */
[C---:B------:R-:W-:Y:S01]  /*3cfe0*/  SEL R16, R20.reuse, R19, !P3 ;  /* 0x0000001314107207 */ /* 0x040fe20005800000 */
[----:B------:R1:W-:Y:S01]  /*3cff0*/  STL [R1+0x100], R78 ;  /* 0x0001004e01007387 */ /* 0x0003e20000100800 */
[----:B------:R-:W-:Y:S01]  /*3d000*/  IMAD R19, R15, UR5, RZ ;  /* 0x000000050f137c24 */ /* 0x000fe2000f8e02ff */
[----:B------:R-:W-:Y:S02]  /*3d010*/  PRMT R71, RZ, 0x7610, R71 ;  /* 0x00007610ff477816 */ /* 0x000fe40000000047 */
[----:B----4-:R-:W-:Y:S01]  /*3d020*/  SEL R15, R20, R21, !P3 ;  /* 0x00000015140f7207 */ /* 0x010fe20005800000 */
[----:B------:R-:W-:Y:S01]  /*3d030*/  IMAD R21, R16, UR7, RZ ;  /* 0x0000000710157c24 */ /* 0x000fe2000f8e02ff */
[----:B-----5:R-:W-:Y:S01]  /*3d040*/  SEL R18, R20, R22, !P3 ;  /* 0x0000001614127207 */ /* 0x020fe20005800000 */
[----:B------:R-:W-:Y:S01]  /*3d050*/  STL [R1+0x84], R82 ;  /* 0x0000845201007387 */ /* 0x000fe20000100800 */
[----:B------:R-:W-:Y:S01]  /*3d060*/  PRMT R83, RZ, 0x7610, R83 ;  /* 0x00007610ff537816 */ /* 0x000fe20000000053 */
[----:B------:R-:W-:Y:S01]  /*3d070*/  IMAD R22, R15, UR16, RZ ;  /* 0x000000100f167c24 */ /* 0x000fe2000f8e02ff */
[----:B------:R-:W3:Y:S01]  /*3d080*/  LDCU UR5, c[0x0][0x3b0] ;  /* 0x00007600ff0577ac */ /* 0x000ee20008000800 */
[----:B------:R-:W-:Y:S01]  /*3d090*/  PRMT R63, RZ, 0x7610, R63 ;  /* 0x00007610ff3f7816 */ /* 0x000fe2000000003f */
[----:B------:R-:W4:Y:S01]  /*3d0a0*/  LDCU UR7, c[0x0][0x3b0] ;  /* 0x00007600ff0777ac */ /* 0x000f220008000800 */
[----:B0-----:R-:W-:-:S02]  /*3d0b0*/  IMAD R18, R18, UR4, RZ ;  /* 0x0000000412127c24 */ /* 0x001fc4000f8e02ff */
[----:B--2---:R-:W-:Y:S01]  /*3d0c0*/  @!P4 IMAD.MOV R14, RZ, RZ, -R14 ;  /* 0x000000ffff0ec224 */ /* 0x004fe200078e0a0e */
[C---:B-1----:R-:W-:Y:S02]  /*3d0d0*/  IADD3 R78, P4, PT, R17.reuse, R7, RZ ;  /* 0x00000007114e7210 */ /* 0x042fe40007f9e0ff */
[----:B------:R-:W-:Y:S01]  /*3d0e0*/  SEL R15, R20, R93, !P3 ;  /* 0x0000005d140f7207 */ /* 0x000fe20005800000 */
[----:B------:R-:W0:Y:S01]  /*3d0f0*/  LDCU UR4, c[0x0][0x3b0] ;  /* 0x00007600ff0477ac */ /* 0x000e220008000800 */
[----:B------:R-:W-:Y:S02]  /*3d100*/  PRMT R62, RZ, 0x7610, R62 ;  /* 0x00007610ff3e7816 */ /* 0x000fe4000000003e */
[----:B------:R-:W-:Y:S02]  /*3d110*/  LEA.HI.X.SX32 R17, R17, R6, 0x1, P4 ;  /* 0x0000000611117211 */ /* 0x000fe400020f0eff */
[----:B------:R-:W-:Y:S01]  /*3d120*/  IADD3 R87, P4, PT, R19, R7, RZ ;  /* 0x0000000713577210 */ /* 0x000fe20007f9e0ff */
[----:B------:R-:W-:Y:S01]  /*3d130*/  @P2 IMAD.MOV.U32 R16, RZ, RZ, R78 ;  /* 0x000000ffff102224 */ /* 0x000fe200078e004e */
[----:B------:R-:W-:Y:S01]  /*3d140*/  STL [R1+0xf80], R78 ;  /* 0x000f804e01007387 */ /* 0x000fe20000100800 */
[----:B------:R-:W-:-:S02]  /*3d150*/  PRMT R70, RZ, 0x7610, R70 ;  /* 0x00007610ff467816 */ /* 0x000fc40000000046 */
[----:B------:R-:W-:Y:S02]  /*3d160*/  LEA.HI.X.SX32 R91, R19, R6, 0x1, P4 ;  /* 0x00000006135b7211 */ /* 0x000fe400020f0eff */
[----:B------:R-:W-:Y:S01]  /*3d170*/  IADD3 R84, P4, PT, R21, R7, RZ ;  /* 0x0000000715547210 */ /* 0x000fe20007f9e0ff */
[----:B------:R1:W-:Y:S04]  /*3d180*/  STL [R1+0xcc], R80 ;  /* 0x0000cc5001007387 */ /* 0x0003e80000100800 */
[----:B------:R2:W-:Y:S04]  /*3d190*/  STL [R1+0xf7c], R17 ;  /* 0x000f7c1101007387 */ /* 0x0005e80000100800 */
[----:B------:R5:W4:Y:S01]  /*3d1a0*/  @P2 LDG.E.U8 R71, desc[UR20][R16.64] ;  /* 0x0000001410472981 */ /* 0x000b22000c1e1100 */
[----:B------:R-:W-:-:S02]  /*3d1b0*/  PRMT R19, RZ, 0x7610, R19 ;  /* 0x00007610ff137816 */ /* 0x000fc40000000013 */
[-C--:B------:R-:W-:Y:S02]  /*3d1c0*/  LEA.HI.X.SX32 R86, R21, R6.reuse, 0x1, P4 ;  /* 0x0000000615567211 */ /* 0x080fe400020f0eff */
[----:B------:R-:W-:Y:S02]  /*3d1d0*/  PRMT R85, RZ, 0x7610, R85 ;  /* 0x00007610ff557816 */ /* 0x000fe40000000055 */
[----:B------:R-:W-:Y:S01]  /*3d1e0*/  PRMT R5, RZ, 0x7610, R5 ;  /* 0x00007610ff057816 */ /* 0x000fe20000000005 */
[----:B------:R-:W0:Y:S01]  /*3d1f0*/  LDCU UR16, c[0x0][0x3b0] ;  /* 0x00007600ff1077ac */ /* 0x000e220008000800 */
[C---:B-1----:R-:W-:Y:S01]  /*3d200*/  IADD3 R80, P4, PT, R22.reuse, R7, RZ ;  /* 0x0000000716507210 */ /* 0x042fe20007f9e0ff */
[----:B-----5:R-:W-:Y:S02]  /*3d210*/  @P2 IMAD.MOV.U32 R16, RZ, RZ, R87 ;  /* 0x000000ffff102224 */ /* 0x020fe400078e0057 */
[----:B--2---:R-:W-:Y:S01]  /*3d220*/  @P2 IMAD.MOV.U32 R17, RZ, RZ, R91 ;  /* 0x000000ffff112224 */ /* 0x004fe200078e005b */
[----:B------:R-:W-:-:S02]  /*3d230*/  LEA.HI.X.SX32 R82, R22, R6, 0x1, P4 ;  /* 0x0000000616527211 */ /* 0x000fc400020f0eff */
[C---:B------:R-:W-:Y:S02]  /*3d240*/  IADD3 R78, P4, PT, R18.reuse, R7, RZ ;  /* 0x00000007124e7210 */ /* 0x040fe40007f9e0ff */
[----:B------:R1:W2:Y:S02]  /*3d250*/  @P2 LDG.E.U8 R19, desc[UR20][R16.64] ;  /* 0x0000001410132981 */ /* 0x0002a4000c1e1100 */
[----:B------:R-:W-:Y:S02]  /*3d260*/  LEA.HI.X.SX32 R21, R18, R6, 0x1, P4 ;  /* 0x0000000612157211 */ /* 0x000fe400020f0eff */
[----:B------:R-:W-:Y:S01]  /*3d270*/  PRMT R18, RZ, 0x7610, R18 ;  /* 0x00007610ff127816 */ /* 0x000fe20000000012 */
[----:B-1----:R-:W-:Y:S02]  /*3d280*/  @P2 IMAD.MOV.U32 R16, RZ, RZ, R84 ;  /* 0x000000ffff102224 */ /* 0x002fe400078e0054 */
[----:B------:R-:W-:Y:S01]  /*3d290*/  @P2 IMAD.MOV.U32 R17, RZ, RZ, R86 ;  /* 0x000000ffff112224 */ /* 0x000fe200078e0056 */
[----:B------:R-:W-:Y:S04]  /*3d2a0*/  STL [R1+0xf88], R87 ;  /* 0x000f885701007387 */ /* 0x000fe80000100800 */
[----:B------:R1:W5:Y:S04]  /*3d2b0*/  @P2 LDG.E.U8 R83, desc[UR20][R16.64] ;  /* 0x0000001410532981 */ /* 0x000368000c1e1100 */
[----:B------:R0:W-:Y:S04]  /*3d2c0*/  STL [R1+0xf84], R91 ;  /* 0x000f845b01007387 */ /* 0x0001e80000100800 */
[----:B------:R-:W-:Y:S04]  /*3d2d0*/  STL [R1+0xf90], R84 ;  /* 0x000f905401007387 */ /* 0x000fe80000100800 */
[----:B------:R-:W4:Y:S04]  /*3d2e0*/  LDL.LU R88, [R1+0x1104] ;  /* 0x0011040001587983 */ /* 0x000f280000300800 */
[----:B------:R-:W4:Y:S04]  /*3d2f0*/  LDL.LU R89, [R1+0x10f8] ;  /* 0x0010f80001597983 */ /* 0x000f280000300800 */
[----:B------:R-:W4:Y:S01]  /*3d300*/  LDL.LU R90, [R1+0x10f4] ;  /* 0x0010f400015a7983 */ /* 0x000f220000300800 */
[----:B-1----:R-:W-:-:S02]  /*3d310*/  @P2 IMAD.MOV.U32 R16, RZ, RZ, R80 ;  /* 0x000000ffff102224 */ /* 0x002fc400078e0050 */
[----:B------:R-:W-:-:S05]  /*3d320*/  @P2 IMAD.MOV.U32 R17, RZ, RZ, R82 ;  /* 0x000000ffff112224 */ /* 0x000fca00078e0052 */
[----:B------:R1:W4:Y:S04]  /*3d330*/  @P2 LDG.E.U8 R18, desc[UR20][R16.64] ;  /* 0x0000001410122981 */ /* 0x000328000c1e1100 */
[----:B------:R-:W-:Y:S01]  /*3d340*/  STL [R1+0xf8c], R86 ;  /* 0x000f8c5601007387 */ /* 0x000fe20000100800 */
[----:B---3--:R-:W-:-:S03]  /*3d350*/  IMAD R15, R15, UR5, RZ ;  /* 0x000000050f0f7c24 */ /* 0x008fc6000f8e02ff */
[----:B------:R-:W-:Y:S04]  /*3d360*/  STL [R1+0xf98], R80 ;  /* 0x000f985001007387 */ /* 0x000fe80000100800 */
[----:B------:R-:W-:Y:S04]  /*3d370*/  STL [R1+0xf94], R82 ;  /* 0x000f945201007387 */ /* 0x000fe80000100800 */
[----:B0-----:R-:W3:Y:S04]  /*3d380*/  LDL.LU R91, [R1+0x10e0] ;  /* 0x0010e000015b7983 */ /* 0x001ee80000300800 */
[----:B------:R-:W-:Y:S01]  /*3d390*/  STL [R1+0xfa0], R78 ;  /* 0x000fa04e01007387 */ /* 0x000fe20000100800 */
[----:B------:R-:W0:Y:S01]  /*3d3a0*/  LDCU UR5, c[0x0][0x3b0] ;  /* 0x00007600ff0577ac */ /* 0x000e220008000800 */
[----:B-1----:R-:W-:-:S02]  /*3d3b0*/  @P2 IMAD.MOV.U32 R16, RZ, RZ, R78 ;  /* 0x000000ffff102224 */ /* 0x002fc400078e004e */
[----:B------:R-:W-:-:S05]  /*3d3c0*/  @P2 IMAD.MOV.U32 R17, RZ, RZ, R21 ;  /* 0x000000ffff112224 */ /* 0x000fca00078e0015 */
[----:B------:R1:W5:Y:S04]  /*3d3d0*/  @P2 LDG.E.U8 R63, desc[UR20][R16.64] ;  /* 0x00000014103f2981 */ /* 0x000368000c1e1100 */
[----:B--2---:R2:W-:Y:S04]  /*3d3e0*/  STL [R1+0x34], R19 ;  /* 0x0000341301007387 */ /* 0x0045e80000100800 */
[----:B------:R-:W5:Y:S04]  /*3d3f0*/  LDL.LU R92, [R1+0x10c4] ;  /* 0x0010c400015c7983 */ /* 0x000f680000300800 */
[----:B------:R-:W-:Y:S01]  /*3d400*/  STL [R1+0xf9c], R21 ;  /* 0x000f9c1501007387 */ /* 0x000fe20000100800 */
[----:B--2---:R-:W-:-:S04]  /*3d410*/  IADD3 R19, P4, PT, R15, R7, RZ ;  /* 0x000000070f137210 */ /* 0x004fc80007f9e0ff */
[----:B------:R-:W-:Y:S01]  /*3d420*/  LEA.HI.X.SX32 R15, R15, R6, 0x1, P4 ;  /* 0x000000060f0f7211 */ /* 0x000fe200020f0eff */
[----:B------:R-:W-:Y:S01]  /*3d430*/  STL [R1+0xfa8], R19 ;  /* 0x000fa81301007387 */ /* 0x000fe20000100800 */
[----:B------:R-:W-:-:S03]  /*3d440*/  ISETP.GT.U32.AND P4, PT, R8, R11, PT ;  /* 0x0000000b0800720c */ /* 0x000fc60003f84070 */
[----:B------:R2:W-:Y:S04]  /*3d450*/  STL [R1+0xfa4], R15 ;  /* 0x000fa40f01007387 */ /* 0x0005e80000100800 */
[----:B------:R-:W5:Y:S01]  /*3d460*/  LDL.LU R93, [R1+0x10b4] ;  /* 0x0010b400015d7983 */ /* 0x000f620000300800 */
[----:B-1----:R-:W-:Y:S02]  /*3d470*/  @P2 IMAD.MOV.U32 R16, RZ, RZ, R19 ;  /* 0x000000ffff102224 */ /* 0x002fe400078e0013 */
[----:B------:R-:W-:-:S05]  /*3d480*/  @P2 IMAD.MOV.U32 R17, RZ, RZ, R15 ;  /* 0x000000ffff112224 */ /* 0x000fca00078e000f */
[----:B------:R0:W5:Y:S04]  /*3d490*/  @P2 LDG.E.U8 R62, desc[UR20][R16.64] ;  /* 0x00000014103e2981 */ /* 0x000168000c1e1100 */
[----:B----4-:R1:W-:Y:S01]  /*3d4a0*/  STL [R1+0xc8], R18 ;  /* 0x0000c81201007387 */ /* 0x0103e20000100800 */
[C---:B--2---:R-:W-:Y:S02]  /*3d4b0*/  SEL R15, R20.reuse, R89, !P3 ;  /* 0x00000059140f7207 */ /* 0x044fe40005800000 */
[----:B-1----:R-:W-:Y:S01]  /*3d4c0*/  SEL R18, R20, R88, !P3 ;  /* 0x0000005814127207 */ /* 0x002fe20005800000 */
[----:B------:R-:W-:-:S04]  /*3d4d0*/  @!P4 IMAD.IADD R11, R11, 0x1, -R8 ;  /* 0x000000010b0bc824 */ /* 0x000fc800078e0a08 */
[----:B------:R-:W-:Y:S02]  /*3d4e0*/  IMAD R18, R18, UR4, RZ ;  /* 0x0000000412127c24 */ /* 0x000fe4000f8e02ff */
[----:B0-----:R-:W-:Y:S01]  /*3d4f0*/  IMAD R17, R15, UR5, RZ ;  /* 0x000000050f117c24 */ /* 0x001fe2000f8e02ff */
[----:B------:R-:W-:Y:S01]  /*3d500*/  SEL R16, R20, R90, !P3 ;  /* 0x0000005a14107207 */ /* 0x000fe20005800000 */
[----:B------:R-:W0:Y:S01]  /*3d510*/  LDCU UR4, c[0x0][0x3b0] ;  /* 0x00007600ff0477ac */ /* 0x000e220008000800 */
[----:B------:R-:W-:Y:S02]  /*3d520*/  IADD3 R80, P4, PT, R18, R7, RZ ;  /* 0x0000000712507210 */ /* 0x000fe40007f9e0ff */
[----:B---3--:R-:W-:Y:S02]  /*3d530*/  SEL R15, R20, R91, !P3 ;  /* 0x0000005b140f7207 */ /* 0x008fe40005800000 */
[----:B------:R-:W-:Y:S01]  /*3d540*/  PRMT R81, RZ, 0x7610, R81 ;  /* 0x00007610ff517816 */ /* 0x000fe20000000051 */
[----:B------:R-:W1:Y:S01]  /*3d550*/  LDCU UR5, c[0x0][0x3b0] ;  /* 0x00007600ff0577ac */ /* 0x000e620008000800 */
[----:B------:R-:W-:-:S02]  /*3d560*/  LEA.HI.X.SX32 R82, R18, R6, 0x1, P4 ;  /* 0x0000000612527211 */ /* 0x000fc400020f0eff */
[CC--:B------:R-:W-:Y:S01]  /*3d570*/  IADD3 R86, P4, PT, R17.reuse, R7.reuse, RZ ;  /* 0x0000000711567210 */ /* 0x0c0fe20007f9e0ff */
[----:B------:R-:W-:Y:S02]  /*3d580*/  IMAD R19, R16, UR7, RZ ;  /* 0x0000000710137c24 */ /* 0x000fe4000f8e02ff */
[----:B------:R-:W-:Y:S01]  /*3d590*/  @P2 IMAD.MOV.U32 R16, RZ, RZ, R80 ;  /* 0x000000ffff102224 */ /* 0x000fe200078e0050 */
[----:B------:R-:W-:Y:S01]  /*3d5a0*/  STL [R1+0xfb0], R80 ;  /* 0x000fb05001007387 */ /* 0x000fe20000100800 */
[-C--:B------:R-:W-:Y:S01]  /*3d5b0*/  LEA.HI.X.SX32 R87, R17, R6.reuse, 0x1, P4 ;  /* 0x0000000611577211 */ /* 0x080fe200020f0eff */
[----:B------:R-:W-:Y:S01]  /*3d5c0*/  @P2 IMAD.MOV.U32 R17, RZ, RZ, R82 ;  /* 0x000000ffff112224 */ /* 0x000fe200078e0052 */
[----:B------:R-:W-:Y:S01]  /*3d5d0*/  IADD3 R78, P4, PT, R19, R7, RZ ;  /* 0x00000007134e7210 */ /* 0x000fe20007f9e0ff */
[----:B------:R-:W-:Y:S01]  /*3d5e0*/  IMAD R21, R15, UR16, RZ ;  /* 0x000000100f157c24 */ /* 0x000fe2000f8e02ff */
[----:B-----5:R-:W-:Y:S04]  /*3d5f0*/  STL [R1+0x80], R83 ;  /* 0x0000805301007387 */ /* 0x020fe80000100800 */
[----:B------:R2:W3:Y:S01]  /*3d600*/  @P2 LDG.E.U8 R70, desc[UR20][R16.64] ;  /* 0x0000001410462981 */ /* 0x0004e2000c1e1100 */
[----:B------:R-:W-:-:S02]  /*3d610*/  LEA.HI.X.SX32 R84, R19, R6, 0x1, P4 ;  /* 0x0000000613547211 */ /* 0x000fc400020f0eff */
[----:B------:R-:W-:Y:S01]  /*3d620*/  PRMT R61, RZ, 0x7610, R61 ;  /* 0x00007610ff3d7816 */ /* 0x000fe2000000003d */
[----:B------:R-:W4:Y:S01]  /*3d630*/  LDCU UR7, c[0x0][0x3b0] ;  /* 0x00007600ff0777ac */ /* 0x000f220008000800 */
[----:B------:R-:W-:Y:S02]  /*3d640*/  PRMT R60, RZ, 0x7610, R60 ;  /* 0x00007610ff3c7816 */ /* 0x000fe4000000003c */
[----:B------:R-:W-:Y:S02]  /*3d650*/  PRMT R69, RZ, 0x7610, R69 ;  /* 0x00007610ff457816 */ /* 0x000fe40000000045 */
[----:B------:R-:W-:Y:S02]  /*3d660*/  PRMT R79, RZ, 0x7610, R79 ;  /* 0x00007610ff4f7816 */ /* 0x000fe4000000004f */
[----:B------:R-:W-:Y:S01]  /*3d670*/  PRMT R77, RZ, 0x7610, R77 ;  /* 0x00007610ff4d7816 */ /* 0x000fe2000000004d */
[----:B------:R-:W5:Y:S01]  /*3d680*/  LDCU UR16, c[0x0][0x3b0] ;  /* 0x00007600ff1077ac */ /* 0x000f620008000800 */
[----:B--2---:R-:W-:-:S02]  /*3d690*/  @P2 IMAD.MOV.U32 R16, RZ, RZ, R86 ;  /* 0x000000ffff102224 */ /* 0x004fc400078e0056 */
[----:B------:R-:W-:-:S05]  /*3d6a0*/  @P2 IMAD.MOV.U32 R17, RZ, RZ, R87 ;  /* 0x000000ffff112224 */ /* 0x000fca00078e0057 */
[----:B------:R2:W3:Y:S02]  /*3d6b0*/  @P2 LDG.E.U8 R85, desc[UR20][R16.64] ;  /* 0x0000001410552981 */ /* 0x0004e4000c1e1100 */
[----:B--2---:R-:W-:Y:S02]  /*3d6c0*/  @P2 IMAD.MOV.U32 R16, RZ, RZ, R78 ;  /* 0x000000ffff102224 */ /* 0x004fe400078e004e */
[----:B------:R-:W-:-:S05]  /*3d6d0*/  @P2 IMAD.MOV.U32 R17, RZ, RZ, R84 ;  /* 0x000000ffff112224 */ /* 0x000fca00078e0054 */
[----:B------:R2:W3:Y:S04]  /*3d6e0*/  @P2 LDG.E.U8 R5, desc[UR20][R16.64] ;  /* 0x0000001410052981 */ /* 0x0004e8000c1e1100 */
[----:B------:R0:W-:Y:S04]  /*3d6f0*/  STL [R1+0xfac], R82 ;  /* 0x000fac5201007387 */ /* 0x0001e80000100800 */
[----:B------:R-:W-:Y:S04]  /*3d700*/  STL [R1+0xfb8], R86 ;  /* 0x000fb85601007387 */ /* 0x000fe80000100800 */
[----:B------:R-:W4:Y:S04]  /*3d710*/  LDL.LU R91, [R1+0x10f0] ;  /* 0x0010f000015b7983 */ /* 0x000f280000300800 */
[----:B------:R-:W-:Y:S04]  /*3d720*/  STL [R1+0xfb4], R87 ;  /* 0x000fb45701007387 */ /* 0x000fe80000100800 */
[----:B------:R-:W-:Y:S01]  /*3d730*/  STL [R1+0xfc0], R78 ;  /* 0x000fc04e01007387 */ /* 0x000fe20000100800 */
[----:B0-----:R-:W-:-:S04]  /*3d740*/  IADD3 R82, P4, PT, R21, R7, RZ ;  /* 0x0000000715527210 */ /* 0x001fc80007f9e0ff */
[----:B------:R-:W-:Y:S01]  /*3d750*/  LEA.HI.X.SX32 R83, R21, R6, 0x1, P4 ;  /* 0x0000000615537211 */ /* 0x000fe200020f0eff */
[----:B--2---:R-:W-:-:S04]  /*3d760*/  @P2 IMAD.MOV.U32 R16, RZ, RZ, R82 ;  /* 0x000000ffff102224 */ /* 0x004fc800078e0052 */
[----:B------:R-:W-:-:S05]  /*3d770*/  @P2 IMAD.MOV.U32 R17, RZ, RZ, R83 ;  /* 0x000000ffff112224 */ /* 0x000fca00078e0053 */
[----:B------:R0:W2:Y:S01]  /*3d780*/  @P2 LDG.E.U8 R81, desc[UR20][R16.64] ;  /* 0x0000001410512981 */ /* 0x0000a2000c1e1100 */
[----:B------:R-:W-:-:S03]  /*3d790*/  SEL R18, R20, R92, !P3 ;  /* 0x0000005c14127207 */ /* 0x000fc60005800000 */
[----:B------:R-:W2:Y:S02]  /*3d7a0*/  LDL.LU R92, [R1+0x10fc] ;  /* 0x0010fc00015c7983 */ /* 0x000ea40000300800 */
[----:B------:R-:W-:Y:S01]  /*3d7b0*/  IMAD R18, R18, UR4, RZ ;  /* 0x0000000412127c24 */ /* 0x000fe2000f8e02ff */
[----:B------:R-:W0:Y:S04]  /*3d7c0*/  LDCU UR4, c[0x0][0x3b0] ;  /* 0x00007600ff0477ac */ /* 0x000e280008000800 */
[----:B------:R-:W-:Y:S02]  /*3d7d0*/  IADD3 R80, P4, PT, R18, R7, RZ ;  /* 0x0000000712507210 */ /* 0x000fe40007f9e0ff */
[----:B------:R-:W-:Y:S02]  /*3d7e0*/  SEL R15, R20, R93, !P3 ;  /* 0x0000005d140f7207 */ /* 0x000fe40005800000 */
[----:B------:R-:W5:Y:S01]  /*3d7f0*/  LDL.LU R93, [R1+0x10e8] ;  /* 0x0010e800015d7983 */ /* 0x000f620000300800 */
[----:B------:R-:W-:-:S03]  /*3d800*/  LEA.HI.X.SX32 R18, R18, R6, 0x1, P4 ;  /* 0x0000000612127211 */ /* 0x000fc600020f0eff */
[----:B------:R-:W-:Y:S04]  /*3d810*/  STL [R1+0xfbc], R84 ;  /* 0x000fbc5401007387 */ /* 0x000fe80000100800 */
[----:B------:R-:W-:Y:S04]  /*3d820*/  STL [R1+0xfc8], R82 ;  /* 0x000fc85201007387 */ /* 0x000fe80000100800 */
[----:B------:R-:W-:Y:S04]  /*3d830*/  STL [R1+0xfc4], R83 ;  /* 0x000fc45301007387 */ /* 0x000fe80000100800 */
[----:B------:R-:W-:Y:S04]  /*3d840*/  STL [R1+0xfd0], R80 ;  /* 0x000fd05001007387 */ /* 0x000fe80000100800 */
[----:B------:R-:W-:Y:S04]  /*3d850*/  STL [R1+0xfcc], R18 ;  /* 0x000fcc1201007387 */ /* 0x000fe80000100800 */
[----:B---3--:R3:W-:Y:S04]  /*3d860*/  STL [R1+0x7c], R5 ;  /* 0x00007c0501007387 */ /* 0x0087e80000100800 */
[----:B---3--:R-:W3:Y:S01]  /*3d870*/  LDL.LU R5, [R1+0x10dc] ;  /* 0x0010dc0001057983 */ /* 0x008ee20000300800 */
[----:B-1----:R-:W-:Y:S01]  /*3d880*/  IMAD R15, R15, UR5, RZ ;  /* 0x000000050f0f7c24 */ /* 0x002fe2000f8e02ff */
[----:B------:R-:W1:Y:S04]  /*3d890*/  LDCU UR5, c[0x0][0x3b0] ;  /* 0x00007600ff0577ac */ /* 0x000e680008000800 */
[----:B------:R-:W-:Y:S01]  /*3d8a0*/  IADD3 R19, P4, PT, R15, R7, RZ ;  /* 0x000000070f137210 */ /* 0x000fe20007f9e0ff */
[----:B0-----:R-:W-:-:S03]  /*3d8b0*/  @P2 IMAD.MOV.U32 R16, RZ, RZ, R80 ;  /* 0x000000ffff102224 */ /* 0x001fc600078e0050 */
[----:B------:R-:W-:Y:S02]  /*3d8c0*/  LEA.HI.X.SX32 R78, R15, R6, 0x1, P4 ;  /* 0x000000060f4e7211 */ /* 0x000fe400020f0eff */
[----:B------:R-:W-:Y:S01]  /*3d8d0*/  ISETP.GT.U32.AND P4, PT, R8, R11, PT ;  /* 0x0000000b0800720c */ /* 0x000fe20003f84070 */
[----:B------:R-:W-:Y:S01]  /*3d8e0*/  @P2 IMAD.MOV.U32 R17, RZ, RZ, R18 ;  /* 0x000000ffff112224 */ /* 0x000fe200078e0012 */
[----:B----4-:R-:W-:-:S04]  /*3d8f0*/  SEL R15, R20, R91, !P3 ;  /* 0x0000005b140f7207 */ /* 0x010fc80005800000 */
[----:B------:R0:W4:Y:S01]  /*3d900*/  @P2 LDG.E.U8 R61, desc[UR20][R16.64] ;  /* 0x00000014103d2981 */ /* 0x000122000c1e1100 */
[----:B------:R-:W-:-:S03]  /*3d910*/  IMAD R18, R15, UR4, RZ ;  /* 0x000000040f127c24 */ /* 0x000fc6000f8e02ff */
[----:B------:R-:W-:Y:S01]  /*3d920*/  STL [R1+0xfd8], R19 ;  /* 0x000fd81301007387 */ /* 0x000fe20000100800 */
[----:B0-----:R-:W-:Y:S02]  /*3d930*/  @P2 IMAD.MOV.U32 R16, RZ, RZ, R19 ;  /* 0x000000ffff102224 */ /* 0x001fe400078e0013 */
[----:B------:R-:W-:Y:S02]  /*3d940*/  @P2 IMAD.MOV.U32 R17, RZ, RZ, R78 ;  /* 0x000000ffff112224 */ /* 0x000fe400078e004e */
[----:B------:R-:W-:Y:S01]  /*3d950*/  @!P4 IMAD.IADD R11, R11, 0x1, -R8 ;  /* 0x000000010b0bc824 */ /* 0x000fe200078e0a08 */
[----:B------:R-:W0:Y:S02]  /*3d960*/  LDCU UR4, c[0x0][0x3b0] ;  /* 0x00007600ff0477ac */ /* 0x000e240008000800 */
[----:B------:R1:W4:Y:S04]  /*3d970*/  @P2 LDG.E.U8 R60, desc[UR20][R16.64] ;  /* 0x00000014103c2981 */ /* 0x000328000c1e1100 */
[----:B------:R0:W-:Y:S04]  /*3d980*/  STL [R1+0xfd4], R78 ;  /* 0x000fd44e01007387 */ /* 0x0001e80000100800 */
[----:B------:R-:W4:Y:S04]  /*3d990*/  LDL.LU R91, [R1+0x10b0] ;  /* 0x0010b000015b7983 */ /* 0x000f280000300800 */
[----:B------:R-:W-:Y:S01]  /*3d9a0*/  STL [R1+0x30], R85 ;  /* 0x0000305501007387 */ /* 0x000fe20000100800 */
[----:B-1----:R-:W-:-:S04]  /*3d9b0*/  IADD3 R17, P4, PT, R18, R7, RZ ;  /* 0x0000000712117210 */ /* 0x002fc80007f9e0ff */
[----:B0-----:R-:W-:Y:S02]  /*3d9c0*/  LEA.HI.X.SX32 R78, R18, R6, 0x1, P4 ;  /* 0x00000006124e7211 */ /* 0x001fe400020f0eff */
[C---:B--2---:R-:W-:Y:S02]  /*3d9d0*/  SEL R15, R20.reuse, R92, !P3 ;  /* 0x0000005c140f7207 */ /* 0x044fe40005800000 */
[----:B------:R-:W2:Y:S04]  /*3d9e0*/  LDL.LU R92, [R1+0x10d0] ;  /* 0x0010d000015c7983 */ /* 0x000ea80000300800 */
[----:B------:R0:W-:Y:S01]  /*3d9f0*/  STL [R1+0xfe0], R17 ;  /* 0x000fe01101007387 */ /* 0x0001e20000100800 */
[----:B------:R-:W-:Y:S01]  /*3da00*/  IMAD R19, R15, UR5, RZ ;  /* 0x000000050f137c24 */ /* 0x000fe2000f8e02ff */
[----:B------:R-:W-:Y:S01]  /*3da10*/  PRMT R21, RZ, 0x7610, R21 ;  /* 0x00007610ff157816 */ /* 0x000fe20000000015 */
[----:B------:R-:W1:Y:S01]  /*3da20*/  LDCU UR5, c[0x0][0x3b0] ;  /* 0x00007600ff0577ac */ /* 0x000e620008000800 */
[----:B-----5:R-:W-:-:S02]  /*3da30*/  SEL R16, R20, R93, !P3 ;  /* 0x0000005d14107207 */ /* 0x020fc40005800000 */
[----:B------:R-:W5:Y:S04]  /*3da40*/  LDL.LU R93, [R1+0x10c0] ;  /* 0x0010c000015d7983 */ /* 0x000f680000300800 */
[----:B------:R-:W-:Y:S01]  /*3da50*/  STL [R1+0xfdc], R78 ;  /* 0x000fdc4e01007387 */ /* 0x000fe20000100800 */
[----:B------:R-:W-:Y:S02]  /*3da60*/  IMAD R18, R16, UR7, RZ ;  /* 0x0000000710127c24 */ /* 0x000fe4000f8e02ff */
[----:B------:R-:W-:Y:S02]  /*3da70*/  @P2 IMAD.MOV.U32 R16, RZ, RZ, R17 ;  /* 0x000000ffff102224 */ /* 0x000fe400078e0011 */
[----:B0-----:R-:W-:Y:S01]  /*3da80*/  @P2 IMAD.MOV.U32 R17, RZ, RZ, R78 ;  /* 0x000000ffff112224 */ /* 0x001fe200078e004e */
[----:B------:R0:W-:Y:S01]  /*3da90*/  STL [R1+0xc4], R81 ;  /* 0x0000c45101007387 */ /* 0x0001e20000100800 */
[----:B------:R-:W1:Y:S03]  /*3daa0*/  LDCU UR7, c[0x0][0x3b0] ;  /* 0x00007600ff0777ac */ /* 0x000e660008000800 */
[----:B------:R0:W2:Y:S02]  /*3dab0*/  @P2 LDG.E.U8 R69, desc[UR20][R16.64] ;  /* 0x0000001410452981 */ /* 0x0000a4000c1e1100 */
[----:B0-----:R-:W-:-:S04]  /*3dac0*/  IADD3 R81, P4, PT, R19, R7, RZ ;  /* 0x0000000713517210 */ /* 0x001fc80007f9e0ff */
[----:B------:R-:W-:Y:S01]  /*3dad0*/  LEA.HI.X.SX32 R16, R19, R6, 0x1, P4 ;  /* 0x0000000613107211 */ /* 0x000fe200020f0eff */
[----:B------:R-:W-:Y:S04]  /*3dae0*/  STL [R1+0xfe8], R81 ;  /* 0x000fe85101007387 */ /* 0x000fe80000100800 */
[----:B------:R-:W-:Y:S01]  /*3daf0*/  @P2 IMAD.MOV.U32 R17, RZ, RZ, R16 ;  /* 0x000000ffff112224 */ /* 0x000fe200078e0010 */
[----:B---3--:R-:W-:Y:S02]  /*3db00*/  SEL R15, R20, R5, !P3 ;  /* 0x00000005140f7207 */ /* 0x008fe40005800000 */
[----:B------:R-:W3:Y:S04]  /*3db10*/  LDL.LU R5, [R1+0x10d8] ;  /* 0x0010d80001057983 */ /* 0x000ee80000300800 */
[----:B------:R0:W-:Y:S02]  /*3db20*/  STL [R1+0xfe4], R16 ;  /* 0x000fe41001007387 */ /* 0x0001e40000100800 */
[----:B0-----:R-:W-:-:S05]  /*3db30*/  @P2 IMAD.MOV.U32 R16, RZ, RZ, R81 ;  /* 0x000000ffff102224 */ /* 0x001fca00078e0051 */
[----:B------:R0:W2:Y:S01]  /*3db40*/  @P2 LDG.E.U8 R79, desc[UR20][R16.64] ;  /* 0x00000014104f2981 */ /* 0x0000a2000c1e1100 */
[----:B------:R-:W-:-:S04]  /*3db50*/  IADD3 R78, P4, PT, R18, R7, RZ ;  /* 0x00000007124e7210 */ /* 0x000fc80007f9e0ff */
[----:B------:R-:W-:Y:S01]  /*3db60*/  LEA.HI.X.SX32 R80, R18, R6, 0x1, P4 ;  /* 0x0000000612507211 */ /* 0x000fe200020f0eff */
[----:B------:R-:W-:Y:S02]  /*3db70*/  IMAD R19, R15, UR4, RZ ;  /* 0x000000040f137c24 */ /* 0x000fe4000f8e02ff */
[----:B0-----:R-:W-:Y:S02]  /*3db80*/  @P2 IMAD.MOV.U32 R16, RZ, RZ, R78 ;  /* 0x000000ffff102224 */ /* 0x001fe400078e004e */
[----:B------:R-:W-:Y:S01]  /*3db90*/  @P2 IMAD.MOV.U32 R17, RZ, RZ, R80 ;  /* 0x000000ffff112224 */ /* 0x000fe200078e0050 */
[----:B------:R-:W-:Y:S04]  /*3dba0*/  STL [R1+0xff0], R78 ;  /* 0x000ff04e01007387 */ /* 0x000fe80000100800 */
[----:B------:R-:W-:Y:S01]  /*3dbb0*/  STL [R1+0xfec], R80 ;  /* 0x000fec5001007387 */ /* 0x000fe20000100800 */
[----:B------:R-:W0:Y:S03]  /*3dbc0*/  LDCU UR4, c[0x0][0x3b0] ;  /* 0x00007600ff0477ac */ /* 0x000e260008000800 */
[----:B------:R0:W3:Y:S04]  /*3dbd0*/  @P2 LDG.E.U8 R21, desc[UR20][R16.64] ;  /* 0x0000001410152981 */ /* 0x0000e8000c1e1100 */
[----:B--2---:R2:W-:Y:S04]  /*3dbe0*/  STL [R1+0x2c], R79 ;  /* 0x00002c4f01007387 */ /* 0x0045e80000100800 */
[----:B------:R-:W5:Y:S01]  /*3dbf0*/  LDL.LU R89, [R1+0x10d4] ;  /* 0x0010d40001597983 */ /* 0x000f620000300800 */
[----:B--2---:R-:W-:-:S04]  /*3dc00*/  IADD3 R79, P4, PT, R19, R7, RZ ;  /* 0x00000007134f7210 */ /* 0x004fc80007f9e0ff */
[----:B------:R-:W-:Y:S01]  /*3dc10*/  LEA.HI.X.SX32 R19, R19, R6, 0x1, P4 ;  /* 0x0000000613137211 */ /* 0x000fe200020f0eff */
[----:B0-----:R-:W-:-:S04]  /*3dc20*/  @P2 IMAD.MOV.U32 R16, RZ, RZ, R79 ;  /* 0x000000ffff102224 */ /* 0x001fc800078e004f */
[----:B------:R-:W-:-:S05]  /*3dc30*/  @P2 IMAD.MOV.U32 R17, RZ, RZ, R19 ;  /* 0x000000ffff112224 */ /* 0x000fca00078e0013 */
[----:B------:R0:W2:Y:S01]  /*3dc40*/  @P2 LDG.E.U8 R77, desc[UR20][R16.64] ;  /* 0x00000014104d2981 */ /* 0x0000a2000c1e1100 */
[----:B----4-:R-:W-:-:S03]  /*3dc50*/  SEL R15, R20, R91, !P3 ;  /* 0x0000005b140f7207 */ /* 0x010fc60005800000 */
[----:B------:R-:W-:Y:S04]  /*3dc60*/  STL [R1+0xff8], R79 ;  /* 0x000ff84f01007387 */ /* 0x000fe80000100800 */
[----:B---3--:R3:W-:Y:S01]  /*3dc70*/  STL [R1+0x78], R21 ;  /* 0x0000781501007387 */ /* 0x0087e20000100800 */
[----:B------:R-:W-:Y:S01]  /*3dc80*/  SEL R18, R20, R92, !P3 ;  /* 0x0000005c14127207 */ /* 0x000fe20005800000 */
[----:B---3--:R-:W-:Y:S02]  /*3dc90*/  IMAD R21, R15, UR16, RZ ;  /* 0x000000100f157c24 */ /* 0x008fe4000f8e02ff */
[----:B------:R3:W-:Y:S02]  /*3dca0*/  STL [R1+0xff4], R19 ;  /* 0x000ff41301007387 */ /* 0x0007e40000100800 */
[----:B-1----:R-:W-:Y:S01]  /*3dcb0*/  IMAD R18, R18, UR5, RZ ;  /* 0x0000000512127c24 */ /* 0x002fe2000f8e02ff */
[----:B-----5:R-:W-:-:S02]  /*3dcc0*/  SEL R15, R20, R93, !P3 ;  /* 0x0000005d140f7207 */ /* 0x020fc40005800000 */
[----:B------:R-:W-:Y:S02]  /*3dcd0*/  PRMT R59, RZ, 0x7610, R59 ;  /* 0x00007610ff3b7816 */ /* 0x000fe4000000003b */
[C---:B------:R-:W-:Y:S01]  /*3dce0*/  IADD3 R78, P4, PT, R21.reuse, R7, RZ ;  /* 0x00000007154e7210 */ /* 0x040fe20007f9e0ff */
[----:B------:R-:W1:Y:S01]  /*3dcf0*/  LDCU UR5, c[0x0][0x3b0] ;  /* 0x00007600ff0577ac */ /* 0x000e620008000800 */
[----:B------:R-:W-:Y:S02]  /*3dd00*/  PRMT R58, RZ, 0x7610, R58 ;  /* 0x00007610ff3a7816 */ /* 0x000fe4000000003a */
[----:B------:R-:W-:Y:S02]  /*3dd10*/  PRMT R68, RZ, 0x7610, R68 ;  /* 0x00007610ff447816 */ /* 0x000fe40000000044 */
[----:B0-----:R-:W-:Y:S01]  /*3dd20*/  LEA.HI.X.SX32 R16, R21, R6, 0x1, P4 ;  /* 0x0000000615107211 */ /* 0x001fe200020f0eff */
[----:B------:R-:W-:Y:S04]  /*3dd30*/  STL [R1+0x1000], R78 ;  /* 0x0010004e01007387 */ /* 0x000fe80000100800 */
[----:B------:R-:W4:Y:S01]  /*3dd40*/  LDL.LU R90, [R1+0x10e4] ;  /* 0x0010e400015a7983 */ /* 0x000f220000300800 */
[----:B------:R-:W-:Y:S01]  /*3dd50*/  @P2 IMAD.MOV.U32 R17, RZ, RZ, R16 ;  /* 0x000000ffff112224 */ /* 0x000fe200078e0010 */
[----:B------:R-:W-:-:S02]  /*3dd60*/  PRMT R75, RZ, 0x7610, R75 ;  /* 0x00007610ff4b7816 */ /* 0x000fc4000000004b */
[----:B------:R0:W-:Y:S01]  /*3dd70*/  STL [R1+0xffc], R16 ;  /* 0x000ffc1001007387 */ /* 0x0001e20000100800 */
[----:B---3--:R-:W-:Y:S01]  /*3dd80*/  IMAD R19, R15, UR7, RZ ;  /* 0x000000070f137c24 */ /* 0x008fe2000f8e02ff */
[----:B------:R-:W-:Y:S01]  /*3dd90*/  SEL R15, R20, R5, !P3 ;  /* 0x00000005140f7207 */ /* 0x000fe20005800000 */
[----:B------:R-:W3:Y:S01]  /*3dda0*/  LDCU UR7, c[0x0][0x3b0] ;  /* 0x00007600ff0777ac */ /* 0x000ee20008000800 */
[----:B------:R-:W5:Y:S01]  /*3ddb0*/  LDCU UR16, c[0x0][0x3b0] ;  /* 0x00007600ff1077ac */ /* 0x000f620008000800 */
[----:B0-----:R-:W-:-:S05]  /*3ddc0*/  @P2 IMAD.MOV.U32 R16, RZ, RZ, R78 ;  /* 0x000000ffff102224 */ /* 0x001fca00078e004e */
[----:B------:R0:W3:Y:S01]  /*3ddd0*/  @P2 LDG.E.U8 R59, desc[UR20][R16.64] ;  /* 0x00000014103b2981 */ /* 0x0000e2000c1e1100 */
[----:B------:R-:W-:Y:S01]  /*3dde0*/  IMAD R21, R15, UR4, RZ ;  /* 0x000000040f157c24 */ /* 0x000fe2000f8e02ff */
[----:B------:R-:W0:Y:S01]  /*3ddf0*/  LDCU UR4, c[0x0][0x3b0] ;  /* 0x00007600ff0477ac */ /* 0x000e220008000800 */
[----:B------:R-:W-:Y:S01]  /*3de00*/  SEL R15, R20, R89, !P3 ;  /* 0x00000059140f7207 */ /* 0x000fe20005800000 */
[----:B--2---:R2:W-:Y:S02]  /*3de10*/  STL [R1+0xc0], R77 ;  /* 0x0000c04d01007387 */ /* 0x0045e40000100800 */
[----:B--2---:R-:W-:-:S04]  /*3de20*/  IADD3 R77, P4, PT, R18, R7, RZ ;  /* 0x00000007124d7210 */ /* 0x004fc80007f9e0ff */
[----:B0-----:R-:W-:Y:S01]  /*3de30*/  LEA.HI.X.SX32 R16, R18, R6, 0x1, P4 ;  /* 0x0000000612107211 */ /* 0x001fe200020f0eff */
[----:B------:R-:W-:Y:S04]  /*3de40*/  STL [R1+0x1008], R77 ;  /* 0x0010084d01007387 */ /* 0x000fe80000100800 */
[----:B------:R-:W2:Y:S04]  /*3de50*/  LDL.LU R91, [R1+0x10a4] ;  /* 0x0010a400015b7983 */ /* 0x000ea80000300800 */
[----:B------:R-:W2:Y:S01]  /*3de60*/  LDL.LU R92, [R1+0x1098] ;  /* 0x00109800015c7983 */ /* 0x000ea20000300800 */
[----:B------:R-:W-:-:S03]  /*3de70*/  IADD3 R5, P4, PT, R19, R7, RZ ;  /* 0x0000000713057210 */ /* 0x000fc60007f9e0ff */
[----:B------:R-:W2:Y:S04]  /*3de80*/  LDL.LU R93, [R1+0x1078] ;  /* 0x00107800015d7983 */ /* 0x000ea80000300800 */
[----:B------:R0:W-:Y:S01]  /*3de90*/  STL [R1+0x1004], R16 ;  /* 0x0010041001007387 */ /* 0x0001e20000100800 */
[----:B------:R-:W-:Y:S01]  /*3dea0*/  @P2 IMAD.MOV.U32 R17, RZ, RZ, R16 ;  /* 0x000000ffff112224 */ /* 0x000fe200078e0010 */
[----:B------:R-:W-:Y:S01]  /*3deb0*/  LEA.HI.X.SX32 R78, R19, R6, 0x1, P4 ;  /* 0x00000006134e7211 */ /* 0x000fe200020f0eff */
[----:B0-----:R-:W-:Y:S01]  /*3dec0*/  @P2 IMAD.MOV.U32 R16, RZ, RZ, R77 ;  /* 0x000000ffff102224 */ /* 0x001fe200078e004d */
[----:B------:R-:W-:-:S04]  /*3ded0*/  IADD3 R77, P4, PT, R21, R7, RZ ;  /* 0x00000007154d7210 */ /* 0x000fc80007f9e0ff */
[----:B------:R0:W2:Y:S01]  /*3dee0*/  @P2 LDG.E.U8 R58, desc[UR20][R16.64] ;  /* 0x00000014103a2981 */ /* 0x0000a2000c1e1100 */
[----:B------:R-:W-:Y:S02]  /*3def0*/  LEA.HI.X.SX32 R79, R21, R6, 0x1, P4 ;  /* 0x00000006154f7211 */ /* 0x000fe400020f0eff */
[----:B------:R-:W-:Y:S01]  /*3df00*/  PRMT R19, RZ, 0x7610, R19 ;  /* 0x00007610ff137816 */ /* 0x000fe20000000013 */
[----:B-1----:R-:W-:Y:S02]  /*3df10*/  IMAD R18, R15, UR5, RZ ;  /* 0x000000050f127c24 */ /* 0x002fe4000f8e02ff */
[----:B0-----:R-:W-:Y:S02]  /*3df20*/  @P2 IMAD.MOV.U32 R16, RZ, RZ, R5 ;  /* 0x000000ffff102224 */ /* 0x001fe400078e0005 */
[----:B------:R-:W-:Y:S01]  /*3df30*/  @P2 IMAD.MOV.U32 R17, RZ, RZ, R78 ;  /* 0x000000ffff112224 */ /* 0x000fe200078e004e */
[----:B------:R0:W-:Y:S01]  /*3df40*/  STL [R1+0x1010], R5 ;  /* 0x0010100501007387 */ /* 0x0001e20000100800 */
[----:B------:R-:W-:-:S02]  /*3df50*/  PRMT R21, RZ, 0x7610, R21 ;  /* 0x00007610ff157816 */ /* 0x000fc40000000015 */
[----:B----4-:R-:W-:Y:S01]  /*3df60*/  SEL R15, R20, R90, !P3 ;  /* 0x0000005a140f7207 */ /* 0x010fe20005800000 */
[----:B------:R-:W1:Y:S01]  /*3df70*/  LDCU UR5, c[0x0][0x3b0] ;  /* 0x00007600ff0577ac */ /* 0x000e620008000800 */
[----:B------:R4:W2:Y:S04]  /*3df80*/  @P2 LDG.E.U8 R68, desc[UR20][R16.64] ;  /* 0x0000001410442981 */ /* 0x0008a8000c1e1100 */
[----:B------:R3:W-:Y:S04]  /*3df90*/  STL [R1+0x100c], R78 ;  /* 0x00100c4e01007387 */ /* 0x0007e80000100800 */
[----:B0-----:R-:W2:Y:S01]  /*3dfa0*/  LDL.LU R5, [R1+0x1090] ;  /* 0x0010900001057983 */ /* 0x001ea20000300800 */
[----:B----4-:R-:W-:-:S02]  /*3dfb0*/  @P2 IMAD.MOV.U32 R16, RZ, RZ, R77 ;  /* 0x000000ffff102224 */ /* 0x010fc400078e004d */
[----:B------:R-:W-:Y:S01]  /*3dfc0*/  @P2 IMAD.MOV.U32 R17, RZ, RZ, R79 ;  /* 0x000000ffff112224 */ /* 0x000fe200078e004f */
[C---:B---3--:R-:W-:Y:S01]  /*3dfd0*/  IADD3 R78, P4, PT, R18.reuse, R7, RZ ;  /* 0x00000007124e7210 */ /* 0x048fe20007f9e0ff */
[----:B------:R-:W-:Y:S04]  /*3dfe0*/  STL [R1+0x1018], R77 ;  /* 0x0010184d01007387 */ /* 0x000fe80000100800 */
[----:B------:R0:W3:Y:S04]  /*3dff0*/  @P2 LDG.E.U8 R19, desc[UR20][R16.64] ;  /* 0x0000001410132981 */ /* 0x0000e8000c1e1100 */
[----:B------:R4:W-:Y:S02]  /*3e000*/  STL [R1+0x1014], R79 ;  /* 0x0010144f01007387 */ /* 0x0009e40000100800 */
[----:B----4-:R-:W-:Y:S01]  /*3e010*/  LEA.HI.X.SX32 R79, R18, R6, 0x1, P4 ;  /* 0x00000006124f7211 */ /* 0x010fe200020f0eff */
[----:B0-----:R-:W-:-:S04]  /*3e020*/  @P2 IMAD.MOV.U32 R16, RZ, RZ, R78 ;  /* 0x000000ffff102224 */ /* 0x001fc800078e004e */
[----:B------:R-:W-:-:S05]  /*3e030*/  @P2 IMAD.MOV.U32 R17, RZ, RZ, R79 ;  /* 0x000000ffff112224 */ /* 0x000fca00078e004f */
[----:B------:R0:W4:Y:S04]  /*3e040*/  @P2 LDG.E.U8 R21, desc[UR20][R16.64] ;  /* 0x0000001410152981 */ /* 0x000128000c1e1100 */
[----:B------:R-:W-:Y:S04]  /*3e050*/  STL [R1+0x1020], R78 ;  /* 0x0010204e01007387 */ /* 0x000fe80000100800 */
[----:B---3--:R3:W-:Y:S02]  /*3e060*/  STL [R1+0x28], R19 ;  /* 0x0000281301007387 */ /* 0x0087e40000100800 */
[----:B---3--:R-:W-:-:S02]  /*3e070*/  IMAD R19, R15, UR7, RZ ;  /* 0x000000070f137c24 */ /* 0x008fc4000f8e02ff */
[----:B------:R-:W-:Y:S01]  /*3e080*/  STL [R1+0x101c], R79 ;  /* 0x00101c4f01007387 */ /* 0x000fe20000100800 */
[C---:B--2---:R-:W-:Y:S02]  /*3e090*/  SEL R18, R20.reuse, R91, !P3 ;  /* 0x0000005b14127207 */ /* 0x044fe40005800000 */
[----:B------:R-:W-:Y:S01]  /*3e0a0*/  SEL R15, R20, R92, !P3 ;  /* 0x0000005c140f7207 */ /* 0x000fe20005800000 */
[----:B------:R-:W2:Y:S01]  /*3e0b0*/  LDCU UR7, c[0x0][0x3b0] ;  /* 0x00007600ff0777ac */ /* 0x000ea20008000800 */
[----:B------:R-:W-:-:S04]  /*3e0c0*/  IADD3 R77, P4, PT, R19, R7, RZ ;  /* 0x00000007134d7210 */ /* 0x000fc80007f9e0ff */
[----:B0-----:R-:W-:Y:S01]  /*3e0d0*/  LEA.HI.X.SX32 R16, R19, R6, 0x1, P4 ;  /* 0x0000000613107211 */ /* 0x001fe200020f0eff */
[----:B------:R-:W-:Y:S04]  /*3e0e0*/  STL [R1+0x1028], R77 ;  /* 0x0010284d01007387 */ /* 0x000fe80000100800 */
[----:B----4-:R-:W-:Y:S01]  /*3e0f0*/  STL [R1+0x74], R21 ;  /* 0x0000741501007387 */ /* 0x010fe20000100800 */
[----:B------:R-:W-:-:S03]  /*3e100*/  @P2 IMAD.MOV.U32 R17, RZ, RZ, R16 ;  /* 0x000000ffff112224 */ /* 0x000fc600078e0010 */
[----:B------:R0:W-:Y:S01]  /*3e110*/  STL [R1+0x1024], R16 ;  /* 0x0010241001007387 */ /* 0x0001e20000100800 */
[----:B-1----:R-:W-:Y:S02]  /*3e120*/  IMAD R19, R15, UR5, RZ ;  /* 0x000000050f137c24 */ /* 0x002fe4000f8e02ff */
[----:B0-----:R-:W-:Y:S02]  /*3e130*/  @P2 IMAD.MOV.U32 R16, RZ, RZ, R77 ;  /* 0x000000ffff102224 */ /* 0x001fe400078e004d */
[----:B------:R-:W-:Y:S01]  /*3e140*/  IMAD R21, R18, UR4, RZ ;  /* 0x0000000412157c24 */ /* 0x000fe2000f8e02ff */
[C---:B------:R-:W-:Y:S01]  /*3e150*/  SEL R15, R20.reuse, R5, !P3 ;  /* 0x00000005140f7207 */ /* 0x040fe20005800000 */
[----:B------:R-:W3:Y:S04]  /*3e160*/  LDL.LU R89, [R1+0x10ac] ;  /* 0x0010ac0001597983 */ /* 0x000ee80000300800 */
[----:B------:R0:W4:Y:S01]  /*3e170*/  @P2 LDG.E.U8 R75, desc[UR20][R16.64] ;  /* 0x00000014104b2981 */ /* 0x000122000c1e1100 */
[----:B------:R-:W-:-:S02]  /*3e180*/  SEL R18, R20, R93, !P3 ;  /* 0x0000005d14127207 */ /* 0x000fc40005800000 */
[C---:B------:R-:W-:Y:S02]  /*3e190*/  IADD3 R78, P4, PT, R21.reuse, R7, RZ ;  /* 0x00000007154e7210 */ /* 0x040fe40007f9e0ff */
[----:B------:R-:W-:Y:S02]  /*3e1a0*/  PRMT R57, RZ, 0x7610, R57 ;  /* 0x00007610ff397816 */ /* 0x000fe40000000039 */
[----:B------:R-:W-:Y:S02]  /*3e1b0*/  PRMT R56, RZ, 0x7610, R56 ;  /* 0x00007610ff387816 */ /* 0x000fe40000000038 */
[----:B------:R-:W-:Y:S01]  /*3e1c0*/  PRMT R67, RZ, 0x7610, R67 ;  /* 0x00007610ff437816 */ /* 0x000fe20000000043 */
[----:B------:R-:W1:Y:S01]  /*3e1d0*/  LDCU UR4, c[0x0][0x3b0] ;  /* 0x00007600ff0477ac */ /* 0x000e620008000800 */
[----:B------:R-:W-:Y:S04]  /*3e1e0*/  STL [R1+0x1030], R78 ;  /* 0x0010304e01007387 */ /* 0x000fe80000100800 */
[----:B------:R-:W3:Y:S04]  /*3e1f0*/  LDL.LU R90, [R1+0x10b8] ;  /* 0x0010b800015a7983 */ /* 0x000ee80000300800 */
[----:B------:R-:W3:Y:S01]  /*3e200*/  LDL.LU R91, [R1+0x10a0] ;  /* 0x0010a000015b7983 */ /* 0x000ee20000300800 */
[----:B0-----:R-:W-:-:S02]  /*3e210*/  LEA.HI.X.SX32 R16, R21, R6, 0x1, P4 ;  /* 0x0000000615107211 */ /* 0x001fc400020f0eff */
[----:B------:R-:W-:Y:S01]  /*3e220*/  IADD3 R5, P4, PT, R19, R7, RZ ;  /* 0x0000000713057210 */ /* 0x000fe20007f9e0ff */
[----:B-----5:R-:W-:Y:S02]  /*3e230*/  IMAD R18, R18, UR16, RZ ;  /* 0x0000001012127c24 */ /* 0x020fe4000f8e02ff */
[----:B--2---:R-:W-:Y:S01]  /*3e240*/  IMAD R15, R15, UR7, RZ ;  /* 0x000000070f0f7c24 */ /* 0x004fe2000f8e02ff */
[----:B------:R-:W0:Y:S01]  /*3e250*/  LDCU UR7, c[0x0][0x3b0] ;  /* 0x00007600ff0777ac */ /* 0x000e220008000800 */
[----:B------:R2:W-:Y:S04]  /*3e260*/  STL [R1+0x102c], R16 ;  /* 0x00102c1001007387 */ /* 0x0005e80000100800 */
[----:B------:R-:W-:Y:S01]  /*3e270*/  STL [R1+0x1038], R5 ;  /* 0x0010380501007387 */ /* 0x000fe20000100800 */
[----:B------:R-:W-:Y:S01]  /*3e280*/  @P2 IMAD.MOV.U32 R17, RZ, RZ, R16 ;  /* 0x000000ffff112224 */ /* 0x000fe200078e0010 */
[----:B------:R-:W-:Y:S01]  /*3e290*/  PRMT R22, RZ, 0x7610, R22 ;  /* 0x00007610ff167816 */ /* 0x000fe20000000016 */
[----:B------:R-:W5:Y:S01]  /*3e2a0*/  LDCU UR5, c[0x0][0x3b0] ;  /* 0x00007600ff0577ac */ /* 0x000f620008000800 */
[----:B------:R-:W-:Y:S01]  /*3e2b0*/  PRMT R2, RZ, 0x7610, R2 ;  /* 0x00007610ff027816 */ /* 0x000fe20000000002 */
[----:B------:R-:W0:Y:S01]  /*3e2c0*/  LDCU UR16, c[0x0][0x3b0] ;  /* 0x00007600ff1077ac */ /* 0x000e220008000800 */
[----:B--2---:R-:W-:-:S05]  /*3e2d0*/  @P2 IMAD.MOV.U32 R16, RZ, RZ, R78 ;  /* 0x000000ffff102224 */ /* 0x004fca00078e004e */
[----:B------:R2:W3:Y:S02]  /*3e2e0*/  @P2 LDG.E.U8 R57, desc[UR20][R16.64] ;  /* 0x0000001410392981 */ /* 0x0004e4000c1e1100 */
[----:B--2---:R-:W-:Y:S02]  /*3e2f0*/  @P2 IMAD.MOV.U32 R16, RZ, RZ, R5 ;  /* 0x000000ffff102224 */ /* 0x004fe400078e0005 */
[----:B----4-:R2:W-:Y:S02]  /*3e300*/  STL [R1+0xbc], R75 ;  /* 0x0000bc4b01007387 */ /* 0x0105e40000100800 */
[----:B--2---:R-:W-:Y:S02]  /*3e310*/  LEA.HI.X.SX32 R75, R19, R6, 0x1, P4 ;  /* 0x00000006134b7211 */ /* 0x004fe400020f0eff */
[----:B------:R-:W-:-:S03]  /*3e320*/  IADD3 R77, P4, PT, R18, R7, RZ ;  /* 0x00000007124d7210 */ /* 0x000fc60007f9e0ff */
[----:B------:R-:W-:Y:S01]  /*3e330*/  @P2 IMAD.MOV.U32 R17, RZ, RZ, R75 ;  /* 0x000000ffff112224 */ /* 0x000fe200078e004b */
[----:B------:R-:W-:Y:S02]  /*3e340*/  LEA.HI.X.SX32 R18, R18, R6, 0x1, P4 ;  /* 0x0000000612127211 */ /* 0x000fe400020f0eff */
[----:B------:R-:W-:Y:S01]  /*3e350*/  IADD3 R21, P4, PT, R15, R7, RZ ;  /* 0x000000070f157210 */ /* 0x000fe20007f9e0ff */
[----:B------:R2:W-:Y:S04]  /*3e360*/  STL [R1+0x1034], R75 ;  /* 0x0010344b01007387 */ /* 0x0005e80000100800 */
[----:B------:R4:W5:Y:S01]  /*3e370*/  @P2 LDG.E.U8 R56, desc[UR20][R16.64] ;  /* 0x0000001410382981 */ /* 0x000962000c1e1100 */
[----:B------:R-:W-:-:S03]  /*3e380*/  PRMT R19, RZ, 0x7610, R19 ;  /* 0x00007610ff137816 */ /* 0x000fc60000000013 */
[----:B------:R-:W5:Y:S01]  /*3e390*/  LDL.LU R92, [R1+0x1094] ;  /* 0x00109400015c7983 */ /* 0x000f620000300800 */
[----:B--2---:R-:W-:Y:S01]  /*3e3a0*/  LEA.HI.X.SX32 R75, R15, R6, 0x1, P4 ;  /* 0x000000060f4b7211 */ /* 0x004fe200020f0eff */
[----:B----4-:R-:W-:Y:S02]  /*3e3b0*/  @P2 IMAD.MOV.U32 R16, RZ, RZ, R77 ;  /* 0x000000ffff102224 */ /* 0x010fe400078e004d */
[----:B------:R-:W-:-:S05]  /*3e3c0*/  @P2 IMAD.MOV.U32 R17, RZ, RZ, R18 ;  /* 0x000000ffff112224 */ /* 0x000fca00078e0012 */
[----:B------:R2:W4:Y:S02]  /*3e3d0*/  @P2 LDG.E.U8 R67, desc[UR20][R16.64] ;  /* 0x0000001410432981 */ /* 0x000524000c1e1100 */
[----:B--2---:R-:W-:Y:S02]  /*3e3e0*/  @P2 IMAD.MOV.U32 R16, RZ, RZ, R21 ;  /* 0x000000ffff102224 */ /* 0x004fe400078e0015 */
[----:B------:R-:W-:-:S05]  /*3e3f0*/  @P2 IMAD.MOV.U32 R17, RZ, RZ, R75 ;  /* 0x000000ffff112224 */ /* 0x000fca00078e004b */
[----:B------:R2:W4:Y:S01]  /*3e400*/  @P2 LDG.E.U8 R19, desc[UR20][R16.64] ;  /* 0x0000001410132981 */ /* 0x000522000c1e1100 */
[----:B------:R-:W-:Y:S02]  /*3e410*/  ISETP.GT.U32.AND P4, PT, R8, R10, PT ;  /* 0x0000000a0800720c */ /* 0x000fe40003f84070 */
[----:B---3--:R-:W-:Y:S01]  /*3e420*/  SEL R15, R20, R89, !P3 ;  /* 0x00000059140f7207 */ /* 0x008fe20005800000 */
[----:B------:R-:W-:Y:S04]  /*3e430*/  STL [R1+0x1040], R77 ;  /* 0x0010404d01007387 */ /* 0x000fe80000100800 */
[----:B------:R-:W3:Y:S04]  /*3e440*/  LDL.LU R93, [R1+0x109c] ;  /* 0x00109c00015d7983 */ /* 0x000ee80000300800 */
[----:B------:R-:W3:Y:S04]  /*3e450*/  LDL.LU R5, [R1+0x1088] ;  /* 0x0010880001057983 */ /* 0x000ee80000300800 */
[----:B------:R1:W-:Y:S04]  /*3e460*/  STL [R1+0x103c], R18 ;  /* 0x00103c1201007387 */ /* 0x0003e80000100800 */
[----:B------:R0:W-:Y:S04]  /*3e470*/  STL [R1+0x1048], R21 ;  /* 0x0010481501007387 */ /* 0x0001e80000100800 */
[----:B------:R0:W-:Y:S01]  /*3e480*/  STL [R1+0x1044], R75 ;  /* 0x0010444b01007387 */ /* 0x0001e20000100800 */
[----:B-1----:R-:W-:-:S02]  /*3e490*/  IMAD R18, R15, UR4, RZ ;  /* 0x000000040f127c24 */ /* 0x002fc4000f8e02ff */
[----:B------:R-:W-:Y:S01]  /*3e4a0*/  @!P4 IMAD.IADD R10, R10, 0x1, -R8 ;  /* 0x000000010a0ac824 */ /* 0x000fe200078e0a08 */
[----:B--2---:R-:W-:Y:S01]  /*3e4b0*/  SEL R16, R20, R91, !P3 ;  /* 0x0000005b14107207 */ /* 0x004fe20005800000 */
[----:B----4-:R-:W-:Y:S01]  /*3e4c0*/  STL [R1+0x24], R19 ;  /* 0x0000241301007387 */ /* 0x010fe20000100800 */
[----:B------:R-:W-:-:S03]  /*3e4d0*/  IADD3 R17, P4, PT, R18, R7, RZ ;  /* 0x0000000712117210 */ /* 0x000fc60007f9e0ff */
[----:B0-----:R-:W-:Y:S01]  /*3e4e0*/  IMAD R21, R16, UR7, RZ ;  /* 0x0000000710157c24 */ /* 0x001fe2000f8e02ff */
[----:B------:R-:W-:Y:S01]  /*3e4f0*/  SEL R15, R20, R90, !P3 ;  /* 0x0000005a140f7207 */ /* 0x000fe20005800000 */
[----:B------:R-:W0:Y:S01]  /*3e500*/  LDCU UR4, c[0x0][0x3b0] ;  /* 0x00007600ff0477ac */ /* 0x000e220008000800 */
[----:B------:R-:W-:Y:S01]  /*3e510*/  LEA.HI.X.SX32 R75, R18, R6, 0x1, P4 ;  /* 0x00000006124b7211 */ /* 0x000fe200020f0eff */
[----:B------:R1:W-:Y:S01]  /*3e520*/  STL [R1+0x1050], R17 ;  /* 0x0010501101007387 */ /* 0x0003e20000100800 */
[----:B------:R-:W-:Y:S01]  /*3e530*/  @P2 IMAD.MOV.U32 R16, RZ, RZ, R17 ;  /* 0x000000ffff102224 */ /* 0x000fe200078e0011 */
[----:B------:R-:W-:Y:S02]  /*3e540*/  PRMT R55, RZ, 0x7610, R55 ;  /* 0x00007610ff377816 */ /* 0x000fe40000000037 */
[----:B------:R-:W-:Y:S02]  /*3e550*/  PRMT R54, RZ, 0x7610, R54 ;  /* 0x00007610ff367816 */ /* 0x000fe40000000036 */
[----:B------:R-:W-:-:S02]  /*3e560*/  PRMT R66, RZ, 0x7610, R66 ;  /* 0x00007610ff427816 */ /* 0x000fc40000000042 */
[----:B------:R-:W-:Y:S01]  /*3e570*/  PRMT R73, RZ, 0x7610, R73 ;  /* 0x00007610ff497816 */ /* 0x000fe20000000049 */
[----:B------:R-:W2:Y:S01]  /*3e580*/  LDCU UR7, c[0x0][0x3b0] ;  /* 0x00007600ff0777ac */ /* 0x000ea20008000800 */
[----:B-1----:R-:W-:-:S05]  /*3e590*/  @P2 IMAD.MOV.U32 R17, RZ, RZ, R75 ;  /* 0x000000ffff112224 */ /* 0x002fca00078e004b */
[----:B------:R1:W4:Y:S01]  /*3e5a0*/  @P2 LDG.E.U8 R22, desc[UR20][R16.64] ;  /* 0x0000001410162981 */ /* 0x000322000c1e1100 */
[----:B-----5:R-:W-:-:S03]  /*3e5b0*/  IMAD R19, R15, UR5, RZ ;  /* 0x000000050f137c24 */ /* 0x020fc6000f8e02ff */
[----:B------:R5:W-:Y:S01]  /*3e5c0*/  STL [R1+0x104c], R75 ;  /* 0x00104c4b01007387 */ /* 0x000be20000100800 */
[C---:B------:R-:W-:Y:S02]  /*3e5d0*/  SEL R18, R20.reuse, R92, !P3 ;  /* 0x0000005c14127207 */ /* 0x040fe40005800000 */
[----:B---3--:R-:W-:Y:S01]  /*3e5e0*/  SEL R15, R20, R93, !P3 ;  /* 0x0000005d140f7207 */ /* 0x008fe20005800000 */
[----:B------:R-:W3:Y:S01]  /*3e5f0*/  LDCU UR5, c[0x0][0x3b0] ;  /* 0x00007600ff0577ac */ /* 0x000ee20008000800 */
[----:B------:R-:W-:-:S04]  /*3e600*/  IADD3 R78, P4, PT, R19, R7, RZ ;  /* 0x00000007134e7210 */ /* 0x000fc80007f9e0ff */
[----:B-1----:R-:W-:Y:S01]  /*3e610*/  LEA.HI.X.SX32 R16, R19, R6, 0x1, P4 ;  /* 0x0000000613107211 */ /* 0x002fe200020f0eff */
[----:B------:R-:W-:Y:S04]  /*3e620*/  STL [R1+0x1058], R78 ;  /* 0x0010584e01007387 */ /* 0x000fe80000100800 */
[----:B------:R-:W-:Y:S01]  /*3e630*/  @P2 IMAD.MOV.U32 R17, RZ, RZ, R16 ;  /* 0x000000ffff112224 */ /* 0x000fe200078e0010 */
[----:B----4-:R-:W-:Y:S04]  /*3e640*/  STL [R1+0x70], R22 ;  /* 0x0000701601007387 */ /* 0x010fe80000100800 */
[----:B------:R1:W-:Y:S01]  /*3e650*/  STL [R1+0x1054], R16 ;  /* 0x0010541001007387 */ /* 0x0003e20000100800 */
[----:B-----5:R-:W-:-:S03]  /*3e660*/  IADD3 R75, P4, PT, R21, R7, RZ ;  /* 0x00000007154b7210 */ /* 0x020fc60007f9e0ff */
[----:B------:R-:W4:Y:S01]  /*3e670*/  LDL.LU R91, [R1+0x10a8] ;  /* 0x0010a800015b7983 */ /* 0x000f220000300800 */
[----:B-1----:R-:W-:-:S05]  /*3e680*/  @P2 IMAD.MOV.U32 R16, RZ, RZ, R78 ;  /* 0x000000ffff102224 */ /* 0x002fca00078e004e */
[----:B------:R1:W5:Y:S04]  /*3e690*/  @P2 LDG.E.U8 R2, desc[UR20][R16.64] ;  /* 0x0000001410022981 */ /* 0x000368000c1e1100 */
[----:B------:R-:W-:Y:S04]  /*3e6a0*/  STL [R1+0x1060], R75 ;  /* 0x0010604b01007387 */ /* 0x000fe80000100800 */
[----:B------:R-:W2:Y:S01]  /*3e6b0*/  LDL.LU R92, [R1+0x1080] ;  /* 0x00108000015c7983 */ /* 0x000ea20000300800 */
[----:B------:R-:W-:-:S05]  /*3e6c0*/  LEA.HI.X.SX32 R77, R21, R6, 0x1, P4 ;  /* 0x00000006154d7211 */ /* 0x000fca00020f0eff */
[----:B------:R-:W-:Y:S01]  /*3e6d0*/  STL [R1+0x105c], R77 ;  /* 0x00105c4d01007387 */ /* 0x000fe20000100800 */
[----:B------:R-:W-:Y:S01]  /*3e6e0*/  IMAD R22, R18, UR16, RZ ;  /* 0x0000001012167c24 */ /* 0x000fe2000f8e02ff */
[----:B------:R-:W-:Y:S01]  /*3e6f0*/  SEL R18, R20, R5, !P3 ;  /* 0x0000000514127207 */ /* 0x000fe20005800000 */
[----:B0-----:R-:W-:Y:S02]  /*3e700*/  IMAD R15, R15, UR4, RZ ;  /* 0x000000040f0f7c24 */ /* 0x001fe4000f8e02ff */
[----:B-1----:R-:W-:Y:S02]  /*3e710*/  @P2 IMAD.MOV.U32 R16, RZ, RZ, R75 ;  /* 0x000000ffff102224 */ /* 0x002fe400078e004b */
[----:B------:R-:W-:Y:S01]  /*3e720*/  @P2 IMAD.MOV.U32 R17, RZ, RZ, R77 ;  /* 0x000000ffff112224 */ /* 0x000fe200078e004d */
[----:B------:R-:W-:Y:S01]  /*3e730*/  IADD3 R5, P4, PT, R22, R7, RZ ;  /* 0x0000000716057210 */ /* 0x000fe20007f9e0ff */
[----:B------:R-:W-:Y:S01]  /*3e740*/  IMAD R18, R18, UR17, RZ ;  /* 0x0000001112127c24 */ /* 0x000fe2000f8e02ff */
[----:B------:R-:W0:Y:S01]  /*3e750*/  LDCU UR4, c[0x0][0x3b0] ;  /* 0x00007600ff0477ac */ /* 0x000e220008000800 */
[----:B------:R-:W-:-:S02]  /*3e760*/  PRMT R19, RZ, 0x7610, R19 ;  /* 0x00007610ff137816 */ /* 0x000fc40000000013 */
[-C--:B------:R-:W-:Y:S02]  /*3e770*/  LEA.HI.X.SX32 R79, R22, R6.reuse, 0x1, P4 ;  /* 0x00000006164f7211 */ /* 0x080fe400020f0eff */
[CC--:B------:R-:W-:Y:S01]  /*3e780*/  IADD3 R78, P4, PT, R15.reuse, R7.reuse, RZ ;  /* 0x000000070f4e7210 */ /* 0x0c0fe20007f9e0ff */
[----:B------:R1:W2:Y:S01]  /*3e790*/  @P2 LDG.E.U8 R55, desc[UR20][R16.64] ;  /* 0x0000001410372981 */ /* 0x0002a2000c1e1100 */
[----:B------:R-:W0:Y:S02]  /*3e7a0*/  LDCU UR16, c[0x0][0x3b0] ;  /* 0x00007600ff1077ac */ /* 0x000e240008000800 */
[----:B------:R-:W-:Y:S01]  /*3e7b0*/  LEA.HI.X.SX32 R15, R15, R6, 0x1, P4 ;  /* 0x000000060f0f7211 */ /* 0x000fe200020f0eff */
[----:B-----5:R5:W-:Y:S04]  /*3e7c0*/  STL [R1+0xb8], R2 ;  /* 0x0000b80201007387 */ /* 0x020be80000100800 */
[----:B-----5:R-:W5:Y:S01]  /*3e7d0*/  LDL.LU R2, [R1+0x107c] ;  /* 0x00107c0001027983 */ /* 0x020f620000300800 */
[----:B------:R-:W-:Y:S01]  /*3e7e0*/  IADD3 R75, P4, PT, R18, R7, RZ ;  /* 0x00000007124b7210 */ /* 0x000fe20007f9e0ff */
[----:B-1----:R-:W-:-:S02]  /*3e7f0*/  @P2 IMAD.MOV.U32 R16, RZ, RZ, R5 ;  /* 0x000000ffff102224 */ /* 0x002fc400078e0005 */
[----:B------:R-:W-:Y:S01]  /*3e800*/  @P2 IMAD.MOV.U32 R17, RZ, RZ, R79 ;  /* 0x000000ffff112224 */ /* 0x000fe200078e004f */
[----:B------:R-:W-:Y:S02]  /*3e810*/  LEA.HI.X.SX32 R77, R18, R6, 0x1, P4 ;  /* 0x00000006124d7211 */ /* 0x000fe400020f0eff */
[----:B------:R-:W-:Y:S02]  /*3e820*/  ISETP.GT.U32.AND P4, PT, R8, R10, PT ;  /* 0x0000000a0800720c */ /* 0x000fe40003f84070 */
[----:B------:R1:W5:Y:S04]  /*3e830*/  @P2 LDG.E.U8 R54, desc[UR20][R16.64] ;  /* 0x0000001410362981 */ /* 0x000368000c1e1100 */
[----:B------:R0:W-:Y:S01]  /*3e840*/  STL [R1+0x1068], R5 ;  /* 0x0010680501007387 */ /* 0x0001e20000100800 */
[----:B----4-:R-:W-:-:S03]  /*3e850*/  SEL R18, R20, R91, !P3 ;  /* 0x0000005b14127207 */ /* 0x010fc60005800000 */
[----:B------:R-:W-:Y:S04]  /*3e860*/  STL [R1+0x1064], R79 ;  /* 0x0010644f01007387 */ /* 0x000fe80000100800 */
[----:B------:R-:W4:Y:S04]  /*3e870*/  LDL.LU R93, [R1+0x1084] ;  /* 0x00108400015d7983 */ /* 0x000f280000300800 */
[----:B------:R-:W-:Y:S01]  /*3e880*/  STL [R1+0x1070], R78 ;  /* 0x0010704e01007387 */ /* 0x000fe20000100800 */
[----:B-1----:R-:W-:Y:S02]  /*3e890*/  @P2 IMAD.MOV.U32 R16, RZ, RZ, R78 ;  /* 0x000000ffff102224 */ /* 0x002fe400078e004e */
[----:B------:R-:W-:Y:S01]  /*3e8a0*/  @P2 IMAD.MOV.U32 R17, RZ, RZ, R15 ;  /* 0x000000ffff112224 */ /* 0x000fe200078e000f */
[----:B------:R2:W-:Y:S01]  /*3e8b0*/  STL [R1+0x106c], R15 ;  /* 0x00106c0f01007387 */ /* 0x0005e20000100800 */
[----:B0-----:R-:W-:-:S03]  /*3e8c0*/  IMAD R18, R18, UR4, RZ ;  /* 0x0000000412127c24 */ /* 0x001fc6000f8e02ff */
[----:B------:R0:W4:Y:S04]  /*3e8d0*/  @P2 LDG.E.U8 R66, desc[UR20][R16.64] ;  /* 0x0000001410422981 */ /* 0x000128000c1e1100 */
[----:B------:R-:W-:Y:S04]  /*3e8e0*/  STL [R1+0x1078], R75 ;  /* 0x0010784b01007387 */ /* 0x000fe80000100800 */
[----:B------:R-:W4:Y:S01]  /*3e8f0*/  LDL.LU R5, [R1+0x108c] ;  /* 0x00108c0001057983 */ /* 0x000f220000300800 */
[----:B--2---:R-:W-:Y:S01]  /*3e900*/  SEL R15, R20, R92, !P3 ;  /* 0x0000005c140f7207 */ /* 0x004fe20005800000 */
[----:B------:R-:W-:Y:S01]  /*3e910*/  @!P4 IMAD.IADD R10, R10, 0x1, -R8 ;  /* 0x000000010a0ac824 */ /* 0x000fe200078e0a08 */
[----:B------:R-:W1:Y:S01]  /*3e920*/  LDCU UR4, c[0x0][0x3b0] ;  /* 0x00007600ff0477ac */ /* 0x000e620008000800 */
[----:B0-----:R-:W-:-:S02]  /*3e930*/  @P2 IMAD.MOV.U32 R16, RZ, RZ, R75 ;  /* 0x000000ffff102224 */ /* 0x001fc400078e004b */
[----:B------:R-:W-:Y:S01]  /*3e940*/  @P2 IMAD.MOV.U32 R17, RZ, RZ, R77 ;  /* 0x000000ffff112224 */ /* 0x000fe200078e004d */
[----:B------:R0:W-:Y:S04]  /*3e950*/  STL [R1+0x1074], R77 ;  /* 0x0010744d01007387 */ /* 0x0001e80000100800 */
[----:B------:R3:W2:Y:S01]  /*3e960*/  @P2 LDG.E.U8 R19, desc[UR20][R16.64] ;  /* 0x0000001410132981 */ /* 0x0006a2000c1e1100 */
[----:B0-----:R-:W-:Y:S01]  /*3e970*/  IADD3 R77, P4, PT, R18, R7, RZ ;  /* 0x00000007124d7210 */ /* 0x001fe20007f9e0ff */
[----:B---3--:R-:W-:-:S03]  /*3e980*/  IMAD R16, R15, UR5, RZ ;  /* 0x000000050f107c24 */ /* 0x008fc6000f8e02ff */
[----:B------:R-:W-:Y:S01]  /*3e990*/  LEA.HI.X.SX32 R17, R18, R6, 0x1, P4 ;  /* 0x0000000612117211 */ /* 0x000fe200020f0eff */
[----:B------:R-:W-:Y:S01]  /*3e9a0*/  STL [R1+0x1080], R77 ;  /* 0x0010804d01007387 */ /* 0x000fe20000100800 */
[----:B------:R-:W0:Y:S01]  /*3e9b0*/  LDCU UR5, c[0x0][0x3b0] ;  /* 0x00007600ff0577ac */ /* 0x000e220008000800 */
[----:B-----5:R-:W-:Y:S02]  /*3e9c0*/  SEL R15, R20, R2, !P3 ;  /* 0x00000002140f7207 */ /* 0x020fe40005800000 */
[----:B------:R-:W-:-:S04]  /*3e9d0*/  IADD3 R2, P4, PT, R16, R7, RZ ;  /* 0x0000000710027210 */ /* 0x000fc80007f9e0ff */
[----:B------:R-:W-:Y:S01]  /*3e9e0*/  LEA.HI.X.SX32 R75, R16, R6, 0x1, P4 ;  /* 0x00000006104b7211 */ /* 0x000fe200020f0eff */
[----:B------:R-:W-:-:S05]  /*3e9f0*/  @P2 IMAD.MOV.U32 R16, RZ, RZ, R77 ;  /* 0x000000ffff102224 */ /* 0x000fca00078e004d */
[----:B------:R3:W5:Y:S04]  /*3ea00*/  @P2 LDG.E.U8 R73, desc[UR20][R16.64] ;  /* 0x0000001410492981 */ /* 0x000768000c1e1100 */
[----:B------:R0:W-:Y:S01]  /*3ea10*/  STL [R1+0x107c], R17 ;  /* 0x00107c1101007387 */ /* 0x0001e20000100800 */
[----:B------:R-:W-:Y:S02]  /*3ea20*/  PRMT R3, RZ, 0x7610, R3 ;  /* 0x00007610ff037816 */ /* 0x000fe40000000003 */
[----:B----4-:R-:W-:Y:S01]  /*3ea30*/  SEL R18, R20, R93, !P3 ;  /* 0x0000005d14127207 */ /* 0x010fe20005800000 */
[----:B---3--:R-:W-:Y:S02]  /*3ea40*/  @P2 IMAD.MOV.U32 R16, RZ, RZ, R2 ;  /* 0x000000ffff102224 */ /* 0x008fe400078e0002 */
[----:B0-----:R-:W-:-:S02]  /*3ea50*/  @P2 IMAD.MOV.U32 R17, RZ, RZ, R75 ;  /* 0x000000ffff112224 */ /* 0x001fc400078e004b */
[----:B------:R-:W-:Y:S01]  /*3ea60*/  IMAD R18, R18, UR16, RZ ;  /* 0x0000001012127c24 */ /* 0x000fe2000f8e02ff */
[C---:B------:R-:W-:Y:S02]  /*3ea70*/  SEL R76, R20.reuse, R76, !P3 ;  /* 0x0000004c144c7207 */ /* 0x040fe40005800000 */
[----:B------:R-:W-:Y:S02]  /*3ea80*/  PRMT R53, RZ, 0x7610, R53 ;  /* 0x00007610ff357816 */ /* 0x000fe40000000035 */
[----:B------:R-:W-:Y:S01]  /*3ea90*/  PRMT R52, RZ, 0x7610, R52 ;  /* 0x00007610ff347816 */ /* 0x000fe20000000034 */
[----:B------:R0:W3:Y:S01]  /*3eaa0*/  @P2 LDG.E.U8 R3, desc[UR20][R16.64] ;  /* 0x0000001410032981 */ /* 0x0000e2000c1e1100 */
[----:B------:R-:W-:-:S03]  /*3eab0*/  SEL R74, R20, R74, !P3 ;  /* 0x0000004a144a7207 */ /* 0x000fc60005800000 */
[----:B--2---:R2:W-:Y:S04]  /*3eac0*/  STL [R1+0x20], R19 ;  /* 0x0000201301007387 */ /* 0x0045e80000100800 */
[----:B------:R-:W-:Y:S04]  /*3ead0*/  STL [R1+0x1088], R2 ;  /* 0x0010880201007387 */ /* 0x000fe80000100800 */
[----:B------:R-:W-:Y:S01]  /*3eae0*/  STL [R1+0x1084], R75 ;  /* 0x0010844b01007387 */ /* 0x000fe20000100800 */
[----:B------:R-:W-:Y:S02]  /*3eaf0*/  PRMT R51, RZ, 0x7610, R51 ;  /* 0x00007610ff337816 */ /* 0x000fe40000000033 */
[C---:B------:R-:W-:Y:S01]  /*3eb00*/  SEL R14, R20.reuse, R14, !P3 ;  /* 0x0000000e140e7207 */ /* 0x040fe20005800000 */
[----:B------:R-:W4:Y:S01]  /*3eb10*/  LDCU UR16, c[0x0][0x3b0] ;  /* 0x00007600ff1077ac */ /* 0x000f220008000800 */
[----:B--2---:R-:W-:Y:S01]  /*3eb20*/  IMAD R19, R15, UR7, RZ ;  /* 0x000000070f137c24 */ /* 0x004fe2000f8e02ff */
[----:B------:R-:W-:Y:S01]  /*3eb30*/  SEL R15, R20, R5, !P3 ;  /* 0x00000005140f7207 */ /* 0x000fe20005800000 */
[----:B------:R-:W-:Y:S01]  /*3eb40*/  IMAD R76, R76, UR5, RZ ;  /* 0x000000054c4c7c24 */ /* 0x000fe2000f8e02ff */
[----:B------:R-:W2:Y:S01]  /*3eb50*/  LDCU UR5, c[0x0][0x3b0] ;  /* 0x00007600ff0577ac */ /* 0x000ea20008000800 */
[----:B------:R-:W0:Y:S02]  /*3eb60*/  LDCU UR7, c[0x0][0x3b0] ;  /* 0x00007600ff0777ac */ /* 0x000e240008000800 */
[----:B-1----:R-:W-:Y:S01]  /*3eb70*/  IMAD R15, R15, UR4, RZ ;  /* 0x000000040f0f7c24 */ /* 0x002fe2000f8e02ff */
[----:B------:R-:W1:Y:S01]  /*3eb80*/  LDCU UR4, c[0x0][0x3b0] ;  /* 0x00007600ff0477ac */ /* 0x000e620008000800 */
[----:B------:R-:W-:-:S02]  /*3eb90*/  @!P6 IMAD.MOV R11, RZ, RZ, -R11 ;  /* 0x000000ffff0be224 */ /* 0x000fc400078e0a0b */
[----:B------:R-:W-:-:S03]  /*3eba0*/  @!P0 IMAD.MOV R10, RZ, RZ, -R10 ;  /* 0x000000ffff0a8224 */ /* 0x000fc600078e0a0a */
[----:B------:R-:W-:Y:S01]  /*3ebb0*/  SEL R11, R20, R11, !P3 ;  /* 0x0000000b140b7207 */ /* 0x000fe20005800000 */
[----:B--2---:R-:W-:Y:S01]  /*3ebc0*/  IMAD R14, R14, UR5, RZ ;  /* 0x000000050e0e7c24 */ /* 0x004fe2000f8e02ff */
[----:B------:R-:W-:Y:S02]  /*3ebd0*/  PRMT R64, RZ, 0x7610, R64 ;  /* 0x00007610ff407816 */ /* 0x000fe40000000040 */
[----:B------:R-:W-:Y:S02]  /*3ebe0*/  PRMT R50, RZ, 0x7610, R50 ;  /* 0x00007610ff327816 */ /* 0x000fe40000000032 */
[----:B------:R-:W-:Y:S01]  /*3ebf0*/  PRMT R49, RZ, 0x7610, R49 ;  /* 0x00007610ff317816 */ /* 0x000fe20000000031 */
[----:B-1----:R-:W-:Y:S01]  /*3ec00*/  IMAD R74, R74, UR4, RZ ;  /* 0x000000044a4a7c24 */ /* 0x002fe2000f8e02ff */
[----:B------:R-:W1:Y:S01]  /*3ec10*/  LDCU UR4, c[0x0][0x3b0] ;  /* 0x00007600ff0477ac */ /* 0x000e620008000800 */
        /* <DEDUP_REMOVED lines=28> */
[----:B------:R-:W-:Y:S01]  /*3ede0*/  PRMT R65, RZ, 0x7610, R65 ;  /* 0x00007610ff417816 */ /* 0x000fe20000000041 */
[----:B------:R-:W2:Y:S01]  /*3edf0*/  LDCU UR5, c[0x0][0x3b0] ;  /* 0x00007600ff0577ac */ /* 0x000ea20008000800 */
[----:B-----5:R5:W-:Y:S02]  /*3ee00*/  STL [R1+0x6c], R73 ;  /* 0x00006c4901007387 */ /* 0x020be40000100800 */
[----:B-----5:R-:W-:-:S04]  /*3ee10*/  IADD3 R73, P4, PT, R19, R7, RZ ;  /* 0x0000000713497210 */ /* 0x020fc80007f9e0ff */
[-C--:B0-----:R-:W-:Y:S02]  /*3ee20*/  LEA.HI.X.SX32 R16, R19, R6.reuse, 0x1, P4 ;  /* 0x0000000613107211 */ /* 0x081fe400020f0eff */
[CC--:B------:R-:W-:Y:S01]  /*3ee30*/  IADD3 R2, P4, PT, R18.reuse, R7.reuse, RZ ;  /* 0x0000000712027210 */ /* 0x0c0fe20007f9e0ff */
[----:B------:R-:W-:Y:S04]  /*3ee40*/  STL [R1+0x1090], R73 ;  /* 0x0010904901007387 */ /* 0x000fe80000100800 */
[----:B------:R0:W-:Y:S01]  /*3ee50*/  STL [R1+0x108c], R16 ;  /* 0x00108c1001007387 */ /* 0x0001e20000100800 */
[----:B------:R-:W-:Y:S01]  /*3ee60*/  @P2 IMAD.MOV.U32 R17, RZ, RZ, R16 ;  /* 0x000000ffff112224 */ /* 0x000fe200078e0010 */
[----:B------:R-:W-:Y:S02]  /*3ee70*/  LEA.HI.X.SX32 R5, R18, R6, 0x1, P4 ;  /* 0x0000000612057211 */ /* 0x000fe400020f0eff */
[----:B------:R5:W-:Y:S01]  /*3ee80*/  STL [R1+0x1098], R2 ;  /* 0x0010980201007387 */ /* 0x000be20000100800 */
[----:B0-----:R-:W-:Y:S01]  /*3ee90*/  @P2 IMAD.MOV.U32 R16, RZ, RZ, R73 ;  /* 0x000000ffff102224 */ /* 0x001fe200078e0049 */
[----:B------:R-:W-:-:S04]  /*3eea0*/  IADD3 R73, P4, PT, R15, R7, RZ ;  /* 0x000000070f497210 */ /* 0x000fc80007f9e0ff */
[----:B------:R0:W2:Y:S01]  /*3eeb0*/  @P2 LDG.E.U8 R53, desc[UR20][R16.64] ;  /* 0x0000001410352981 */ /* 0x0000a2000c1e1100 */
[----:B------:R-:W-:-:S03]  /*3eec0*/  LEA.HI.X.SX32 R15, R15, R6, 0x1, P4 ;  /* 0x000000060f0f7211 */ /* 0x000fc600020f0eff */
[----:B------:R1:W-:Y:S01]  /*3eed0*/  STL [R1+0x1094], R5 ;  /* 0x0010940501007387 */ /* 0x0003e20000100800 */
[----:B0-----:R-:W-:Y:S01]  /*3eee0*/  @P2 IMAD.MOV.U32 R16, RZ, RZ, R2 ;  /* 0x000000ffff102224 */ /* 0x001fe200078e0002 */
[----:B-----5:R-:W-:Y:S01]  /*3eef0*/  IADD3 R2, P4, PT, R76, R7, RZ ;  /* 0x000000074c027210 */ /* 0x020fe20007f9e0ff */
[----:B------:R-:W-:-:S03]  /*3ef00*/  @P2 IMAD.MOV.U32 R17, RZ, RZ, R5 ;  /* 0x000000ffff112224 */ /* 0x000fc600078e0005 */
[----:B-1----:R-:W-:Y:S02]  /*3ef10*/  LEA.HI.X.SX32 R5, R76, R6, 0x1, P4 ;  /* 0x000000064c057211 */ /* 0x002fe400020f0eff */
[----:B------:R-:W-:Y:S01]  /*3ef20*/  ISETP.GT.U32.AND P4, PT, R8, R12, PT ;  /* 0x0000000c0800720c */ /* 0x000fe20003f84070 */
[----:B------:R0:W5:Y:S04]  /*3ef30*/  @P2 LDG.E.U8 R52, desc[UR20][R16.64] ;  /* 0x0000001410342981 */ /* 0x000168000c1e1100 */
[----:B------:R-:W-:Y:S04]  /*3ef40*/  STL [R1+0x10a0], R73 ;  /* 0x0010a04901007387 */ /* 0x000fe80000100800 */
[----:B------:R-:W-:Y:S04]  /*3ef50*/  STL [R1+0x109c], R15 ;  /* 0x00109c0f01007387 */ /* 0x000fe80000100800 */
[----:B------:R-:W-:Y:S04]  /*3ef60*/  STL [R1+0x10a8], R2 ;  /* 0x0010a80201007387 */ /* 0x000fe80000100800 */
[----:B------:R1:W-:Y:S01]  /*3ef70*/  STL [R1+0x10a4], R5 ;  /* 0x0010a40501007387 */ /* 0x0003e20000100800 */
[----:B0-----:R-:W-:-:S02]  /*3ef80*/  @P2 IMAD.MOV.U32 R16, RZ, RZ, R73 ;  /* 0x000000ffff102224 */ /* 0x001fc400078e0049 */
[----:B------:R-:W-:Y:S02]  /*3ef90*/  @P2 IMAD.MOV.U32 R17, RZ, RZ, R15 ;  /* 0x000000ffff112224 */ /* 0x000fe400078e000f */
[----:B------:R-:W-:-:S03]  /*3efa0*/  @!P4 IMAD.IADD R12, R12, 0x1, -R8 ;  /* 0x000000010c0cc824 */ /* 0x000fc600078e0a08 */
[----:B------:R0:W2:Y:S02]  /*3efb0*/  @P2 LDG.E.U8 R51, desc[UR20][R16.64] ;  /* 0x0000001410332981 */ /* 0x0000a4000c1e1100 */
[----:B------:R-:W-:Y:S01]  /*3efc0*/  ISETP.GT.U32.AND P0, PT, R8, R12, PT ;  /* 0x0000000c0800720c */ /* 0x000fe20003f04070 */
[----:B0-----:R-:W-:Y:S01]  /*3efd0*/  @P2 IMAD.MOV.U32 R17, RZ, RZ, R5 ;  /* 0x000000ffff112224 */ /* 0x001fe200078e0005 */
[-C--:B-1----:R-:W-:Y:S01]  /*3efe0*/  IADD3 R5, P4, PT, R74, R7.reuse, RZ ;  /* 0x000000074a057210 */ /* 0x082fe20007f9e0ff */
[----:B------:R-:W-:Y:S01]  /*3eff0*/  @P2 IMAD.MOV.U32 R16, RZ, RZ, R2 ;  /* 0x000000ffff102224 */ /* 0x000fe200078e0002 */
[----:B------:R-:W-:Y:S02]  /*3f000*/  IADD3 R2, P6, PT, R14, R7, RZ ;  /* 0x000000070e027210 */ /* 0x000fe40007fde0ff */
[-C--:B------:R-:W-:Y:S01]  /*3f010*/  LEA.HI.X.SX32 R75, R74, R6.reuse, 0x1, P4 ;  /* 0x000000064a4b7211 */ /* 0x080fe200020f0eff */
[----:B------:R-:W-:Y:S01]  /*3f020*/  IMAD R15, R11, UR7, RZ ;  /* 0x000000070b0f7c24 */ /* 0x000fe2000f8e02ff */
[----:B------:R-:W-:-:S02]  /*3f030*/  LEA.HI.X.SX32 R73, R14, R6, 0x1, P6 ;  /* 0x000000060e497211 */ /* 0x000fc400030f0eff */
[----:B------:R-:W-:Y:S01]  /*3f040*/  SEL R14, R20, R10, !P3 ;  /* 0x0000000a140e7207 */ /* 0x000fe20005800000 */
[----:B------:R-:W-:Y:S02]  /*3f050*/  @P2 IMAD.MOV.U32 R10, RZ, RZ, R5 ;  /* 0x000000ffff0a2224 */ /* 0x000fe400078e0005 */
[----:B------:R-:W-:Y:S01]  /*3f060*/  @P2 IMAD.MOV.U32 R11, RZ, RZ, R75 ;  /* 0x000000ffff0b2224 */ /* 0x000fe200078e004b */
[----:B------:R0:W-:Y:S01]  /*3f070*/  STL [R1+0x10b0], R5 ;  /* 0x0010b00501007387 */ /* 0x0001e20000100800 */
[----:B------:R-:W-:Y:S02]  /*3f080*/  @!P0 IMAD.IADD R12, R12, 0x1, -R8 ;  /* 0x000000010c0c8824 */ /* 0x000fe400078e0a08 */
[----:B----4-:R-:W-:Y:S01]  /*3f090*/  IMAD R14, R14, UR16, RZ ;  /* 0x000000100e0e7c24 */ /* 0x010fe2000f8e02ff */
[----:B------:R-:W-:Y:S01]  /*3f0a0*/  PRMT R18, RZ, 0x7610, R18 ;  /* 0x00007610ff127816 */ /* 0x000fe20000000012 */
[----:B------:R1:W4:Y:S04]  /*3f0b0*/  @P2 LDG.E.U8 R64, desc[UR20][R10.64] ;  /* 0x000000140a402981 */ /* 0x000328000c1e1100 */
[----:B------:R1:W-:Y:S04]  /*3f0c0*/  STL [R1+0x10b8], R2 ;  /* 0x0010b80201007387 */ /* 0x0003e80000100800 */
[----:B------:R-:W-:Y:S04]  /*3f0d0*/  STL [R1+0x10ac], R75 ;  /* 0x0010ac4b01007387 */ /* 0x000fe80000100800 */
[----:B------:R-:W2:Y:S01]  /*3f0e0*/  @P2 LDG.E.U8 R65, desc[UR20][R16.64] ;  /* 0x0000001410412981 */ /* 0x000ea2000c1e1100 */
[----:B0-----:R-:W-:Y:S01]  /*3f0f0*/  IADD3 R5, P4, PT, R15, R7, RZ ;  /* 0x000000070f057210 */ /* 0x001fe20007f9e0ff */
[----:B-1----:R-:W-:-:S02]  /*3f100*/  @P2 IMAD.MOV.U32 R10, RZ, RZ, R2 ;  /* 0x000000ffff0a2224 */ /* 0x002fc400078e0002 */
[----:B------:R-:W-:Y:S01]  /*3f110*/  @P2 IMAD.MOV.U32 R11, RZ, RZ, R73 ;  /* 0x000000ffff0b2224 */ /* 0x000fe200078e0049 */
[C---:B------:R-:W-:Y:S01]  /*3f120*/  IADD3 R2, P0, PT, R14.reuse, R7, RZ ;  /* 0x000000070e027210 */ /* 0x040fe20007f1e0ff */
[----:B------:R-:W-:Y:S04]  /*3f130*/  STL [R1+0x10b4], R73 ;  /* 0x0010b44901007387 */ /* 0x000fe80000100800 */
[----:B------:R0:W2:Y:S04]  /*3f140*/  @P2 LDG.E.U8 R50, desc[UR20][R10.64] ;  /* 0x000000140a322981 */ /* 0x0000a8000c1e1100 */
[----:B------:R1:W-:Y:S01]  /*3f150*/  STL [R1+0x10c0], R5 ;  /* 0x0010c00501007387 */ /* 0x0003e20000100800 */
[-C--:B------:R-:W-:Y:S01]  /*3f160*/  LEA.HI.X.SX32 R15, R15, R6.reuse, 0x1, P4 ;  /* 0x000000060f0f7211 */ /* 0x080fe200020f0eff */
[----:B0-----:R-:W-:Y:S01]  /*3f170*/  @P2 IMAD.MOV.U32 R10, RZ, RZ, R5 ;  /* 0x000000ffff0a2224 */ /* 0x001fe200078e0005 */
[----:B-1----:R-:W-:-:S02]  /*3f180*/  LEA.HI.X.SX32 R5, R14, R6, 0x1, P0 ;  /* 0x000000060e057211 */ /* 0x002fc400000f0eff */
[----:B------:R-:W-:Y:S01]  /*3f190*/  ISETP.GT.U32.AND P0, PT, R8, R13, PT ;  /* 0x0000000d0800720c */ /* 0x000fe20003f04070 */
[----:B------:R-:W-:Y:S02]  /*3f1a0*/  @P2 IMAD.MOV.U32 R11, RZ, RZ, R15 ;  /* 0x000000ffff0b2224 */ /* 0x000fe400078e000f */
[----:B------:R-:W-:Y:S01]  /*3f1b0*/  @!P5 IMAD.MOV R12, RZ, RZ, -R12 ;  /* 0x000000ffff0cd224 */ /* 0x000fe200078e0a0c */
[----:B------:R0:W-:Y:S04]  /*3f1c0*/  STL [R1+0x10bc], R15 ;  /* 0x0010bc0f01007387 */ /* 0x0001e80000100800 */
[----:B------:R1:W2:Y:S01]  /*3f1d0*/  @P2 LDG.E.U8 R49, desc[UR20][R10.64] ;  /* 0x000000140a312981 */ /* 0x0002a2000c1e1100 */
[----:B------:R-:W-:Y:S01]  /*3f1e0*/  @P2 IMAD.MOV.U32 R14, RZ, RZ, R2 ;  /* 0x000000ffff0e2224 */ /* 0x000fe200078e0002 */
[----:B------:R-:W-:Y:S01]  /*3f1f0*/  SEL R12, R20, R12, !P3 ;  /* 0x0000000c140c7207 */ /* 0x000fe20005800000 */
[----:B-1----:R-:W-:-:S02]  /*3f200*/  VIADD R11, R0, 0x1d6 ;  /* 0x000001d6000b7836 */ /* 0x002fc40000000000 */
[----:B0-----:R-:W-:Y:S02]  /*3f210*/  @P2 IMAD.MOV.U32 R15, RZ, RZ, R5 ;  /* 0x000000ffff0f2224 */ /* 0x001fe400078e0005 */
[----:B------:R-:W-:Y:S01]  /*3f220*/  @!P0 IMAD.IADD R13, R13, 0x1, -R8 ;  /* 0x000000010d0d8824 */ /* 0x000fe200078e0a08 */
[----:B------:R-:W-:Y:S02]  /*3f230*/  IABS R10, R11 ;  /* 0x0000000b000a7213 */ /* 0x000fe40000000000 */
[----:B------:R0:W2:Y:S02]  /*3f240*/  @P2 LDG.E.U8 R48, desc[UR20][R14.64] ;  /* 0x000000140e302981 */ /* 0x0000a4000c1e1100 */
[----:B------:R-:W-:Y:S02]  /*3f250*/  ISETP.GT.U32.AND P5, PT, R8, R13, PT ;  /* 0x0000000d0800720c */ /* 0x000fe40003fa4070 */
[----:B------:R-:W-:Y:S04]  /*3f260*/  STL [R1+0x10c8], R2 ;  /* 0x0010c80201007387 */ /* 0x000fe80000100800 */
[----:B------:R1:W-:Y:S01]  /*3f270*/  STL [R1+0x10c4], R5 ;  /* 0x0010c40501007387 */ /* 0x0003e20000100800 */
[----:B0-----:R-:W-:-:S02]  /*3f280*/  IMAD R14, R12, UR4, RZ ;  /* 0x000000040c0e7c24 */ /* 0x001fc4000f8e02ff */
[----:B------:R-:W-:-:S04]  /*3f290*/  IMAD.HI.U32 R12, R9, R10, RZ ;  /* 0x0000000a090c7227 */ /* 0x000fc800078e00ff */
[----:B-1----:R-:W-:Y:S01]  /*3f2a0*/  VIADD R5, R0, 0x1d5 ;  /* 0x000001d500057836 */ /* 0x002fe20000000000 */
[----:B------:R-:W0:Y:S01]  /*3f2b0*/  LDCU UR4, c[0x0][0x3b0] ;  /* 0x00007600ff0477ac */ /* 0x000e220008000800 */
[----:B------:R-:W-:-:S03]  /*3f2c0*/  IMAD.MOV R12, RZ, RZ, -R12 ;  /* 0x000000ffff0c7224 */ /* 0x000fc600078e0a0c */
[----:B------:R-:W-:Y:S01]  /*3f2d0*/  ISETP.GE.AND P4, PT, R5, RZ, PT ;  /* 0x000000ff0500720c */ /* 0x000fe20003f86270 */
[----:B------:R-:W-:Y:S02]  /*3f2e0*/  IMAD R10, R8, R12, R10 ;  /* 0x0000000c080a7224 */ /* 0x000fe400078e020a */
[----:B------:R-:W-:Y:S01]  /*3f2f0*/  @!P5 IMAD.IADD R13, R13, 0x1, -R8 ;  /* 0x000000010d0dd824 */ /* 0x000fe200078e0a08 */
[----:B------:R-:W-:Y:S02]  /*3f300*/  IADD3 R2, P0, PT, R14, R7, RZ ;  /* 0x000000070e027210 */ /* 0x000fe40007f1e0ff */
[----:B------:R-:W-:Y:S02]  /*3f310*/  ISETP.GT.U32.AND P5, PT, R8, R10, PT ;  /* 0x0000000a0800720c */ /* 0x000fe40003fa4070 */
[----:B------:R-:W-:Y:S01]  /*3f320*/  LEA.HI.X.SX32 R5, R14, R6, 0x1, P0 ;  /* 0x000000060e057211 */ /* 0x000fe200000f0eff */
[----:B------:R-:W-:-:S04]  /*3f330*/  VIADD R12, R0, 0x1d7 ;  /* 0x000001d7000c7836 */ /* 0x000fc80000000000 */
[----:B------:R-:W-:Y:S02]  /*3f340*/  @!P4 IMAD.MOV R13, RZ, RZ, -R13 ;  /* 0x000000ffff0dc224 */ /* 0x000fe400078e0a0d */
[----:B------:R-:W-:Y:S02]  /*3f350*/  @P2 IMAD.MOV.U32 R14, RZ, RZ, R2 ;  /* 0x000000ffff0e2224 */ /* 0x000fe400078e0002 */
[----:B------:R-:W-:Y:S01]  /*3f360*/  @P2 IMAD.MOV.U32 R15, RZ, RZ, R5 ;  /* 0x000000ffff0f2224 */ /* 0x000fe200078e0005 */
[----:B------:R-:W-:Y:S02]  /*3f370*/  ISETP.GE.AND P0, PT, R11, RZ, PT ;  /* 0x000000ff0b00720c */ /* 0x000fe40003f06270 */
[----:B------:R-:W-:Y:S02]  /*3f380*/  IABS R11, R12 ;  /* 0x0000000c000b7213 */ /* 0x000fe40000000000 */
[----:B------:R-:W-:Y:S01]  /*3f390*/  SEL R13, R20, R13, !P3 ;  /* 0x0000000d140d7207 */ /* 0x000fe20005800000 */
[----:B------:R-:W-:Y:S01]  /*3f3a0*/  @!P5 IMAD.IADD R10, R10, 0x1, -R8 ;  /* 0x000000010a0ad824 */ /* 0x000fe200078e0a08 */
[----:B------:R0:W2:Y:S04]  /*3f3b0*/  @P2 LDG.E.U8 R47, desc[UR20][R14.64] ;  /* 0x000000140e2f2981 */ /* 0x0000a8000c1e1100 */
[----:B------:R-:W-:Y:S01]  /*3f3c0*/  ISETP.GT.U32.AND P5, PT, R8, R10, PT ;  /* 0x0000000a0800720c */ /* 0x000fe20003fa4070 */
[----:B0-----:R-:W-:-:S02]  /*3f3d0*/  IMAD R14, R13, UR4, RZ ;  /* 0x000000040d0e7c24 */ /* 0x001fc4000f8e02ff */
[----:B------:R-:W-:Y:S01]  /*3f3e0*/  IMAD.HI.U32 R13, R9, R11, RZ ;  /* 0x0000000b090d7227 */ /* 0x000fe200078e00ff */
[----:B------:R0:W-:Y:S01]  /*3f3f0*/  STL [R1+0x10d0], R2 ;  /* 0x0010d00201007387 */ /* 0x0001e20000100800 */
[----:B------:R-:W1:Y:S02]  /*3f400*/  LDCU UR4, c[0x0][0x3b0] ;  /* 0x00007600ff0477ac */ /* 0x000e640008000800 */
[----:B------:R-:W-:-:S04]  /*3f410*/  IMAD.MOV R13, RZ, RZ, -R13 ;  /* 0x000000ffff0d7224 */ /* 0x000fc800078e0a0d */
[----:B------:R-:W-:Y:S02]  /*3f420*/  IMAD R11, R8, R13, R11 ;  /* 0x0000000d080b7224 */ /* 0x000fe400078e020b */
[----:B------:R-:W-:Y:S01]  /*3f430*/  @!P5 IMAD.IADD R10, R10, 0x1, -R8 ;  /* 0x000000010a0ad824 */ /* 0x000fe200078e0a08 */
[----:B0-----:R-:W-:Y:S02]  /*3f440*/  IADD3 R2, P4, PT, R14, R7, RZ ;  /* 0x000000070e027210 */ /* 0x001fe40007f9e0ff */
[----:B------:R-:W-:Y:S01]  /*3f450*/  ISETP.GT.U32.AND P5, PT, R8, R11, PT ;  /* 0x0000000b0800720c */ /* 0x000fe20003fa4070 */
[----:B------:R0:W-:Y:S01]  /*3f460*/  STL [R1+0x10cc], R5 ;  /* 0x0010cc0501007387 */ /* 0x0001e20000100800 */
[----:B------:R-:W-:Y:S01]  /*3f470*/  @!P0 IMAD.MOV R10, RZ, RZ, -R10 ;  /* 0x000000ffff0a8224 */ /* 0x000fe200078e0a0a */
[----:B0-----:R-:W-:Y:S02]  /*3f480*/  LEA.HI.X.SX32 R5, R14, R6, 0x1, P4 ;  /* 0x000000060e057211 */ /* 0x001fe400020f0eff */
[----:B------:R-:W-:Y:S01]  /*3f490*/  ISETP.GE.AND P4, PT, R12, RZ, PT ;  /* 0x000000ff0c00720c */ /* 0x000fe20003f86270 */
[----:B------:R-:W-:-:S02]  /*3f4a0*/  VIADD R12, R0, 0x1da ;  /* 0x000001da000c7836 */ /* 0x000fc40000000000 */
[----:B------:R-:W-:Y:S02]  /*3f4b0*/  @P2 IMAD.MOV.U32 R14, RZ, RZ, R2 ;  /* 0x000000ffff0e2224 */ /* 0x000fe400078e0002 */
[----:B------:R-:W-:Y:S01]  /*3f4c0*/  @P2 IMAD.MOV.U32 R15, RZ, RZ, R5 ;  /* 0x000000ffff0f2224 */ /* 0x000fe200078e0005 */
[----:B------:R-:W-:Y:S02]  /*3f4d0*/  IABS R13, R12 ;  /* 0x0000000c000d7213 */ /* 0x000fe40000000000 */
[----:B------:R-:W-:Y:S02]  /*3f4e0*/  @!P5 IMAD.IADD R11, R11, 0x1, -R8 ;  /* 0x000000010b0bd824 */ /* 0x000fe400078e0a08 */
[----:B------:R0:W2:Y:S03]  /*3f4f0*/  @P2 LDG.E.U8 R46, desc[UR20][R14.64] ;  /* 0x000000140e2e2981 */ /* 0x0000a6000c1e1100 */
[----:B------:R-:W-:-:S02]  /*3f500*/  ISETP.GT.U32.AND P5, PT, R8, R11, PT ;  /* 0x0000000b0800720c */ /* 0x000fc40003fa4070 */
[----:B0-----:R-:W-:Y:S01]  /*3f510*/  SEL R14, R20, R10, !P3 ;  /* 0x0000000a140e7207 */ /* 0x001fe20005800000 */
[----:B------:R-:W-:-:S04]  /*3f520*/  IMAD.MOV.U32 R10, RZ, RZ, R13 ;  /* 0x000000ffff0a7224 */ /* 0x000fc800078e000d */
[----:B------:R-:W-:-:S04]  /*3f530*/  IMAD.HI.U32 R13, R9, R10, RZ ;  /* 0x0000000a090d7227 */ /* 0x000fc800078e00ff */
[----:B-1----:R-:W-:Y:S01]  /*3f540*/  IMAD R14, R14, UR4, RZ ;  /* 0x000000040e0e7c24 */ /* 0x002fe2000f8e02ff */
[----:B------:R0:W-:Y:S01]  /*3f550*/  STL [R1+0x10d8], R2 ;  /* 0x0010d80201007387 */ /* 0x0001e20000100800 */
[----:B------:R-:W-:Y:S02]  /*3f560*/  IMAD.MOV R13, RZ, RZ, -R13 ;  /* 0x000000ffff0d7224 */ /* 0x000fe400078e0a0d */
[----:B------:R-:W-:Y:S01]  /*3f570*/  @!P5 IMAD.IADD R11, R11, 0x1, -R8 ;  /* 0x000000010b0bd824 */ /* 0x000fe200078e0a08 */
[----:B------:R-:W1:Y:S01]  /*3f580*/  LDCU UR4, c[0x0][0x3b0] ;  /* 0x00007600ff0477ac */ /* 0x000e620008000800 */
[----:B------:R-:W-:Y:S01]  /*3f590*/  IMAD R10, R8, R13, R10 ;  /* 0x0000000d080a7224 */ /* 0x000fe200078e020a */
[----:B------:R3:W-:Y:S01]  /*3f5a0*/  STL [R1+0x10d4], R5 ;  /* 0x0010d40501007387 */ /* 0x0007e20000100800 */
[----:B0-----:R-:W-:-:S03]  /*3f5b0*/  IADD3 R2, P0, PT, R14, R7, RZ ;  /* 0x000000070e027210 */ /* 0x001fc60007f1e0ff */
[----:B------:R-:W-:Y:S02]  /*3f5c0*/  ISETP.GT.U32.AND P5, PT, R8, R10, PT ;  /* 0x0000000a0800720c */ /* 0x000fe40003fa4070 */
[----:B---3--:R-:W-:Y:S02]  /*3f5d0*/  LEA.HI.X.SX32 R5, R14, R6, 0x1, P0 ;  /* 0x000000060e057211 */ /* 0x008fe400000f0eff */
[----:B------:R-:W-:Y:S01]  /*3f5e0*/  ISETP.GE.AND P0, PT, R12, RZ, PT ;  /* 0x000000ff0c00720c */ /* 0x000fe20003f06270 */
[----:B------:R-:W-:Y:S02]  /*3f5f0*/  VIADD R12, R0, 0x1db ;  /* 0x000001db000c7836 */ /* 0x000fe40000000000 */
[----:B------:R-:W-:Y:S02]  /*3f600*/  @P2 IMAD.MOV.U32 R14, RZ, RZ, R2 ;  /* 0x000000ffff0e2224 */ /* 0x000fe400078e0002 */
[----:B------:R-:W-:Y:S02]  /*3f610*/  @!P4 IMAD.MOV R11, RZ, RZ, -R11 ;  /* 0x000000ffff0bc224 */ /* 0x000fe400078e0a0b */
[----:B------:R-:W-:Y:S01]  /*3f620*/  @P2 IMAD.MOV.U32 R15, RZ, RZ, R5 ;  /* 0x000000ffff0f2224 */ /* 0x000fe200078e0005 */
[----:B------:R-:W-:Y:S01]  /*3f630*/  IABS R13, R12 ;  /* 0x0000000c000d7213 */ /* 0x000fe20000000000 */
[----:B------:R-:W-:-:S03]  /*3f640*/  @!P5 IMAD.IADD R10, R10, 0x1, -R8 ;  /* 0x000000010a0ad824 */ /* 0x000fc600078e0a08 */
[----:B------:R0:W3:Y:S02]  /*3f650*/  @P2 LDG.E.U8 R45, desc[UR20][R14.64] ;  /* 0x000000140e2d2981 */ /* 0x0000e4000c1e1100 */
[----:B------:R-:W-:Y:S02]  /*3f660*/  ISETP.GT.U32.AND P5, PT, R8, R10, PT ;  /* 0x0000000a0800720c */ /* 0x000fe40003fa4070 */
        /* <DEDUP_REMOVED lines=9> */
[----:B------:R0:W-:Y:S02]  /*3f700*/  STL [R1+0x10dc], R5 ;  /* 0x0010dc0501007387 */ /* 0x0001e40000100800 */
[----:B0-----:R-:W-:Y:S02]  /*3f710*/  IADD3 R2, P4, PT, R14, R7, RZ ;  /* 0x000000070e027210 */ /* 0x001fe40007f9e0ff */
[----:B------:R-:W-:-:S02]  /*3f720*/  ISETP.GT.U32.AND P5, PT, R8, R11, PT ;  /* 0x0000000b0800720c */ /* 0x000fc40003fa4070 */
[----:B------:R-:W-:Y:S02]  /*3f730*/  LEA.HI.X.SX32 R5, R14, R6, 0x1, P4 ;  /* 0x000000060e057211 */ /* 0x000fe400020f0eff */
[----:B------:R-:W-:Y:S01]  /*3f740*/  ISETP.GE.AND P4, PT, R12, RZ, PT ;  /* 0x000000ff0c00720c */ /* 0x000fe20003f86270 */
[----:B------:R-:W-:Y:S02]  /*3f750*/  VIADD R12, R0, 0x1dc ;  /* 0x000001dc000c7836 */ /* 0x000fe40000000000 */
[----:B------:R-:W-:Y:S02]  /*3f760*/  @P2 IMAD.MOV.U32 R14, RZ, RZ, R2 ;  /* 0x000000ffff0e2224 */ /* 0x000fe400078e0002 */
[----:B------:R-:W-:Y:S02]  /*3f770*/  @!P0 IMAD.MOV R10, RZ, RZ, -R10 ;  /* 0x000000ffff0a8224 */ /* 0x000fe400078e0a0a */
[----:B------:R-:W-:Y:S01]  /*3f780*/  @P2 IMAD.MOV.U32 R15, RZ, RZ, R5 ;  /* 0x000000ffff0f2224 */ /* 0x000fe200078e0005 */
[----:B------:R-:W-:Y:S01]  /*3f790*/  IABS R13, R12 ;  /* 0x0000000c000d7213 */ /* 0x000fe20000000000 */
[----:B------:R-:W-:-:S03]  /*3f7a0*/  @!P5 IMAD.IADD R11, R11, 0x1, -R8 ;  /* 0x000000010b0bd824 */ /* 0x000fc600078e0a08 */
[----:B------:R0:W2:Y:S02]  /*3f7b0*/  @P2 LDG.E.U8 R44, desc[UR20][R14.64] ;  /* 0x000000140e2c2981 */ /* 0x0000a4000c1e1100 */
        /* <DEDUP_REMOVED lines=13> */
[----:B-----5:R-:W-:Y:S02]  /*3f890*/  LEA.HI.X.SX32 R5, R14, R6, 0x1, P0 ;  /* 0x000000060e057211 */ /* 0x020fe400000f0eff */
[----:B------:R-:W-:Y:S01]  /*3f8a0*/  ISETP.GE.AND P0, PT, R12, RZ, PT ;  /* 0x000000ff0c00720c */ /* 0x000fe20003f06270 */
[----:B------:R-:W-:Y:S02]  /*3f8b0*/  VIADD R12, R0, 0x1dd ;  /* 0x000001dd000c7836 */ /* 0x000fe40000000000 */
[----:B------:R-:W-:Y:S02]  /*3f8c0*/  @P2 IMAD.MOV.U32 R14, RZ, RZ, R2 ;  /* 0x000000ffff0e2224 */ /* 0x000fe400078e0002 */
[----:B------:R-:W-:Y:S02]  /*3f8d0*/  @!P4 IMAD.MOV R11, RZ, RZ, -R11 ;  /* 0x000000ffff0bc224 */ /* 0x000fe400078e0a0b */
[----:B------:R-:W-:Y:S01]  /*3f8e0*/  @P2 IMAD.MOV.U32 R15, RZ, RZ, R5 ;  /* 0x000000ffff0f2224 */ /* 0x000fe200078e0005 */
[----:B------:R-:W-:Y:S01]  /*3f8f0*/  IABS R13, R12 ;  /* 0x0000000c000d7213 */ /* 0x000fe20000000000 */
[----:B------:R-:W-:-:S03]  /*3f900*/  @!P5 IMAD.IADD R10, R10, 0x1, -R8 ;  /* 0x000000010a0ad824 */ /* 0x000fc600078e0a08 */
[----:B------:R0:W5:Y:S02]  /*3f910*/  @P2 LDG.E.U8 R43, desc[UR20][R14.64] ;  /* 0x000000140e2b2981 */ /* 0x000164000c1e1100 */
        /* <DEDUP_REMOVED lines=13> */
[----:B----4-:R-:W-:Y:S02]  /*3f9f0*/  LEA.HI.X.SX32 R5, R14, R6, 0x1, P4 ;  /* 0x000000060e057211 */ /* 0x010fe400020f0eff */
[----:B------:R-:W-:Y:S01]  /*3fa00*/  ISETP.GE.AND P4, PT, R12, RZ, PT ;  /* 0x000000ff0c00720c */ /* 0x000fe20003f86270 */
[----:B------:R-:W-:Y:S02]  /*3fa10*/  VIADD R12, R0, 0x1de ;  /* 0x000001de000c7836 */ /* 0x000fe40000000000 */
[----:B------:R-:W-:Y:S02]  /*3fa20*/  @P2 IMAD.MOV.U32 R14, RZ, RZ, R2 ;  /* 0x000000ffff0e2224 */ /* 0x000fe400078e0002 */
[----:B------:R-:W-:Y:S02]  /*3fa30*/  @!P0 IMAD.MOV R10, RZ, RZ, -R10 ;  /* 0x000000ffff0a8224 */ /* 0x000fe400078e0a0a */
[----:B------:R-:W-:Y:S01]  /*3fa40*/  @P2 IMAD.MOV.U32 R15, RZ, RZ, R5 ;  /* 0x000000ffff0f2224 */ /* 0x000fe200078e0005 */
[----:B------:R-:W-:Y:S01]  /*3fa50*/  IABS R13, R12 ;  /* 0x0000000c000d7213 */ /* 0x000fe20000000000 */
[----:B------:R-:W-:-:S03]  /*3fa60*/  @!P5 IMAD.IADD R11, R11, 0x1, -R8 ;  /* 0x000000010b0bd824 */ /* 0x000fc600078e0a08 */
[----:B------:R0:W4:Y:S02]  /*3fa70*/  @P2 LDG.E.U8 R42, desc[UR20][R14.64] ;  /* 0x000000140e2a2981 */ /* 0x000124000c1e1100 */
        /* <DEDUP_REMOVED lines=444> */
[----:B------:R-:W-:Y:S02]  /*41640*/  IMAD.MOV R13, RZ, RZ, -R13 ;  /* 0x000000ffff0d7224 */ /* 0x000fe400078e0a0d */
[----:B-1----:R-:W-:Y:S02]  /*41650*/  IMAD R14, R14, UR4, RZ ;  /* 0x000000040e0e7c24 */ /* 0x002fe4000f8e02ff */
[----:B------:R-:W-:Y:S01]  /*41660*/  @!P5 IMAD.IADD R11, R11, 0x1, -R8 ;  /* 0x000000010b0bd824 */ /* 0x000fe200078e0a08 */
[----:B------:R0:W-:Y:S01]  /*41670*/  STL [R1+0x11a0], R2 ;  /* 0x0011a00201007387 */ /* 0x0001e20000100800 */
[----:B------:R-:W-:-:S03]  /*41680*/  IMAD R10, R8, R13, R10 ;  /* 0x0000000d080a7224 */ /* 0x000fc600078e020a */
[----:B------:R1:W-:Y:S01]  /*41690*/  STL [R1+0x119c], R5 ;  /* 0x00119c0501007387 */ /* 0x0003e20000100800 */
[----:B------:R-:W4:Y:S01]  /*416a0*/  LDCU UR4, c[0x0][0x3b0] ;  /* 0x00007600ff0477ac */ /* 0x000f220008000800 */
[----:B------:R-:W-:Y:S02]  /*416b0*/  ISETP.GT.U32.AND P5, PT, R8, R10, PT ;  /* 0x0000000a0800720c */ /* 0x000fe40003fa4070 */
[----:B0-----:R-:W-:-:S04]  /*416c0*/  IADD3 R2, P0, PT, R14, R7, RZ ;  /* 0x000000070e027210 */ /* 0x001fc80007f1e0ff */
[----:B-1----:R-:W-:Y:S02]  /*416d0*/  LEA.HI.X.SX32 R5, R14, R6, 0x1, P0 ;  /* 0x000000060e057211 */ /* 0x002fe400000f0eff */
[----:B------:R-:W-:Y:S01]  /*416e0*/  ISETP.GE.AND P0, PT, R12, RZ, PT ;  /* 0x000000ff0c00720c */ /* 0x000fe20003f06270 */
[----:B------:R-:W-:Y:S02]  /*416f0*/  VIADD R12, R0, 0x165 ;  /* 0x00000165000c7836 */ /* 0x000fe40000000000 */
[----:B------:R-:W-:Y:S02]  /*41700*/  @P2 IMAD.MOV.U32 R14, RZ, RZ, R2 ;  /* 0x000000ffff0e2224 */ /* 0x000fe400078e0002 */
[----:B------:R-:W-:Y:S02]  /*41710*/  @!P4 IMAD.MOV R11, RZ, RZ, -R11 ;  /* 0x000000ffff0bc224 */ /* 0x000fe400078e0a0b */
[----:B------:R-:W-:Y:S02]  /*41720*/  @P2 IMAD.MOV.U32 R15, RZ, RZ, R5 ;  /* 0x000000ffff0f2224 */ /* 0x000fe400078e0005 */
[----:B------:R-:W-:Y:S01]  /*41730*/  @!P5 IMAD.IADD R10, R10, 0x1, -R8 ;  /* 0x000000010a0ad824 */ /* 0x000fe200078e0a08 */
[----:B------:R-:W-:-:S02]  /*41740*/  IABS R13, R12 ;  /* 0x0000000c000d7213 */ /* 0x000fc40000000000 */
[----:B------:R0:W3:Y:S02]  /*41750*/  @P2 LDG.E.U8 R21, desc[UR20][R14.64] ;  /* 0x000000140e152981 */ /* 0x0000e4000c1e1100 */
[----:B------:R-:W-:Y:S02]  /*41760*/  ISETP.GT.U32.AND P4, PT, R8, R10, PT ;  /* 0x0000000a0800720c */ /* 0x000fe40003f84070 */
[----:B0-----:R-:W-:Y:S01]  /*41770*/  SEL R14, R20, R11, !P3 ;  /* 0x0000000b140e7207 */ /* 0x001fe20005800000 */
[----:B------:R-:W-:-:S04]  /*41780*/  IMAD.MOV.U32 R11, RZ, RZ, R13 ;  /* 0x000000ffff0b7224 */ /* 0x000fc800078e000d */
[----:B------:R-:W-:-:S04]  /*41790*/  IMAD.HI.U32 R13, R9, R11, RZ ;  /* 0x0000000b090d7227 */ /* 0x000fc800078e00ff */
[----:B----4-:R-:W-:Y:S01]  /*417a0*/  IMAD R14, R14, UR4, RZ ;  /* 0x000000040e0e7c24 */ /* 0x010fe2000f8e02ff */
[----:B------:R-:W0:Y:S01]  /*417b0*/  LDCU UR4, c[0x0][0x3b0] ;  /* 0x00007600ff0477ac */ /* 0x000e220008000800 */
[----:B------:R-:W-:Y:S02]  /*417c0*/  IMAD.MOV R13, RZ, RZ, -R13 ;  /* 0x000000ffff0d7224 */ /* 0x000fe400078e0a0d */
[----:B------:R-:W-:Y:S02]  /*417d0*/  @!P4 IMAD.IADD R10, R10, 0x1, -R8 ;  /* 0x000000010a0ac824 */ /* 0x000fe400078e0a08 */
[----:B------:R-:W-:Y:S02]  /*417e0*/  IMAD R11, R8, R13, R11 ;  /* 0x0000000d080b7224 */ /* 0x000fe400078e020b */
[----:B------:R-:W-:-:S03]  /*417f0*/  @!P0 IMAD.MOV R10, RZ, RZ, -R10 ;  /* 0x000000ffff0a8224 */ /* 0x000fc600078e0a0a */
[----:B------:R-:W-:Y:S02]  /*41800*/  ISETP.GT.U32.AND P4, PT, R8, R11, PT ;  /* 0x0000000b0800720c */ /* 0x000fe40003f84070 */
[----:B------:R-:W-:Y:S01]  /*41810*/  SEL R10, R20, R10, !P3 ;  /* 0x0000000a140a7207 */ /* 0x000fe20005800000 */
[----:B------:R1:W-:Y:S04]  /*41820*/  STL [R1+0x1198], R2 ;  /* 0x0011980201007387 */ /* 0x0003e80000100800 */
[----:B------:R4:W-:Y:S01]  /*41830*/  STL [R1+0x1194], R5 ;  /* 0x0011940501007387 */ /* 0x0009e20000100800 */
[----:B0-----:R-:W-:Y:S01]  /*41840*/  IMAD R10, R10, UR4, RZ ;  /* 0x000000040a0a7c24 */ /* 0x001fe2000f8e02ff */
[----:B------:R-:W0:Y:S01]  /*41850*/  LDCU UR4, c[0x0][0x3b0] ;  /* 0x00007600ff0477ac */ /* 0x000e220008000800 */
[----:B-1----:R-:W-:-:S03]  /*41860*/  IADD3 R2, P5, PT, R14, R7, RZ ;  /* 0x000000070e027210 */ /* 0x002fc60007fbe0ff */
[----:B------:R-:W-:Y:S01]  /*41870*/  @!P4 IMAD.IADD R11, R11, 0x1, -R8 ;  /* 0x000000010b0bc824 */ /* 0x000fe200078e0a08 */
[----:B----4-:R-:W-:Y:S01]  /*41880*/  LEA.HI.X.SX32 R5, R14, R6, 0x1, P5 ;  /* 0x000000060e057211 */ /* 0x010fe200028f0eff */
[----:B------:R1:W-:Y:S01]  /*41890*/  STL [R1+0x11a8], R2 ;  /* 0x0011a80201007387 */ /* 0x0003e20000100800 */
[----:B------:R-:W-:Y:S02]  /*418a0*/  @P2 IMAD.MOV.U32 R14, RZ, RZ, R2 ;  /* 0x000000ffff0e2224 */ /* 0x000fe400078e0002 */
[----:B------:R-:W-:Y:S01]  /*418b0*/  ISETP.GT.U32.AND P0, PT, R8, R11, PT ;  /* 0x0000000b0800720c */ /* 0x000fe20003f04070 */
[----:B------:R4:W-:Y:S01]  /*418c0*/  STL [R1+0x11a4], R5 ;  /* 0x0011a40501007387 */ /* 0x0009e20000100800 */
[----:B------:R-:W-:Y:S01]  /*418d0*/  @P2 IMAD.MOV.U32 R15, RZ, RZ, R5 ;  /* 0x000000ffff0f2224 */ /* 0x000fe200078e0005 */
[----:B-1----:R-:W-:Y:S02]  /*418e0*/  IADD3 R2, P4, PT, R10, R7, RZ ;  /* 0x000000070a027210 */ /* 0x002fe40007f9e0ff */
[----:B------:R-:W-:-:S02]  /*418f0*/  ISETP.GE.AND P5, PT, R12, RZ, PT ;  /* 0x000000ff0c00720c */ /* 0x000fc40003fa6270 */
[----:B----4-:R-:W-:Y:S01]  /*41900*/  LEA.HI.X.SX32 R5, R10, R6, 0x1, P4 ;  /* 0x000000060a057211 */ /* 0x010fe200020f0eff */
[----:B------:R-:W-:-:S04]  /*41910*/  @P2 IMAD.MOV.U32 R12, RZ, RZ, R2 ;  /* 0x000000ffff0c2224 */ /* 0x000fc800078e0002 */
[----:B------:R-:W-:Y:S02]  /*41920*/  @P2 IMAD.MOV.U32 R13, RZ, RZ, R5 ;  /* 0x000000ffff0d2224 */ /* 0x000fe400078e0005 */
[----:B------:R-:W-:-:S03]  /*41930*/  @!P0 IMAD.IADD R11, R11, 0x1, -R8 ;  /* 0x000000010b0b8824 */ /* 0x000fc600078e0a08 */
[----:B------:R1:W4:Y:S01]  /*41940*/  @P2 LDG.E.U8 R18, desc[UR20][R12.64] ;  /* 0x000000140c122981 */ /* 0x000322000c1e1100 */
[----:B------:R-:W-:Y:S02]  /*41950*/  @!P5 IMAD.MOV R11, RZ, RZ, -R11 ;  /* 0x000000ffff0bd224 */ /* 0x000fe400078e0a0b */
[----:B-1----:R-:W-:-:S03]  /*41960*/  VIADD R12, R0, 0x1fd ;  /* 0x000001fd000c7836 */ /* 0x002fc60000000000 */
[----:B------:R-:W-:Y:S02]  /*41970*/  SEL R13, R20, R11, !P3 ;  /* 0x0000000b140d7207 */ /* 0x000fe40005800000 */
[----:B------:R-:W-:-:S05]  /*41980*/  IABS R10, R12 ;  /* 0x0000000c000a7213 */ /* 0x000fca0000000000 */
[----:B------:R-:W-:-:S04]  /*41990*/  IMAD.HI.U32 R11, R9, R10, RZ ;  /* 0x0000000a090b7227 */ /* 0x000fc800078e00ff */
[----:B------:R-:W-:-:S04]  /*419a0*/  IMAD.MOV R11, RZ, RZ, -R11 ;  /* 0x000000ffff0b7224 */ /* 0x000fc800078e0a0b */
[----:B------:R-:W-:-:S05]  /*419b0*/  IMAD R10, R8, R11, R10 ;  /* 0x0000000b080a7224 */ /* 0x000fca00078e020a */
[----:B------:R-:W-:Y:S01]  /*419c0*/  ISETP.GT.U32.AND P4, PT, R8, R10, PT ;  /* 0x0000000a0800720c */ /* 0x000fe20003f84070 */
[----:B0-----:R-:W-:Y:S02]  /*419d0*/  IMAD R13, R13, UR4, RZ ;  /* 0x000000040d0d7c24 */ /* 0x001fe4000f8e02ff */
[----:B------:R-:W-:Y:S01]  /*419e0*/  VIADD R16, R0, 0x1f7 ;  /* 0x000001f700107836 */ /* 0x000fe20000000000 */
[----:B------:R0:W-:Y:S04]  /*419f0*/  STL [R1+0x11b0], R2 ;  /* 0x0011b00201007387 */ /* 0x0001e80000100800 */
[----:B------:R1:W-:Y:S01]  /*41a00*/  STL [R1+0x11ac], R5 ;  /* 0x0011ac0501007387 */ /* 0x0003e20000100800 */
[----:B------:R-:W1:Y:S01]  /*41a10*/  LDCU UR4, c[0x0][0x3b0] ;  /* 0x00007600ff0477ac */ /* 0x000e620008000800 */
[----:B------:R-:W-:-:S03]  /*41a20*/  IABS R11, R16 ;  /* 0x00000010000b7213 */ /* 0x000fc60000000000 */
[----:B------:R-:W-:Y:S01]  /*41a30*/  @!P4 IMAD.IADD R10, R10, 0x1, -R8 ;  /* 0x000000010a0ac824 */ /* 0x000fe200078e0a08 */
[----:B0-----:R-:W-:-:S04]  /*41a40*/  IADD3 R2, P0, PT, R13, R7, RZ ;  /* 0x000000070d027210 */ /* 0x001fc80007f1e0ff */
[----:B------:R-:W-:Y:S02]  /*41a50*/  ISETP.GT.U32.AND P4, PT, R8, R10, PT ;  /* 0x0000000a0800720c */ /* 0x000fe40003f84070 */
[----:B-1----:R-:W-:Y:S02]  /*41a60*/  LEA.HI.X.SX32 R5, R13, R6, 0x1, P0 ;  /* 0x000000060d057211 */ /* 0x002fe400000f0eff */
[----:B------:R-:W-:Y:S01]  /*41a70*/  ISETP.GE.AND P0, PT, R12, RZ, PT ;  /* 0x000000ff0c00720c */ /* 0x000fe20003f06270 */
[----:B------:R-:W-:-:S04]  /*41a80*/  IMAD.HI.U32 R74, R9, R11, RZ ;  /* 0x0000000b094a7227 */ /* 0x000fc800078e00ff */
[----:B------:R-:W-:-:S04]  /*41a90*/  IMAD.MOV R74, RZ, RZ, -R74 ;  /* 0x000000ffff4a7224 */ /* 0x000fc800078e0a4a */
[----:B------:R-:W-:Y:S02]  /*41aa0*/  IMAD R11, R8, R74, R11 ;  /* 0x0000004a080b7224 */ /* 0x000fe400078e020b */
[----:B------:R-:W-:-:S03]  /*41ab0*/  @!P4 IMAD.IADD R10, R10, 0x1, -R8 ;  /* 0x000000010a0ac824 */ /* 0x000fc600078e0a08 */
[----:B------:R-:W-:Y:S01]  /*41ac0*/  ISETP.GT.U32.AND P5, PT, R8, R11, PT ;  /* 0x0000000b0800720c */ /* 0x000fe20003fa4070 */
[----:B------:R-:W-:Y:S01]  /*41ad0*/  @!P0 IMAD.MOV R10, RZ, RZ, -R10 ;  /* 0x000000ffff0a8224 */ /* 0x000fe200078e0a0a */
[----:B------:R-:W-:-:S04]  /*41ae0*/  PRMT R19, RZ, 0x7610, R19 ;  /* 0x00007610ff137816 */ /* 0x000fc80000000013 */
[----:B------:R-:W-:Y:S01]  /*41af0*/  SEL R10, R20, R10, !P3 ;  /* 0x0000000a140a7207 */ /* 0x000fe20005800000 */
[----:B------:R0:W-:Y:S04]  /*41b00*/  STL [R1+0xe38], R2 ;  /* 0x000e380201007387 */ /* 0x0001e80000100800 */
[----:B------:R1:W3:Y:S01]  /*41b10*/  @P2 LDG.E.U8 R19, desc[UR20][R14.64] ;  /* 0x000000140e132981 */ /* 0x0002e2000c1e1100 */
[----:B------:R-:W-:Y:S02]  /*41b20*/  IMAD R10, R10, UR4, RZ ;  /* 0x000000040a0a7c24 */ /* 0x000fe4000f8e02ff */
[----:B------:R-:W-:Y:S01]  /*41b30*/  @!P5 IMAD.IADD R11, R11, 0x1, -R8 ;  /* 0x000000010b0bd824 */ /* 0x000fe200078e0a08 */
[----:B------:R0:W-:Y:S01]  /*41b40*/  STL [R1+0xe34], R5 ;  /* 0x000e340501007387 */ /* 0x0001e20000100800 */
[----:B------:R-:W-:Y:S01]  /*41b50*/  PRMT R17, RZ, 0x7610, R17 ;  /* 0x00007610ff117816 */ /* 0x000fe20000000011 */
[----:B------:R-:W2:Y:S01]  /*41b60*/  LDCU UR4, c[0x0][0x3b0] ;  /* 0x00007600ff0477ac */ /* 0x000ea20008000800 */
[----:B-1----:R-:W-:Y:S01]  /*41b70*/  @P2 IMAD.MOV.U32 R14, RZ, RZ, R2 ;  /* 0x000000ffff0e2224 */ /* 0x002fe200078e0002 */
[----:B0-----:R-:W-:Y:S01]  /*41b80*/  IADD3 R2, P5, PT, R10, R7, RZ ;  /* 0x000000070a027210 */ /* 0x001fe20007fbe0ff */
[----:B------:R-:W-:-:S03]  /*41b90*/  @P2 IMAD.MOV.U32 R15, RZ, RZ, R5 ;  /* 0x000000ffff0f2224 */ /* 0x000fc600078e0005 */
[----:B------:R-:W-:Y:S01]  /*41ba0*/  LEA.HI.X.SX32 R5, R10, R6, 0x1, P5 ;  /* 0x000000060a057211 */ /* 0x000fe200028f0eff */
[----:B------:R0:W-:Y:S01]  /*41bb0*/  STL [R1+0x608], R2 ;  /* 0x0006080201007387 */ /* 0x0001e20000100800 */
[----:B------:R-:W-:-:S03]  /*41bc0*/  @P2 IMAD.MOV.U32 R74, RZ, RZ, R2 ;  /* 0x000000ffff4a2224 */ /* 0x000fc600078e0002 */
[----:B------:R1:W3:Y:S04]  /*41bd0*/  @P2 LDG.E.U8 R17, desc[UR20][R14.64] ;  /* 0x000000140e112981 */ /* 0x0002e8000c1e1100 */
[----:B------:R1:W-:Y:S04]  /*41be0*/  STL [R1+0x604], R5 ;  /* 0x0006040501007387 */ /* 0x0003e80000100800 */
[----:B------:R-:W3:Y:S01]  /*41bf0*/  LDL.LU R93, [R1+0x424] ;  /* 0x00042400015d7983 */ /* 0x000ee20000300800 */
[----:B------:R-:W-:-:S03]  /*41c00*/  @P2 IMAD.MOV.U32 R75, RZ, RZ, R5 ;  /* 0x000000ffff4b2224 */ /* 0x000fc600078e0005 */
[----:B0-----:R-:W4:Y:S04]  /*41c10*/  LDL.LU R2, [R1+0x40c] ;  /* 0x00040c0001027983 */ /* 0x001f280000300800 */
[----:B-1----:R-:W5:Y:S01]  /*41c20*/  LDL.LU R5, [R1+0x3f4] ;  /* 0x0003f40001057983 */ /* 0x002f620000300800 */
[C---:B------:R-:W-:Y:S02]  /*41c30*/  VIADD R14, R0.reuse, 0x1f6 ;  /* 0x000001f6000e7836 */ /* 0x040fe40000000000 */
[----:B------:R-:W-:-:S03]  /*41c40*/  VIADD R15, R0, 0x1fe ;  /* 0x000001fe000f7836 */ /* 0x000fc60000000000 */
[----:B------:R-:W-:Y:S02]  /*41c50*/  IABS R12, R14 ;  /* 0x0000000e000c7213 */ /* 0x000fe40000000000 */
[----:B------:R-:W-:-:S03]  /*41c60*/  IABS R13, R15 ;  /* 0x0000000f000d7213 */ /* 0x000fc60000000000 */
[----:B------:R-:W-:-:S04]  /*41c70*/  IMAD.HI.U32 R76, R9, R12, RZ ;  /* 0x0000000c094c7227 */ /* 0x000fc800078e00ff */
[----:B------:R-:W-:-:S04]  /*41c80*/  IMAD.HI.U32 R9, R9, R13, RZ ;  /* 0x0000000d09097227 */ /* 0x000fc800078e00ff */
[----:B------:R-:W-:Y:S02]  /*41c90*/  IMAD.MOV R76, RZ, RZ, -R76 ;  /* 0x000000ffff4c7224 */ /* 0x000fe400078e0a4c */
[----:B------:R-:W-:Y:S02]  /*41ca0*/  IMAD.MOV R9, RZ, RZ, -R9 ;  /* 0x000000ffff097224 */ /* 0x000fe400078e0a09 */
[C---:B------:R-:W-:Y:S02]  /*41cb0*/  IMAD R12, R8.reuse, R76, R12 ;  /* 0x0000004c080c7224 */ /* 0x040fe400078e020c */
[----:B------:R-:W-:-:S03]  /*41cc0*/  IMAD R9, R8, R9, R13 ;  /* 0x0000000908097224 */ /* 0x000fc600078e020d */
[C---:B------:R-:W-:Y:S02]  /*41cd0*/  ISETP.GT.U32.AND P4, PT, R8.reuse, R12, PT ;  /* 0x0000000c0800720c */ /* 0x040fe40003f84070 */
[----:B------:R-:W-:Y:S02]  /*41ce0*/  ISETP.GT.U32.AND P6, PT, R8, R9, PT ;  /* 0x000000090800720c */ /* 0x000fe40003fc4070 */
[----:B------:R-:W-:-:S09]  /*41cf0*/  ISETP.GE.AND P0, PT, R14, RZ, PT ;  /* 0x000000ff0e00720c */ /* 0x000fd20003f06270 */
[--C-:B------:R-:W-:Y:S02]  /*41d00*/  @!P4 IMAD.IADD R12, R12, 0x1, -R8.reuse ;  /* 0x000000010c0cc824 */ /* 0x100fe400078e0a08 */
[----:B------:R-:W-:-:S03]  /*41d10*/  @!P6 IMAD.IADD R9, R9, 0x1, -R8 ;  /* 0x000000010909e824 */ /* 0x000fc600078e0a08 */
[C---:B------:R-:W-:Y:S02]  /*41d20*/  ISETP.GT.U32.AND P6, PT, R8.reuse, R12, PT ;  /* 0x0000000c0800720c */ /* 0x040fe40003fc4070 */
[C---:B------:R-:W-:Y:S02]  /*41d30*/  ISETP.GT.U32.AND P4, PT, R8.reuse, R11, PT ;  /* 0x0000000b0800720c */ /* 0x040fe40003f84070 */
[----:B------:R-:W-:-:S09]  /*41d40*/  ISETP.GT.U32.AND P5, PT, R8, R9, PT ;  /* 0x000000090800720c */ /* 0x000fd20003fa4070 */
[----:B------:R-:W-:Y:S01]  /*41d50*/  @!P6 IMAD.IADD R12, R12, 0x1, -R8 ;  /* 0x000000010c0ce824 */ /* 0x000fe200078e0a08 */
[----:B------:R-:W-:-:S03]  /*41d60*/  ISETP.GE.AND P6, PT, R16, RZ, PT ;  /* 0x000000ff1000720c */ /* 0x000fc60003fc6270 */
[----:B------:R-:W-:Y:S02]  /*41d70*/  @!P0 IMAD.MOV R12, RZ, RZ, -R12 ;  /* 0x000000ffff0c8224 */ /* 0x000fe400078e0a0c */
[----:B------:R-:W-:Y:S01]  /*41d80*/  @!P4 IMAD.IADD R11, R11, 0x1, -R8 ;  /* 0x000000010b0bc824 */ /* 0x000fe200078e0a08 */
[----:B------:R-:W-:Y:S02]  /*41d90*/  ISETP.GE.AND P4, PT, R15, RZ, PT ;  /* 0x000000ff0f00720c */ /* 0x000fe40003f86270 */
[----:B------:R-:W-:-:S05]  /*41da0*/  SEL R12, R20, R12, !P3 ;  /* 0x0000000c140c7207 */ /* 0x000fca0005800000 */
[----:B--2---:R-:W-:Y:S01]  /*41db0*/  IMAD R12, R12, UR4, RZ ;  /* 0x000000040c0c7c24 */ /* 0x004fe2000f8e02ff */
[----:B------:R-:W0:Y:S01]  /*41dc0*/  LDCU UR4, c[0x0][0x3b0] ;  /* 0x00007600ff0477ac */ /* 0x000e220008000800 */
[----:B------:R-:W-:Y:S02]  /*41dd0*/  @!P6 IMAD.MOV R11, RZ, RZ, -R11 ;  /* 0x000000ffff0be224 */ /* 0x000fe400078e0a0b */
[----:B------:R-:W-:Y:S01]  /*41de0*/  @!P5 IMAD.IADD R9, R9, 0x1, -R8 ;  /* 0x000000010909d824 */ /* 0x000fe200078e0a08 */
[----:B------:R-:W1:Y:S03]  /*41df0*/  S2R R4, SR_TID.X ;  /* 0x0000000000047919 */ /* 0x000e660000002100 */
[----:B------:R-:W-:Y:S01]  /*41e00*/  @!P4 IMAD.MOV R9, RZ, RZ, -R9 ;  /* 0x000000ffff09c224 */ /* 0x000fe200078e0a09 */
[----:B------:R-:W-:Y:S02]  /*41e10*/  SEL R11, R20, R11, !P3 ;  /* 0x0000000b140b7207 */ /* 0x000fe40005800000 */
[----:B------:R-:W-:-:S02]  /*41e20*/  IADD3 R14, P0, PT, R12, R7, RZ ;  /* 0x000000070c0e7210 */ /* 0x000fc40007f1e0ff */
[----:B------:R-:W-:Y:S01]  /*41e30*/  SEL R20, R20, R9, !P3 ;  /* 0x0000000914147207 */ /* 0x000fe20005800000 */
[----:B------:R-:W-:Y:S01]  /*41e40*/  IMAD R11, R11, UR5, RZ ;  /* 0x000000050b0b7c24 */ /* 0x000fe2000f8e02ff */
[----:B------:R-:W-:Y:S01]  /*41e50*/  LEA.HI.X.SX32 R73, R12, R6, 0x1, P0 ;  /* 0x000000060c497211 */ /* 0x000fe200000f0eff */
[----:B------:R2:W-:Y:S01]  /*41e60*/  STL [R1+0x5f0], R14 ;  /* 0x0005f00e01007387 */ /* 0x0005e20000100800 */
[----:B------:R-:W-:Y:S02]  /*41e70*/  @P2 IMAD.MOV.U32 R8, RZ, RZ, R14 ;  /* 0x000000ffff082224 */ /* 0x000fe400078e000e */
[----:B0-----:R-:W-:Y:S01]  /*41e80*/  IMAD R20, R20, UR4, RZ ;  /* 0x0000000414147c24 */ /* 0x001fe2000f8e02ff */
[----:B--2---:R-:W-:-:S04]  /*41e90*/  IADD3 R14, P0, PT, R11, R7, RZ ;  /* 0x000000070b0e7210 */ /* 0x004fc80007f1e0ff */
[-C--:B------:R-:W-:Y:S02]  /*41ea0*/  LEA.HI.X.SX32 R15, R11, R6.reuse, 0x1, P0 ;  /* 0x000000060b0f7211 */ /* 0x080fe400000f0eff */
[C---:B------:R-:W-:Y:S02]  /*41eb0*/  IADD3 R7, P0, PT, R20.reuse, R7, RZ ;  /* 0x0000000714077210 */ /* 0x040fe40007f1e0ff */
[----:B------:R-:W-:Y:S01]  /*41ec0*/  PRMT R13, RZ, 0x7610, R13 ;  /* 0x00007610ff0d7816 */ /* 0x000fe2000000000d */
[----:B------:R0:W-:Y:S01]  /*41ed0*/  STL [R1+0x5ec], R73 ;  /* 0x0005ec4901007387 */ /* 0x0001e20000100800 */
[----:B------:R-:W-:-:S03]  /*41ee0*/  LEA.HI.X.SX32 R6, R20, R6, 0x1, P0 ;  /* 0x0000000614067211 */ /* 0x000fc600000f0eff */
[----:B------:R-:W-:Y:S04]  /*41ef0*/  STL [R1+0x600], R14 ;  /* 0x0006000e01007387 */ /* 0x000fe80000100800 */
[----:B------:R-:W-:Y:S04]  /*41f00*/  STL [R1+0x5fc], R15 ;  /* 0x0005fc0f01007387 */ /* 0x000fe80000100800 */
[----:B------:R2:W-:Y:S01]  /*41f10*/  STL [R1+0x5f8], R7 ;  /* 0x0005f80701007387 */ /* 0x0005e20000100800 */
[----:B------:R-:W-:-:S03]  /*41f20*/  @P2 IMAD.MOV.U32 R9, RZ, RZ, R73 ;  /* 0x000000ffff092224 */ /* 0x000fc600078e0049 */
[----:B------:R1:W-:Y:S04]  /*41f30*/  STL [R1+0x5f4], R6 ;  /* 0x0005f40601007387 */ /* 0x0003e80000100800 */
[----:B------:R-:W5:Y:S04]  /*41f40*/  @P2 LDG.E.U8 R13, desc[UR20][R74.64] ;  /* 0x000000144a0d2981 */ /* 0x000f68000c1e1100 */
[----:B0-----:R-:W5:Y:S01]  /*41f50*/  LDL.LU R73, [R1+0x3dc] ;  /* 0x0003dc0001497983 */ /* 0x001f620000300800 */
[----:B------:R-:W-:Y:S02]  /*41f60*/  PRMT R12, RZ, 0x7610, R12 ;  /* 0x00007610ff0c7816 */ /* 0x000fe4000000000c */
[----:B--2---:R-:W-:-:S02]  /*41f70*/  @P2 LOP3.LUT R7, R7, R6, RZ, 0x3c, !PT ;  /* 0x0000000607072212 */ /* 0x004fc400078e3cff */
[----:B-1----:R-:W-:Y:S02]  /*41f80*/  LOP3.LUT R4, R4, 0x7f, RZ, 0xc0, !PT ;  /* 0x0000007f04047812 */ /* 0x002fe400078ec0ff */
[----:B------:R0:W2:Y:S04]  /*41f90*/  @P2 LDG.E.U8 R12, desc[UR20][R8.64] ;  /* 0x00000014080c2981 */ /* 0x0000a8000c1e1100 */
[----:B------:R-:W2:Y:S04]  /*41fa0*/  LDL.LU R75, [R1+0x3c4] ;  /* 0x0003c400014b7983 */ /* 0x000ea80000300800 */
[----:B------:R-:W2:Y:S04]  /*41fb0*/  LDL.LU R77, [R1+0x3ac] ;  /* 0x0003ac00014d7983 */ /* 0x000ea80000300800 */
[----:B------:R-:W2:Y:S04]  /*41fc0*/  LDL.LU R78, [R1+0x394] ;  /* 0x00039400014e7983 */ /* 0x000ea80000300800 */
[----:B------:R-:W2:Y:S04]  /*41fd0*/  LDL.LU R79, [R1+0x37c] ;  /* 0x00037c00014f7983 */ /* 0x000ea80000300800 */
[----:B------:R-:W2:Y:S04]  /*41fe0*/  LDL.LU R80, [R1+0x364] ;  /* 0x0003640001507983 */ /* 0x000ea80000300800 */
[----:B------:R-:W2:Y:S01]  /*41ff0*/  LDL.LU R81, [R1+0x34c] ;  /* 0x00034c0001517983 */ /* 0x000ea20000300800 */
[----:B------:R-:W-:-:S03]  /*42000*/  @P2 LOP3.LUT R6, R7, R6, RZ, 0x3c, !PT ;  /* 0x0000000607062212 */ /* 0x000fc600078e3cff */
[----:B------:R-:W2:Y:S04]  /*42010*/  LDL.LU R82, [R1+0x334] ;  /* 0x0003340001527983 */ /* 0x000ea80000300800 */
[----:B------:R-:W2:Y:S04]  /*42020*/  LDL.LU R83, [R1+0x31c] ;  /* 0x00031c0001537983 */ /* 0x000ea80000300800 */
[----:B------:R-:W2:Y:S01]  /*42030*/  LDL.LU R84, [R1+0x304] ;  /* 0x0003040001547983 */ /* 0x000ea20000300800 */
[----:B------:R-:W-:Y:S02]  /*42040*/  PRMT R11, RZ, 0x7610, R11 ;  /* 0x00007610ff0b7816 */ /* 0x000fe4000000000b */
[----:B------:R-:W-:Y:S01]  /*42050*/  PRMT R10, RZ, 0x7610, R10 ;  /* 0x00007610ff0a7816 */ /* 0x000fe2000000000a */
[----:B------:R-:W2:Y:S01]  /*42060*/  LDL.LU R85, [R1+0x2ec] ;  /* 0x0002ec0001557983 */ /* 0x000ea20000300800 */
[----:B0-----:R-:W-:-:S02]  /*42070*/  @P2 IMAD.MOV.U32 R8, RZ, RZ, R14 ;  /* 0x000000ffff082224 */ /* 0x001fc400078e000e */
[----:B------:R-:W-:Y:S01]  /*42080*/  @P2 IMAD.MOV.U32 R9, RZ, RZ, R15 ;  /* 0x000000ffff092224 */ /* 0x000fe200078e000f */
[----:B------:R-:W-:Y:S01]  /*42090*/  @P2 LOP3.LUT R7, R7, R6, RZ, 0x3c, !PT ;  /* 0x0000000607072212 */ /* 0x000fe200078e3cff */
[----:B------:R-:W2:Y:S01]  /*420a0*/  LDL.LU R86, [R1+0x2d4] ;  /* 0x0002d40001567983 */ /* 0x000ea20000300800 */
[----:B------:R-:W-:-:S03]  /*420b0*/  LOP3.LUT R4, R4, 0x20, RZ, 0x3c, !PT ;  /* 0x0000002004047812 */ /* 0x000fc600078e3cff */
[----:B------:R-:W2:Y:S04]  /*420c0*/  LDL.LU R87, [R1+0x2bc] ;  /* 0x0002bc0001577983 */ /* 0x000ea80000300800 */
[----:B------:R-:W2:Y:S04]  /*420d0*/  LDL.LU R88, [R1+0x2a4] ;  /* 0x0002a40001587983 */ /* 0x000ea80000300800 */
[----:B------:R-:W2:Y:S04]  /*420e0*/  LDL.LU R89, [R1+0x28c] ;  /* 0x00028c0001597983 */ /* 0x000ea80000300800 */
[----:B------:R-:W2:Y:S04]  /*420f0*/  LDL.LU R90, [R1+0x274] ;  /* 0x00027400015a7983 */ /* 0x000ea80000300800 */
[----:B------:R-:W2:Y:S04]  /*42100*/  @P2 LDG.E.U8 R11, desc[UR20][R8.64] ;  /* 0x00000014080b2981 */ /* 0x000ea8000c1e1100 */
[----:B------:R0:W2:Y:S04]  /*42110*/  @P2 LDG.E.U8 R10, desc[UR20][R6.64] ;  /* 0x00000014060a2981 */ /* 0x0000a8000c1e1100 */
[----:B------:R-:W2:Y:S04]  /*42120*/  LDL.LU R91, [R1+0x25c] ;  /* 0x00025c00015b7983 */ /* 0x000ea80000300800 */
[----:B------:R-:W2:Y:S04]  /*42130*/  LDL.LU R92, [R1+0x244] ;  /* 0x00024400015c7983 */ /* 0x000ea80000300800 */
[----:B---3--:R1:W-:Y:S04]  /*42140*/  STS.U8 [R4+UR10+0x1d00], R93 ;  /* 0x001d005d04007988 */ /* 0x0083e8000800000a */
[----:B----4-:R3:W-:Y:S04]  /*42150*/  STS.U8 [R4+UR10+0x2100], R2 ;  /* 0x0021000204007988 */ /* 0x0107e8000800000a */
[----:B-----5:R4:W-:Y:S04]  /*42160*/  STS.U8 [R4+UR10+0x2500], R5 ;  /* 0x0025000504007988 */ /* 0x0209e8000800000a */
[----:B-1----:R-:W5:Y:S04]  /*42170*/  LDL.LU R93, [R1+0x22c] ;  /* 0x00022c00015d7983 */ /* 0x002f680000300800 */
[----:B---3--:R-:W3:Y:S04]  /*42180*/  LDL.LU R2, [R1+0x214] ;  /* 0x0002140001027983 */ /* 0x008ee80000300800 */
[----:B----4-:R-:W4:Y:S04]  /*42190*/  LDL.LU R5, [R1+0x1fc] ;  /* 0x0001fc0001057983 */ /* 0x010f280000300800 */
        /* <DEDUP_REMOVED lines=10> */
[----:B------:R1:W-:Y:S04]  /*42240*/  STS.U8 [R4+UR10+0x2900], R73 ;  /* 0x0029004904007988 */ /* 0x0003e8000800000a */
[----:B--2---:R2:W-:Y:S04]  /*42250*/  STS.U8 [R4+UR10+0x2d00], R75 ;  /* 0x002d004b04007988 */ /* 0x0045e8000800000a */
[----:B-1----:R-:W4:Y:S04]  /*42260*/  LDL.LU R73, [R1+0x17e8] ;  /* 0x0017e80001497983 */ /* 0x002f280000300800 */
[----:B------:R1:W-:Y:S04]  /*42270*/  STS.U8 [R4+UR10+0x3100], R77 ;  /* 0x0031004d04007988 */ /* 0x0003e8000800000a */
[----:B------:R0:W-:Y:S04]  /*42280*/  STS.U8 [R4+UR10+0x3500], R78 ;  /* 0x0035004e04007988 */ /* 0x0001e8000800000a */
[----:B------:R0:W-:Y:S04]  /*42290*/  STS.U8 [R4+UR10+0x3900], R79 ;  /* 0x0039004f04007988 */ /* 0x0001e8000800000a */
[----:B------:R0:W-:Y:S04]  /*422a0*/  STS.U8 [R4+UR10+0x3d00], R80 ;  /* 0x003d005004007988 */ /* 0x0001e8000800000a */
[----:B------:R0:W-:Y:S04]  /*422b0*/  STS.U8 [R4+UR10+0x4100], R81 ;  /* 0x0041005104007988 */ /* 0x0001e8000800000a */
[----:B--2---:R-:W2:Y:S04]  /*422c0*/  LDL.LU R75, [R1+0x17e4] ;  /* 0x0017e400014b7983 */ /* 0x004ea80000300800 */
[----:B-1----:R-:W2:Y:S04]  /*422d0*/  LDL.LU R77, [R1+0x17e0] ;  /* 0x0017e000014d7983 */ /* 0x002ea80000300800 */
[----:B0-----:R-:W2:Y:S04]  /*422e0*/  LDL.LU R78, [R1+0x17dc] ;  /* 0x0017dc00014e7983 */ /* 0x001ea80000300800 */
[----:B------:R-:W2:Y:S04]  /*422f0*/  LDL.LU R79, [R1+0x17d8] ;  /* 0x0017d800014f7983 */ /* 0x000ea80000300800 */
[----:B------:R-:W2:Y:S04]  /*42300*/  LDL.LU R80, [R1+0x17d4] ;  /* 0x0017d40001507983 */ /* 0x000ea80000300800 */
[----:B------:R-:W2:Y:S04]  /*42310*/  LDL.LU R81, [R1+0x17d0] ;  /* 0x0017d00001517983 */ /* 0x000ea80000300800 */
[----:B------:R0:W-:Y:S04]  /*42320*/  STS.U8 [R4+UR10+0x4500], R82 ;  /* 0x0045005204007988 */ /* 0x0001e8000800000a */
[----:B------:R1:W-:Y:S04]  /*42330*/  STS.U8 [R4+UR10+0x4900], R83 ;  /* 0x0049005304007988 */ /* 0x0003e8000800000a */
[----:B------:R0:W-:Y:S04]  /*42340*/  STS.U8 [R4+UR10+0x4d00], R84 ;  /* 0x004d005404007988 */ /* 0x0001e8000800000a */
[----:B------:R0:W-:Y:S04]  /*42350*/  STS.U8 [R4+UR10+0x5100], R85 ;  /* 0x0051005504007988 */ /* 0x0001e8000800000a */
[----:B------:R1:W-:Y:S04]  /*42360*/  STS.U8 [R4+UR10+0x5500], R86 ;  /* 0x0055005604007988 */ /* 0x0003e8000800000a */
[----:B------:R1:W-:Y:S04]  /*42370*/  STS.U8 [R4+UR10+0x5900], R87 ;  /* 0x0059005704007988 */ /* 0x0003e8000800000a */
[----:B0-----:R-:W2:Y:S04]  /*42380*/  LDL.LU R82, [R1+0x17cc] ;  /* 0x0017cc0001527983 */ /* 0x001ea80000300800 */
[----:B-1----:R-:W2:Y:S04]  /*42390*/  LDL.LU R83, [R1+0x17c8] ;  /* 0x0017c80001537983 */ /* 0x002ea80000300800 */
[----:B------:R-:W2:Y:S04]  /*423a0*/  LDL.LU R84, [R1+0x17c4] ;  /* 0x0017c40001547983 */ /* 0x000ea80000300800 */
        /* <DEDUP_REMOVED lines=13> */
[----:B-----5:R0:W-:Y:S04]  /*42480*/  STS.U8 [R4+UR10+0x7100], R93 ;  /* 0x0071005d04007988 */ /* 0x0201e8000800000a */
[----:B---3--:R1:W-:Y:S04]  /*42490*/  STS.U8 [R4+UR10+0x7500], R2 ;  /* 0x0075000204007988 */ /* 0x0083e8000800000a */
[----:B0-----:R-:W3:Y:S04]  /*424a0*/  LDL.LU R93, [R1+0x17a0] ;  /* 0x0017a000015d7983 */ /* 0x001ee80000300800 */
[----:B----4-:R0:W-:Y:S04]  /*424b0*/  STS.U8 [R4+UR10+0x7900], R5 ;  /* 0x0079000504007988 */ /* 0x0101e8000800000a */
[----:B-1----:R-:W4:Y:S04]  /*424c0*/  LDL.LU R2, [R1+0x179c] ;  /* 0x00179c0001027983 */ /* 0x002f280000300800 */
[----:B0-----:R-:W5:Y:S04]  /*424d0*/  LDL.LU R5, [R1+0x1798] ;  /* 0x0017980001057983 */ /* 0x001f680000300800 */
[----:B------:R0:W-:Y:S04]  /*424e0*/  STS.U8 [R4+UR10+0x7d00], R6 ;  /* 0x007d000604007988 */ /* 0x0001e8000800000a */
[----:B------:R1:W-:Y:S04]  /*424f0*/  STS.U8 [R4+UR10+0x8100], R7 ;  /* 0x0081000704007988 */ /* 0x0003e8000800000a */
[----:B------:R0:W-:Y:S04]  /*42500*/  STS.U8 [R4+UR10+0x8500], R20 ;  /* 0x0085001404007988 */ /* 0x0001e8000800000a */
[----:B------:R0:W-:Y:S04]  /*42510*/  STS.U8 [R4+UR10+0x8900], R8 ;  /* 0x0089000804007988 */ /* 0x0001e8000800000a */
[----:B------:R1:W-:Y:S04]  /*42520*/  STS.U8 [R4+UR10+0x8d00], R9 ;  /* 0x008d000904007988 */ /* 0x0003e8000800000a */
[----:B------:R1:W-:Y:S04]  /*42530*/  STS.U8 [R4+UR10+0x9100], R15 ;  /* 0x0091000f04007988 */ /* 0x0003e8000800000a */
[----:B0-----:R-:W4:Y:S04]  /*42540*/  LDL.LU R6, [R1+0x178c] ;  /* 0x00178c0001067983 */ /* 0x001f280000300800 */
[----:B-1----:R-:W4:Y:S04]  /*42550*/  LDL.LU R7, [R1+0x169c] ;  /* 0x00169c0001077983 */ /* 0x002f280000300800 */
[----:B------:R-:W4:Y:S04]  /*42560*/  LDL.LU R20, [R1+0x488] ;  /* 0x0004880001147983 */ /* 0x000f280000300800 */
[----:B------:R-:W4:Y:S04]  /*42570*/  LDL.LU R8, [R1+0x474] ;  /* 0x0004740001087983 */ /* 0x000f280000300800 */
[----:B------:R-:W4:Y:S04]  /*42580*/  LDL.LU R9, [R1+0x460] ;  /* 0x0004600001097983 */ /* 0x000f280000300800 */
[----:B------:R0:W-:Y:S04]  /*42590*/  STS.U8 [R4+UR10+0x9500], R16 ;  /* 0x0095001004007988 */ /* 0x0001e8000800000a */
[----:B------:R-:W4:Y:S04]  /*425a0*/  LDL.LU R15, [R1+0x44c] ;  /* 0x00044c00010f7983 */ /* 0x000f280000300800 */
[----:B------:R1:W-:Y:S04]  /*425b0*/  STS.U8 [R4+UR10+0x9900], R14 ;  /* 0x0099000e04007988 */ /* 0x0003e8000800000a */
[----:B------:R1:W-:Y:S04]  /*425c0*/  STS.U8 [R4+UR10+0x9d00], R74 ;  /* 0x009d004a04007988 */ /* 0x0003e8000800000a */
[----:B------:R1:W-:Y:S04]  /*425d0*/  STS.U8 [R4+UR10+0xa100], R76 ;  /* 0x00a1004c04007988 */ /* 0x0003e8000800000a */
[----:B0-----:R-:W4:Y:S04]  /*425e0*/  LDL.LU R16, [R1+0x438] ;  /* 0x0004380001107983 */ /* 0x001f280000300800 */
[----:B-1----:R-:W4:Y:S04]  /*425f0*/  LDL.LU R14, [R1+0x420] ;  /* 0x00042000010e7983 */ /* 0x002f280000300800 */
[----:B------:R-:W4:Y:S04]  /*42600*/  LDL.LU R74, [R1+0x408] ;  /* 0x00040800014a7983 */ /* 0x000f280000300800 */
[----:B------:R-:W4:Y:S04]  /*42610*/  LDL.LU R76, [R1+0x3f0] ;  /* 0x0003f000014c7983 */ /* 0x000f280000300800 */
        /* <DEDUP_REMOVED lines=22> */
[----:B------:R-:W-:Y:S04]  /*42780*/  STS.U8 [R4+UR10+0xfd00], R22 ;  /* 0x00fd001604007988 */ /* 0x000fe8000800000a */
[----:B------:R0:W-:Y:S04]  /*42790*/  STS.U8 [R4+UR10+0xcd00], R73 ;  /* 0x00cd004904007988 */ /* 0x0001e8000800000a */
[----:B--2---:R1:W-:Y:S04]  /*427a0*/  STS.U8 [R4+UR10+0xc900], R77 ;  /* 0x00c9004d04007988 */ /* 0x0043e8000800000a */
[----:B0-----:R-:W2:Y:S04]  /*427b0*/  LDL.LU R73, [R1+0x2d0] ;  /* 0x0002d00001497983 */ /* 0x001ea80000300800 */
[----:B------:R0:W-:Y:S04]  /*427c0*/  STS.U8 [R4+UR10+0xc500], R79 ;  /* 0x00c5004f04007988 */ /* 0x0001e8000800000a */
[----:B------:R0:W-:Y:S04]  /*427d0*/  STS.U8 [R4+UR10+0xc100], R81 ;  /* 0x00c1005104007988 */ /* 0x0001e8000800000a */
[----:B-1----:R-:W2:Y:S04]  /*427e0*/  LDL.LU R77, [R1+0x2b8] ;  /* 0x0002b800014d7983 */ /* 0x002ea80000300800 */
[----:B0-----:R-:W2:Y:S04]  /*427f0*/  LDL.LU R79, [R1+0x2a0] ;  /* 0x0002a000014f7983 */ /* 0x001ea80000300800 */
        /* <DEDUP_REMOVED lines=9> */
[----:B0-----:R-:W2:Y:S04]  /*42890*/  LDL.LU R89, [R1+0x228] ;  /* 0x0002280001597983 */ /* 0x001ea80000300800 */
[----:B-1----:R-:W2:Y:S04]  /*428a0*/  LDL.LU R91, [R1+0x210] ;  /* 0x00021000015b7983 */ /* 0x002ea80000300800 */
[----:B-----5:R0:W-:Y:S02]  /*428b0*/  STS.U8 [R4+UR10+0xa500], R5 ;  /* 0x00a5000504007988 */ /* 0x0201e4000800000a */
[----:B0-----:R-:W0:Y:S02]  /*428c0*/  S2R R5, SR_TID.X ;  /* 0x0000000000057919 */ /* 0x001e240000002100 */
[----:B---3--:R1:W-:Y:S04]  /*428d0*/  STS.U8 [R4+UR10+0xa900], R93 ;  /* 0x00a9005d04007988 */ /* 0x0083e8000800000a */
[----:B-1----:R-:W3:Y:S01]  /*428e0*/  LDL.LU R93, [R1+0x1f8] ;  /* 0x0001f800015d7983 */ /* 0x002ee20000300800 */
[----:B0-----:R-:W-:-:S04]  /*428f0*/  LOP3.LUT R5, R5, 0x7f, RZ, 0xc0, !PT ;  /* 0x0000007f05057812 */ /* 0x001fc800078ec0ff */
[----:B------:R-:W-:-:S05]  /*42900*/  LOP3.LUT R5, R5, 0x30, RZ, 0x3c, !PT ;  /* 0x0000003005057812 */ /* 0x000fca00078e3cff */
[----:B----4-:R0:W-:Y:S04]  /*42910*/  STS.U8 [R5+UR10+0x180], R6 ;  /* 0x0001800605007988 */ /* 0x0101e8000800000a */
[----:B------:R1:W-:Y:S04]  /*42920*/  STS.U8 [R5+UR10+0x580], R7 ;  /* 0x0005800705007988 */ /* 0x0003e8000800000a */
[----:B------:R4:W-:Y:S04]  /*42930*/  STS.U8 [R5+UR10+0x980], R20 ;  /* 0x0009801405007988 */ /* 0x0009e8000800000a */
[----:B------:R5:W-:Y:S04]  /*42940*/  STS.U8 [R5+UR10+0xd80], R8 ;  /* 0x000d800805007988 */ /* 0x000be8000800000a */
[----:B------:R1:W-:Y:S04]  /*42950*/  STS.U8 [R5+UR10+0x1180], R9 ;  /* 0x0011800905007988 */ /* 0x0003e8000800000a */
[----:B------:R4:W-:Y:S04]  /*42960*/  STS.U8 [R5+UR10+0x1580], R15 ;  /* 0x0015800f05007988 */ /* 0x0009e8000800000a */
[----:B0-----:R-:W3:Y:S04]  /*42970*/  LDL.LU R6, [R1+0x1e0] ;  /* 0x0001e00001067983 */ /* 0x001ee80000300800 */
[----:B-1----:R-:W3:Y:S04]  /*42980*/  LDL.LU R7, [R1+0x1c8] ;  /* 0x0001c80001077983 */ /* 0x002ee80000300800 */
[----:B----4-:R-:W4:Y:S04]  /*42990*/  LDL.LU R20, [R1+0x1b0] ;  /* 0x0001b00001147983 */ /* 0x010f280000300800 */
[----:B-----5:R-:W5:Y:S04]  /*429a0*/  LDL.LU R8, [R1+0x198] ;  /* 0x0001980001087983 */ /* 0x020f680000300800 */
[----:B------:R-:W5:Y:S04]  /*429b0*/  LDL.LU R9, [R1+0x17c] ;  /* 0x00017c0001097983 */ /* 0x000f680000300800 */
[----:B------:R0:W-:Y:S04]  /*429c0*/  STS.U8 [R5+UR10+0x1980], R16 ;  /* 0x0019801005007988 */ /* 0x0001e8000800000a */
[----:B------:R-:W5:Y:S04]  /*429d0*/  LDL.LU R15, [R1+0x164] ;  /* 0x00016400010f7983 */ /* 0x000f680000300800 */
[----:B------:R1:W-:Y:S04]  /*429e0*/  STS.U8 [R5+UR10+0x1d80], R14 ;  /* 0x001d800e05007988 */ /* 0x0003e8000800000a */
[----:B------:R1:W-:Y:S04]  /*429f0*/  STS.U8 [R5+UR10+0x2180], R74 ;  /* 0x0021804a05007988 */ /* 0x0003e8000800000a */
[----:B------:R1:W-:Y:S04]  /*42a00*/  STS.U8 [R5+UR10+0x2580], R76 ;  /* 0x0025804c05007988 */ /* 0x0003e8000800000a */
[----:B0-----:R-:W5:Y:S04]  /*42a10*/  LDL.LU R16, [R1+0x14c] ;  /* 0x00014c0001107983 */ /* 0x001f680000300800 */
[----:B-1----:R-:W5:Y:S04]  /*42a20*/  LDL.LU R14, [R1+0x18] ;  /* 0x00001800010e7983 */ /* 0x002f680000300800 */
[----:B------:R-:W5:Y:S04]  /*42a30*/  LDL.LU R74, [R1+0x10] ;  /* 0x00001000014a7983 */ /* 0x000f680000300800 */
[----:B------:R-:W5:Y:S04]  /*42a40*/  LDL.LU R76, [R1+0x8] ;  /* 0x00000800014c7983 */ /* 0x000f680000300800 */
[----:B------:R0:W-:Y:S04]  /*42a50*/  STS.U8 [R5+UR10+0x5180], R63 ;  /* 0x0051803f05007988 */ /* 0x0001e8000800000a */
[----:B0-----:R-:W5:Y:S04]  /*42a60*/  LDL.LU R63, [R1+0x1788] ;  /* 0x00178800013f7983 */ /* 0x001f680000300800 */
[----:B--2---:R0:W-:Y:S04]  /*42a70*/  STS.U8 [R5+UR10+0x5580], R73 ;  /* 0x0055804905007988 */ /* 0x0041e8000800000a */
[----:B------:R1:W-:Y:S04]  /*42a80*/  STS.U8 [R5+UR10+0x5980], R77 ;  /* 0x0059804d05007988 */ /* 0x0003e8000800000a */
        /* <DEDUP_REMOVED lines=16> */
[----:B---3--:R0:W-:Y:S04]  /*42b90*/  STS.U8 [R5+UR10+0x7980], R93 ;  /* 0x0079805d05007988 */ /* 0x0081e8000800000a */
[----:B0-----:R-:W3:Y:S04]  /*42ba0*/  LDL.LU R93, [R1+0x3d4] ;  /* 0x0003d400015d7983 */ /* 0x001ee80000300800 */
[----:B------:R0:W-:Y:S04]  /*42bb0*/  STS.U8 [R5+UR10+0x8180], R7 ;  /* 0x0081800705007988 */ /* 0x0001e8000800000a */
[----:B----4-:R1:W-:Y:S04]  /*42bc0*/  STS.U8 [R5+UR10+0x8580], R20 ;  /* 0x0085801405007988 */ /* 0x0103e8000800000a */
[----:B-----5:R4:W-:Y:S04]  /*42bd0*/  STS.U8 [R5+UR10+0x8980], R8 ;  /* 0x0089800805007988 */ /* 0x0209e8000800000a */
[----:B------:R5:W-:Y:S04]  /*42be0*/  STS.U8 [R5+UR10+0x8d80], R9 ;  /* 0x008d800905007988 */ /* 0x000be8000800000a */
[----:B------:R4:W-:Y:S04]  /*42bf0*/  STS.U8 [R5+UR10+0x9180], R15 ;  /* 0x0091800f05007988 */ /* 0x0009e8000800000a */
[----:B0-----:R-:W3:Y:S04]  /*42c00*/  LDL.LU R7, [R1+0x3bc] ;  /* 0x0003bc0001077983 */ /* 0x001ee80000300800 */
[----:B-1----:R-:W3:Y:S04]  /*42c10*/  LDL.LU R20, [R1+0x3a4] ;  /* 0x0003a40001147983 */ /* 0x002ee80000300800 */
[----:B----4-:R-:W4:Y:S04]  /*42c20*/  LDL.LU R8, [R1+0x38c] ;  /* 0x00038c0001087983 */ /* 0x010f280000300800 */
[----:B-----5:R-:W5:Y:S04]  /*42c30*/  LDL.LU R9, [R1+0x374] ;  /* 0x0003740001097983 */ /* 0x020f680000300800 */
[----:B------:R0:W-:Y:S04]  /*42c40*/  STS.U8 [R5+UR10+0x9580], R16 ;  /* 0x0095801005007988 */ /* 0x0001e8000800000a */
[----:B------:R-:W4:Y:S04]  /*42c50*/  LDL.LU R15, [R1+0x35c] ;  /* 0x00035c00010f7983 */ /* 0x000f280000300800 */
        /* <DEDUP_REMOVED lines=8> */
[----:B------:R1:W-:Y:S04]  /*42ce0*/  STS.U8 [R5+UR10+0x2980], R25 ;  /* 0x0029801905007988 */ /* 0x0003e8000800000a */
[----:B------:R-:W5:Y:S01]  /*42cf0*/  LDL.LU R22, [R1+0x2e4] ;  /* 0x0002e40001167983 */ /* 0x000f620000300800 */
[----:B0-----:R-:W0:Y:S03]  /*42d00*/  S2R R2, SR_TID.X ;  /* 0x0000000000027919 */ /* 0x001e260000002100 */
[----:B------:R0:W-:Y:S04]  /*42d10*/  STS.U8 [R5+UR10+0x2d80], R31 ;  /* 0x002d801f05007988 */ /* 0x0001e8000800000a */
[----:B-1----:R-:W5:Y:S04]  /*42d20*/  LDL.LU R25, [R1+0x2cc] ;  /* 0x0002cc0001197983 */ /* 0x002f680000300800 */
[----:B------:R1:W-:Y:S04]  /*42d30*/  STS.U8 [R5+UR10+0x3180], R37 ;  /* 0x0031802505007988 */ /* 0x0003e8000800000a */
[----:B------:R0:W-:Y:S04]  /*42d40*/  STS.U8 [R5+UR10+0x3580], R43 ;  /* 0x0035802b05007988 */ /* 0x0001e8000800000a */
[----:B------:R0:W-:Y:S04]  /*42d50*/  STS.U8 [R5+UR10+0x3980], R49 ;  /* 0x0039803105007988 */ /* 0x0001e8000800000a */
[----:B------:R-:W-:Y:S04]  /*42d60*/  STS.U8 [R5+UR10+0x7d80], R6 ;  /* 0x007d800605007988 */ /* 0x000fe8000800000a */
[----:B------:R1:W-:Y:S04]  /*42d70*/  STS.U8 [R5+UR10+0x3d80], R53 ;  /* 0x003d803505007988 */ /* 0x0003e8000800000a */
[----:B0-----:R-:W5:Y:S04]  /*42d80*/  LDL.LU R31, [R1+0x2b4] ;  /* 0x0002b400011f7983 */ /* 0x001f680000300800 */
[----:B-1----:R-:W5:Y:S04]  /*42d90*/  LDL.LU R37, [R1+0x29c] ;  /* 0x00029c0001257983 */ /* 0x002f680000300800 */
[----:B------:R-:W5:Y:S04]  /*42da0*/  LDL.LU R43, [R1+0x284] ;  /* 0x00028400012b7983 */ /* 0x000f680000300800 */
[----:B------:R0:W-:Y:S04]  /*42db0*/  STS.U8 [R5+UR10+0x4180], R55 ;  /* 0x0041803705007988 */ /* 0x0001e8000800000a */
[----:B------:R-:W5:Y:S04]  /*42dc0*/  LDL.LU R49, [R1+0x26c] ;  /* 0x00026c0001317983 */ /* 0x000f680000300800 */
[----:B------:R-:W5:Y:S04]  /*42dd0*/  LDL.LU R53, [R1+0x254] ;  /* 0x0002540001357983 */ /* 0x000f680000300800 */
[----:B------:R1:W-:Y:S04]  /*42de0*/  STS.U8 [R5+UR10+0x4580], R57 ;  /* 0x0045803905007988 */ /* 0x0003e8000800000a */
[----:B------:R0:W-:Y:S04]  /*42df0*/  STS.U8 [R5+UR10+0x4980], R59 ;  /* 0x0049803b05007988 */ /* 0x0001e8000800000a */
[----:B------:R0:W-:Y:S04]  /*42e00*/  STS.U8 [R5+UR10+0x4d80], R61 ;  /* 0x004d803d05007988 */ /* 0x0001e8000800000a */
[----:B------:R-:W-:Y:S04]  /*42e10*/  STS.U8 [R5+UR10+0xa980], R92 ;  /* 0x00a9805c05007988 */ /* 0x000fe8000800000a */
[----:B------:R-:W-:Y:S04]  /*42e20*/  STS.U8 [R5+UR10+0xad80], R90 ;  /* 0x00ad805a05007988 */ /* 0x000fe8000800000a */
[----:B0-----:R-:W5:Y:S04]  /*42e30*/  LDL.LU R55, [R1+0x23c] ;  /* 0x00023c0001377983 */ /* 0x001f680000300800 */
[----:B------:R-:W-:Y:S04]  /*42e40*/  STS.U8 [R5+UR10+0xb180], R88 ;  /* 0x00b1805805007988 */ /* 0x000fe8000800000a */
[----:B------:R-:W-:Y:S04]  /*42e50*/  STS.U8 [R5+UR10+0xb580], R86 ;  /* 0x00b5805605007988 */ /* 0x000fe8000800000a */
[----:B-1----:R-:W5:Y:S04]  /*42e60*/  LDL.LU R57, [R1+0x224] ;  /* 0x0002240001397983 */ /* 0x002f680000300800 */
[----:B------:R-:W-:Y:S04]  /*42e70*/  STS.U8 [R5+UR10+0xb980], R84 ;  /* 0x00b9805405007988 */ /* 0x000fe8000800000a */
[----:B------:R-:W-:Y:S04]  /*42e80*/  STS.U8 [R5+UR10+0xbd80], R82 ;  /* 0x00bd805205007988 */ /* 0x000fe8000800000a */
[----:B------:R-:W-:Y:S04]  /*42e90*/  STS.U8 [R5+UR10+0xc180], R80 ;  /* 0x00c1805005007988 */ /* 0x000fe8000800000a */
[----:B------:R-:W-:Y:S04]  /*42ea0*/  STS.U8 [R5+UR10+0xc580], R78 ;  /* 0x00c5804e05007988 */ /* 0x000fe8000800000a */
[----:B------:R-:W-:Y:S04]  /*42eb0*/  STS.U8 [R5+UR10+0xc980], R75 ;  /* 0x00c9804b05007988 */ /* 0x000fe8000800000a */
[----:B------:R-:W-:Y:S01]  /*42ec0*/  STS.U8 [R5+UR10+0xcd80], R72 ;  /* 0x00cd804805007988 */ /* 0x000fe2000800000a */
[----:B------:R-:W-:-:S03]  /*42ed0*/  LOP3.LUT R2, R2, 0x7f, RZ, 0xc0, !PT ;  /* 0x0000007f02027812 */ /* 0x000fc600078ec0ff */
[----:B------:R-:W-:Y:S04]  /*42ee0*/  STS.U8 [R5+UR10+0xd180], R62 ;  /* 0x00d1803e05007988 */ /* 0x000fe8000800000a */
[----:B------:R-:W-:Y:S04]  /*42ef0*/  STS.U8 [R5+UR10+0xd580], R60 ;  /* 0x00d5803c05007988 */ /* 0x000fe8000800000a */
[----:B------:R-:W-:Y:S01]  /*42f00*/  STS.U8 [R5+UR10+0xd980], R58 ;  /* 0x00d9803a05007988 */ /* 0x000fe2000800000a */
[----:B------:R-:W-:-:S03]  /*42f10*/  LOP3.LUT R6, R2, 0x40, RZ, 0x3c, !PT ;  /* 0x0000004002067812 */ /* 0x000fc600078e3cff */
        /* <DEDUP_REMOVED lines=9> */
[----:B------:R-:W5:Y:S04]  /*42fb0*/  LDL.LU R59, [R1+0x20c] ;  /* 0x00020c00013b7983 */ /* 0x000f680000300800 */
[----:B------:R0:W-:Y:S04]  /*42fc0*/  STS.U8 [R6+UR10+0x200], R63 ;  /* 0x0002003f06007988 */ /* 0x0001e8000800000a */
[----:B------:R-:W5:Y:S04]  /*42fd0*/  LDL.LU R61, [R1+0x1f4] ;  /* 0x0001f400013d7983 */ /* 0x000f680000300800 */
[----:B--2---:R1:W-:Y:S04]  /*42fe0*/  STS.U8 [R6+UR10+0x600], R73 ;  /* 0x0006004906007988 */ /* 0x0043e8000800000a */
[----:B------:R2:W-:Y:S04]  /*42ff0*/  STS.U8 [R6+UR10+0xa00], R77 ;  /* 0x000a004d06007988 */ /* 0x0005e8000800000a */
[----:B------:R0:W-:Y:S04]  /*43000*/  STS.U8 [R6+UR10+0xe00], R79 ;  /* 0x000e004f06007988 */ /* 0x0001e8000800000a */
[----:B------:R1:W-:Y:S04]  /*43010*/  STS.U8 [R6+UR10+0x1200], R81 ;  /* 0x0012005106007988 */ /* 0x0003e8000800000a */
[----:B------:R2:W-:Y:S04]  /*43020*/  STS.U8 [R6+UR10+0x1600], R83 ;  /* 0x0016005306007988 */ /* 0x0005e8000800000a */
[----:B0-----:R-:W5:Y:S04]  /*43030*/  LDL.LU R63, [R1+0x1dc] ;  /* 0x0001dc00013f7983 */ /* 0x001f680000300800 */
[----:B-1----:R-:W5:Y:S04]  /*43040*/  LDL.LU R73, [R1+0x1c4] ;  /* 0x0001c40001497983 */ /* 0x002f680000300800 */
[----:B--2---:R-:W2:Y:S04]  /*43050*/  LDL.LU R77, [R1+0x1ac] ;  /* 0x0001ac00014d7983 */ /* 0x004ea80000300800 */
[----:B------:R-:W2:Y:S04]  /*43060*/  LDL.LU R79, [R1+0x194] ;  /* 0x00019400014f7983 */ /* 0x000ea80000300800 */
[----:B------:R-:W2:Y:S04]  /*43070*/  LDL.LU R81, [R1+0x178] ;  /* 0x0001780001517983 */ /* 0x000ea80000300800 */
[----:B------:R0:W-:Y:S04]  /*43080*/  STS.U8 [R6+UR10+0x1a00], R85 ;  /* 0x001a005506007988 */ /* 0x0001e8000800000a */
[----:B------:R-:W2:Y:S04]  /*43090*/  LDL.LU R83, [R1+0x160] ;  /* 0x0001600001537983 */ /* 0x000ea80000300800 */
[----:B------:R1:W-:Y:S04]  /*430a0*/  STS.U8 [R6+UR10+0x1e00], R87 ;  /* 0x001e005706007988 */ /* 0x0003e8000800000a */
[----:B------:R1:W-:Y:S04]  /*430b0*/  STS.U8 [R6+UR10+0x2200], R89 ;  /* 0x0022005906007988 */ /* 0x0003e8000800000a */
[----:B------:R3:W-:Y:S04]  /*430c0*/  STS.U8 [R6+UR10+0x2600], R91 ;  /* 0x0026005b06007988 */ /* 0x0007e8000800000a */
[----:B0-----:R-:W2:Y:S04]  /*430d0*/  LDL.LU R85, [R1+0x148] ;  /* 0x0001480001557983 */ /* 0x001ea80000300800 */
[----:B-1----:R-:W2:Y:S04]  /*430e0*/  LDL.LU R87, [R1+0x68] ;  /* 0x0000680001577983 */ /* 0x002ea80000300800 */
[----:B------:R-:W2:Y:S04]  /*430f0*/  LDL.LU R89, [R1+0x64] ;  /* 0x0000640001597983 */ /* 0x000ea80000300800 */
[----:B---3--:R-:W3:Y:S04]  /*43100*/  LDL.LU R91, [R1+0x60] ;  /* 0x00006000015b7983 */ /* 0x008ee80000300800 */
[----:B------:R0:W-:Y:S04]  /*43110*/  STS.U8 [R6+UR10+0x2a00], R93 ;  /* 0x002a005d06007988 */ /* 0x0001e8000800000a */
[----:B0-----:R-:W3:Y:S04]  /*43120*/  LDL.LU R93, [R1+0x5c] ;  /* 0x00005c00015d7983 */ /* 0x001ee80000300800 */
[----:B------:R0:W-:Y:S04]  /*43130*/  STS.U8 [R6+UR10+0x2e00], R7 ;  /* 0x002e000706007988 */ /* 0x0001e8000800000a */
[----:B------:R1:W-:Y:S04]  /*43140*/  STS.U8 [R6+UR10+0x3200], R20 ;  /* 0x0032001406007988 */ /* 0x0003e8000800000a */
[----:B----4-:R4:W-:Y:S04]  /*43150*/  STS.U8 [R6+UR10+0x3600], R8 ;  /* 0x0036000806007988 */ /* 0x0109e8000800000a */
[----:B-----5:R5:W-:Y:S04]  /*43160*/  STS.U8 [R6+UR10+0x3a00], R9 ;  /* 0x003a000906007988 */ /* 0x020be8000800000a */
[----:B------:R4:W-:Y:S04]  /*43170*/  STS.U8 [R6+UR10+0x3e00], R15 ;  /* 0x003e000f06007988 */ /* 0x0009e8000800000a */
[----:B0-----:R-:W3:Y:S04]  /*43180*/  LDL.LU R7, [R1+0x58] ;  /* 0x0000580001077983 */ /* 0x001ee80000300800 */
[----:B-1----:R-:W3:Y:S04]  /*43190*/  LDL.LU R20, [R1+0x54] ;  /* 0x0000540001147983 */ /* 0x002ee80000300800 */
[----:B----4-:R-:W4:Y:S04]  /*431a0*/  LDL.LU R8, [R1+0x50] ;  /* 0x0000500001087983 */ /* 0x010f280000300800 */
[----:B-----5:R-:W5:Y:S04]  /*431b0*/  LDL.LU R9, [R1+0x4c] ;  /* 0x00004c0001097983 */ /* 0x020f680000300800 */
[----:B------:R0:W-:Y:S04]  /*431c0*/  STS.U8 [R6+UR10+0x4200], R16 ;  /* 0x0042001006007988 */ /* 0x0001e8000800000a */
[----:B------:R-:W3:Y:S04]  /*431d0*/  LDL.LU R15, [R1+0x48] ;  /* 0x00004800010f7983 */ /* 0x000ee80000300800 */
[----:B------:R1:W-:Y:S04]  /*431e0*/  STS.U8 [R6+UR10+0x4600], R14 ;  /* 0x0046000e06007988 */ /* 0x0003e8000800000a */
[----:B------:R1:W-:Y:S04]  /*431f0*/  STS.U8 [R6+UR10+0x4a00], R74 ;  /* 0x004a004a06007988 */ /* 0x0003e8000800000a */
[----:B------:R1:W-:Y:S04]  /*43200*/  STS.U8 [R6+UR10+0x4e00], R76 ;  /* 0x004e004c06007988 */ /* 0x0003e8000800000a */
[----:B0-----:R-:W3:Y:S04]  /*43210*/  LDL.LU R16, [R1+0x44] ;  /* 0x0000440001107983 */ /* 0x001ee80000300800 */
[----:B-1----:R-:W3:Y:S04]  /*43220*/  LDL.LU R14, [R1+0x40] ;  /* 0x00004000010e7983 */ /* 0x002ee80000300800 */
[----:B------:R-:W3:Y:S04]  /*43230*/  LDL.LU R74, [R1+0x3c] ;  /* 0x00003c00014a7983 */ /* 0x000ee80000300800 */
[----:B------:R-:W3:Y:S04]  /*43240*/  LDL.LU R76, [R1+0x38] ;  /* 0x00003800014c7983 */ /* 0x000ee80000300800 */
[----:B------:R0:W-:Y:S04]  /*43250*/  STS.U8 [R6+UR10+0x6600], R49 ;  /* 0x0066003106007988 */ /* 0x0001e8000800000a */
[----:B------:R1:W-:Y:S04]  /*43260*/  STS.U8 [R6+UR10+0x6a00], R53 ;  /* 0x006a003506007988 */ /* 0x0003e8000800000a */
[----:B------:R1:W-:Y:S04]  /*43270*/  STS.U8 [R6+UR10+0x6e00], R55 ;  /* 0x006e003706007988 */ /* 0x0003e8000800000a */
[----:B0-----:R-:W4:Y:S04]  /*43280*/  LDL.LU R49, [R1+0x1784] ;  /* 0x0017840001317983 */ /* 0x001f280000300800 */
[----:B-1----:R-:W4:Y:S04]  /*43290*/  LDL.LU R53, [R1+0x494] ;  /* 0x0004940001357983 */ /* 0x002f280000300800 */
[----:B------:R0:W-:Y:S04]  /*432a0*/  STS.U8 [R6+UR10+0x7200], R57 ;  /* 0x0072003906007988 */ /* 0x0001e8000800000a */
[----:B------:R-:W4:Y:S04]  /*432b0*/  LDL.LU R55, [R1+0x480] ;  /* 0x0004800001377983 */ /* 0x000f280000300800 */
[----:B0-----:R-:W5:Y:S04]  /*432c0*/  LDL.LU R57, [R1+0x46c] ;  /* 0x00046c0001397983 */ /* 0x001f680000300800 */
[----:B------:R0:W-:Y:S04]  /*432d0*/  STS.U8 [R6+UR10+0x7600], R59 ;  /* 0x0076003b06007988 */ /* 0x0001e8000800000a */
[----:B------:R1:W-:Y:S04]  /*432e0*/  STS.U8 [R6+UR10+0x7a00], R61 ;  /* 0x007a003d06007988 */ /* 0x0003e8000800000a */
[----:B0-----:R-:W5:Y:S04]  /*432f0*/  LDL.LU R59, [R1+0x458] ;  /* 0x00045800013b7983 */ /* 0x001f680000300800 */
[----:B------:R0:W-:Y:S04]  /*43300*/  STS.U8 [R6+UR10+0x7e00], R63 ;  /* 0x007e003f06007988 */ /* 0x0001e8000800000a */
[----:B-1----:R-:W5:Y:S04]  /*43310*/  LDL.LU R61, [R1+0x444] ;  /* 0x00044400013d7983 */ /* 0x002f680000300800 */
[----:B------:R1:W-:Y:S04]  /*43320*/  STS.U8 [R6+UR10+0x8200], R73 ;  /* 0x0082004906007988 */ /* 0x0003e8000800000a */
[----:B--2---:R2:W-:Y:S04]  /*43330*/  STS.U8 [R6+UR10+0x8600], R77 ;  /* 0x0086004d06007988 */ /* 0x0045e8000800000a */
        /* <DEDUP_REMOVED lines=8> */
[----:B------:R-:W2:Y:S04]  /*433c0*/  LDL.LU R83, [R1+0x3b8] ;  /* 0x0003b80001537983 */ /* 0x000ea80000300800 */
[----:B---3--:R0:W-:Y:S04]  /*433d0*/  STS.U8 [R6+UR10+0xca00], R76 ;  /* 0x00ca004c06007988 */ /* 0x0081e8000800000a */
[----:B0-----:R-:W3:Y:S04]  /*433e0*/  LDL.LU R76, [R1+0x3a0] ;  /* 0x0003a000014c7983 */ /* 0x001ee80000300800 */
        /* <DEDUP_REMOVED lines=11> */
[----:B------:R0:W-:Y:S04]  /*434a0*/  STS.U8 [R6+UR10+0xaa00], R7 ;  /* 0x00aa000706007988 */ /* 0x0001e8000800000a */
[----:B----4-:R1:W-:Y:S04]  /*434b0*/  STS.U8 [R6+UR10+0xb200], R8 ;  /* 0x00b2000806007988 */ /* 0x0103e8000800000a */
[----:B------:R-:W4:Y:S04]  /*434c0*/  LDL.LU R20, [R1+0x310] ;  /* 0x0003100001147983 */ /* 0x000f280000300800 */
[----:B-----5:R5:W-:Y:S04]  /*434d0*/  STS.U8 [R6+UR10+0xb600], R9 ;  /* 0x00b6000906007988 */ /* 0x020be8000800000a */
[----:B------:R1:W-:Y:S04]  /*434e0*/  STS.U8 [R6+UR10+0xba00], R15 ;  /* 0x00ba000f06007988 */ /* 0x0003e8000800000a */
[----:B------:R5:W-:Y:S04]  /*434f0*/  STS.U8 [R6+UR10+0xbe00], R16 ;  /* 0x00be001006007988 */ /* 0x000be8000800000a */
[----:B------:R5:W-:Y:S01]  /*43500*/  STS.U8 [R6+UR10+0xc200], R14 ;  /* 0x00c2000e06007988 */ /* 0x000be2000800000a */
[----:B0-----:R-:W-:-:S03]  /*43510*/  LOP3.LUT R7, R2, 0x50, RZ, 0x3c, !PT ;  /* 0x0000005002077812 */ /* 0x001fc600078e3cff */
[----:B-1----:R-:W2:Y:S04]  /*43520*/  LDL.LU R8, [R1+0x2f8] ;  /* 0x0002f80001087983 */ /* 0x002ea80000300800 */
[----:B-----5:R-:W5:Y:S04]  /*43530*/  LDL.LU R9, [R1+0x2e0] ;  /* 0x0002e00001097983 */ /* 0x020f680000300800 */
[----:B------:R-:W2:Y:S04]  /*43540*/  LDL.LU R15, [R1+0x2c8] ;  /* 0x0002c800010f7983 */ /* 0x000ea80000300800 */
[----:B------:R-:W-:Y:S04]  /*43550*/  STS.U8 [R6+UR10+0x5200], R22 ;  /* 0x0052001606007988 */ /* 0x000fe8000800000a */
[----:B------:R-:W4:Y:S04]  /*43560*/  LDL.LU R16, [R1+0x2b0] ;  /* 0x0002b00001107983 */ /* 0x000f280000300800 */
[----:B------:R-:W-:Y:S04]  /*43570*/  STS.U8 [R6+UR10+0x5600], R25 ;  /* 0x0056001906007988 */ /* 0x000fe8000800000a */
[----:B------:R-:W-:Y:S04]  /*43580*/  STS.U8 [R6+UR10+0x5a00], R31 ;  /* 0x005a001f06007988 */ /* 0x000fe8000800000a */
[----:B------:R-:W-:Y:S04]  /*43590*/  STS.U8 [R6+UR10+0x5e00], R37 ;  /* 0x005e002506007988 */ /* 0x000fe8000800000a */
[----:B------:R-:W-:Y:S04]  /*435a0*/  STS.U8 [R6+UR10+0x6200], R43 ;  /* 0x0062002b06007988 */ /* 0x000fe8000800000a */
[----:B------:R0:W-:Y:S04]  /*435b0*/  STS.U8 [R6+UR10+0xc600], R74 ;  /* 0x00c6004a06007988 */ /* 0x0001e8000800000a */
[----:B------:R-:W4:Y:S04]  /*435c0*/  LDL.LU R14, [R1+0x298] ;  /* 0x00029800010e7983 */ /* 0x000f280000300800 */
        /* <DEDUP_REMOVED lines=13> */
[----:B0-----:R-:W5:Y:S04]  /*436a0*/  LDL.LU R74, [R1+0x280] ;  /* 0x00028000014a7983 */ /* 0x001f680000300800 */
[----:B---3--:R0:W-:Y:S04]  /*436b0*/  STS.U8 [R7+UR10+0x3280], R76 ;  /* 0x0032804c07007988 */ /* 0x0081e8000800000a */
[----:B0-----:R-:W3:Y:S04]  /*436c0*/  LDL.LU R76, [R1+0x268] ;  /* 0x00026800014c7983 */ /* 0x001ee80000300800 */
[----:B------:R-:W3:Y:S04]  /*436d0*/  LDL.LU R22, [R1+0x250] ;  /* 0x0002500001167983 */ /* 0x000ee80000300800 */
[----:B------:R-:W3:Y:S04]  /*436e0*/  LDL.LU R25, [R1+0x238] ;  /* 0x0002380001197983 */ /* 0x000ee80000300800 */
[----:B------:R-:W3:Y:S04]  /*436f0*/  LDL.LU R31, [R1+0x220] ;  /* 0x00022000011f7983 */ /* 0x000ee80000300800 */
[----:B------:R-:W3:Y:S04]  /*43700*/  LDL.LU R37, [R1+0x208] ;  /* 0x0002080001257983 */ /* 0x000ee80000300800 */
[----:B------:R0:W-:Y:S04]  /*43710*/  STS.U8 [R7+UR10+0x280], R49 ;  /* 0x0002803107007988 */ /* 0x0001e8000800000a */
[----:B------:R-:W3:Y:S04]  /*43720*/  LDL.LU R43, [R1+0x1f0] ;  /* 0x0001f000012b7983 */ /* 0x000ee80000300800 */
[----:B------:R1:W-:Y:S04]  /*43730*/  STS.U8 [R7+UR10+0x680], R53 ;  /* 0x0006803507007988 */ /* 0x0003e8000800000a */
[----:B------:R0:W-:Y:S04]  /*43740*/  STS.U8 [R7+UR10+0xa80], R55 ;  /* 0x000a803707007988 */ /* 0x0001e8000800000a */
[----:B------:R0:W-:Y:S04]  /*43750*/  STS.U8 [R7+UR10+0xe80], R57 ;  /* 0x000e803907007988 */ /* 0x0001e8000800000a */
[----:B------:R1:W-:Y:S04]  /*43760*/  STS.U8 [R7+UR10+0x1280], R59 ;  /* 0x0012803b07007988 */ /* 0x0003e8000800000a */
[----:B------:R1:W-:Y:S04]  /*43770*/  STS.U8 [R7+UR10+0x1680], R61 ;  /* 0x0016803d07007988 */ /* 0x0003e8000800000a */
[----:B0-----:R-:W3:Y:S04]  /*43780*/  LDL.LU R49, [R1+0x1d8] ;  /* 0x0001d80001317983 */ /* 0x001ee80000300800 */
[----:B-1----:R-:W3:Y:S04]  /*43790*/  LDL.LU R53, [R1+0x1c0] ;  /* 0x0001c00001357983 */ /* 0x002ee80000300800 */
[----:B------:R-:W3:Y:S04]  /*437a0*/  LDL.LU R55, [R1+0x1a8] ;  /* 0x0001a80001377983 */ /* 0x000ee80000300800 */
[----:B------:R-:W3:Y:S04]  /*437b0*/  LDL.LU R57, [R1+0x190] ;  /* 0x0001900001397983 */ /* 0x000ee80000300800 */
[----:B------:R-:W3:Y:S04]  /*437c0*/  LDL.LU R59, [R1+0x174] ;  /* 0x00017400013b7983 */ /* 0x000ee80000300800 */
[----:B------:R0:W-:Y:S04]  /*437d0*/  STS.U8 [R7+UR10+0x1a80], R63 ;  /* 0x001a803f07007988 */ /* 0x0001e8000800000a */
[----:B------:R-:W3:Y:S04]  /*437e0*/  LDL.LU R61, [R1+0x15c] ;  /* 0x00015c00013d7983 */ /* 0x000ee80000300800 */
[----:B------:R1:W-:Y:S04]  /*437f0*/  STS.U8 [R7+UR10+0x1e80], R73 ;  /* 0x001e804907007988 */ /* 0x0003e8000800000a */
[----:B--2---:R2:W-:Y:S04]  /*43800*/  STS.U8 [R7+UR10+0x2280], R77 ;  /* 0x0022804d07007988 */ /* 0x0045e8000800000a */
[----:B------:R0:W-:Y:S04]  /*43810*/  STS.U8 [R7+UR10+0x2680], R79 ;  /* 0x0026804f07007988 */ /* 0x0001e8000800000a */
[----:B------:R1:W-:Y:S04]  /*43820*/  STS.U8 [R7+UR10+0x2a80], R81 ;  /* 0x002a805107007988 */ /* 0x0003e8000800000a */
[----:B------:R2:W-:Y:S04]  /*43830*/  STS.U8 [R7+UR10+0x2e80], R83 ;  /* 0x002e805307007988 */ /* 0x0005e8000800000a */
[----:B0-----:R-:W3:Y:S04]  /*43840*/  LDL.LU R63, [R1+0x144] ;  /* 0x00014400013f7983 */ /* 0x001ee80000300800 */
[----:B-1----:R-:W3:Y:S04]  /*43850*/  LDL.LU R73, [R1+0xb0] ;  /* 0x0000b00001497983 */ /* 0x002ee80000300800 */
        /* <DEDUP_REMOVED lines=8> */
[----:B------:R1:W-:Y:S04]  /*438e0*/  STS.U8 [R7+UR10+0x4680], R93 ;  /* 0x0046805d07007988 */ /* 0x0003e8000800000a */
[----:B----4-:R4:W-:Y:S04]  /*438f0*/  STS.U8 [R7+UR10+0x4a80], R20 ;  /* 0x004a801407007988 */ /* 0x0109e8000800000a */
[----:B0-----:R-:W2:Y:S04]  /*43900*/  LDL.LU R85, [R1+0x9c] ;  /* 0x00009c0001557983 */ /* 0x001ea80000300800 */
[----:B-1----:R-:W2:Y:S04]  /*43910*/  LDL.LU R87, [R1+0x98] ;  /* 0x0000980001577983 */ /* 0x002ea80000300800 */
[----:B------:R-:W2:Y:S04]  /*43920*/  LDL.LU R89, [R1+0x94] ;  /* 0x0000940001597983 */ /* 0x000ea80000300800 */
[----:B------:R-:W2:Y:S04]  /*43930*/  LDL.LU R91, [R1+0x90] ;  /* 0x00009000015b7983 */ /* 0x000ea80000300800 */
[----:B------:R-:W2:Y:S04]  /*43940*/  LDL.LU R93, [R1+0x8c] ;  /* 0x00008c00015d7983 */ /* 0x000ea80000300800 */
[----:B------:R0:W-:Y:S04]  /*43950*/  STS.U8 [R7+UR10+0x4e80], R8 ;  /* 0x004e800807007988 */ /* 0x0001e8000800000a */
[----:B----4-:R-:W4:Y:S04]  /*43960*/  LDL.LU R20, [R1+0x88] ;  /* 0x0000880001147983 */ /* 0x010f280000300800 */
[----:B-----5:R1:W-:Y:S04]  /*43970*/  STS.U8 [R7+UR10+0x5280], R9 ;  /* 0x0052800907007988 */ /* 0x0203e8000800000a */
[----:B------:R5:W-:Y:S04]  /*43980*/  STS.U8 [R7+UR10+0x5680], R15 ;  /* 0x0056800f07007988 */ /* 0x000be8000800000a */
[----:B------:R0:W-:Y:S04]  /*43990*/  STS.U8 [R7+UR10+0x5a80], R16 ;  /* 0x005a801007007988 */ /* 0x0001e8000800000a */
[----:B------:R1:W-:Y:S04]  /*439a0*/  STS.U8 [R7+UR10+0x5e80], R14 ;  /* 0x005e800e07007988 */ /* 0x0003e8000800000a */
[----:B------:R5:W-:Y:S04]  /*439b0*/  STS.U8 [R7+UR10+0x6280], R74 ;  /* 0x0062804a07007988 */ /* 0x000be8000800000a */
[----:B0-----:R-:W4:Y:S04]  /*439c0*/  LDL.LU R8, [R1+0x84] ;  /* 0x0000840001087983 */ /* 0x001f280000300800 */
[----:B-1----:R-:W4:Y:S04]  /*439d0*/  LDL.LU R9, [R1+0x34] ;  /* 0x0000340001097983 */ /* 0x002f280000300800 */
[----:B-----5:R-:W5:Y:S04]  /*439e0*/  LDL.LU R15, [R1+0x30] ;  /* 0x00003000010f7983 */ /* 0x020f680000300800 */
[----:B------:R-:W5:Y:S04]  /*439f0*/  LDL.LU R16, [R1+0x2c] ;  /* 0x00002c0001107983 */ /* 0x000f680000300800 */
[----:B------:R-:W5:Y:S04]  /*43a00*/  LDL.LU R14, [R1+0x28] ;  /* 0x00002800010e7983 */ /* 0x000f680000300800 */
[----:B------:R-:W5:Y:S04]  /*43a10*/  LDL.LU R74, [R1+0x24] ;  /* 0x00002400014a7983 */ /* 0x000f680000300800 */
[----:B---3--:R0:W-:Y:S04]  /*43a20*/  STS.U8 [R7+UR10+0x6680], R76 ;  /* 0x0066804c07007988 */ /* 0x0081e8000800000a */
[----:B0-----:R-:W3:Y:S04]  /*43a30*/  LDL.LU R76, [R1+0x20] ;  /* 0x00002000014c7983 */ /* 0x001ee80000300800 */
        /* <DEDUP_REMOVED lines=15> */
[----:B--2---:R2:W-:Y:S04]  /*43b30*/  STS.U8 [R7+UR10+0x9e80], R77 ;  /* 0x009e804d07007988 */ /* 0x0045e8000800000a */
[----:B0-----:R-:W3:Y:S04]  /*43b40*/  LDL.LU R57, [R1+0x440] ;  /* 0x0004400001397983 */ /* 0x001ee80000300800 */
[----:B-1----:R-:W3:Y:S04]  /*43b50*/  LDL.LU R59, [R1+0x42c] ;  /* 0x00042c00013b7983 */ /* 0x002ee80000300800 */
[----:B------:R-:W3:Y:S04]  /*43b60*/  LDL.LU R61, [R1+0x414] ;  /* 0x00041400013d7983 */ /* 0x000ee80000300800 */
[----:B------:R-:W3:Y:S04]  /*43b70*/  LDL.LU R63, [R1+0x3fc] ;  /* 0x0003fc00013f7983 */ /* 0x000ee80000300800 */
[----:B------:R-:W3:Y:S04]  /*43b80*/  LDL.LU R73, [R1+0x3e4] ;  /* 0x0003e40001497983 */ /* 0x000ee80000300800 */
[----:B------:R0:W-:Y:S04]  /*43b90*/  STS.U8 [R7+UR10+0xa280], R79 ;  /* 0x00a2804f07007988 */ /* 0x0001e8000800000a */
[----:B--2---:R-:W2:Y:S04]  /*43ba0*/  LDL.LU R77, [R1+0x3cc] ;  /* 0x0003cc00014d7983 */ /* 0x004ea80000300800 */
        /* <DEDUP_REMOVED lines=11> */
[----:B------:R-:W2:Y:S04]  /*43c60*/  LDL.LU R89, [R1+0x33c] ;  /* 0x00033c0001597983 */ /* 0x000ea80000300800 */
[----:B------:R1:W-:Y:S04]  /*43c70*/  STS.U8 [R7+UR10+0xc280], R93 ;  /* 0x00c2805d07007988 */ /* 0x0003e8000800000a */
[----:B----4-:R4:W-:Y:S04]  /*43c80*/  STS.U8 [R7+UR10+0xc680], R20 ;  /* 0x00c6801407007988 */ /* 0x0109e8000800000a */
[----:B------:R1:W-:Y:S04]  /*43c90*/  STS.U8 [R7+UR10+0xce80], R9 ;  /* 0x00ce800907007988 */ /* 0x0003e8000800000a */
[----:B0-----:R-:W2:Y:S04]  /*43ca0*/  LDL.LU R91, [R1+0x324] ;  /* 0x00032400015b7983 */ /* 0x001ea80000300800 */
[----:B-----5:R0:W-:Y:S04]  /*43cb0*/  STS.U8 [R7+UR10+0xd280], R15 ;  /* 0x00d2800f07007988 */ /* 0x0201e8000800000a */
[----:B-1----:R-:W5:Y:S04]  /*43cc0*/  LDL.LU R93, [R1+0x30c] ;  /* 0x00030c00015d7983 */ /* 0x002f680000300800 */
[----:B----4-:R-:W4:Y:S04]  /*43cd0*/  LDL.LU R20, [R1+0x2f4] ;  /* 0x0002f40001147983 */ /* 0x010f280000300800 */
[----:B------:R1:W-:Y:S04]  /*43ce0*/  STS.U8 [R7+UR10+0xd680], R16 ;  /* 0x00d6801007007988 */ /* 0x0003e8000800000a */
[----:B------:R0:W-:Y:S04]  /*43cf0*/  STS.U8 [R7+UR10+0xda80], R14 ;  /* 0x00da800e07007988 */ /* 0x0001e8000800000a */
[----:B------:R1:W-:Y:S04]  /*43d00*/  STS.U8 [R7+UR10+0xde80], R74 ;  /* 0x00de804a07007988 */ /* 0x0003e8000800000a */
[----:B------:R-:W4:Y:S04]  /*43d10*/  LDL.LU R9, [R1+0x2dc] ;  /* 0x0002dc0001097983 */ /* 0x000f280000300800 */
[----:B0-----:R-:W4:Y:S04]  /*43d20*/  LDL.LU R15, [R1+0x2c4] ;  /* 0x0002c400010f7983 */ /* 0x001f280000300800 */
[----:B-1----:R-:W4:Y:S04]  /*43d30*/  LDL.LU R16, [R1+0x2ac] ;  /* 0x0002ac0001107983 */ /* 0x002f280000300800 */
[----:B------:R-:W4:Y:S04]  /*43d40*/  LDL.LU R14, [R1+0x294] ;  /* 0x00029400010e7983 */ /* 0x000f280000300800 */
[----:B------:R-:W4:Y:S04]  /*43d50*/  LDL.LU R74, [R1+0x27c] ;  /* 0x00027c00014a7983 */ /* 0x000f280000300800 */
[----:B---3--:R0:W-:Y:S04]  /*43d60*/  STS.U8 [R7+UR10+0xe280], R76 ;  /* 0x00e2804c07007988 */ /* 0x0081e8000800000a */
[----:B0-----:R-:W3:Y:S04]  /*43d70*/  LDL.LU R76, [R1+0x264] ;  /* 0x00026400014c7983 */ /* 0x001ee80000300800 */
[----:B------:R0:W-:Y:S04]  /*43d80*/  STS.U8 [R7+UR10+0xca80], R8 ;  /* 0x00ca800807007988 */ /* 0x0001e8000800000a */
[----:B------:R-:W3:Y:S04]  /*43d90*/  LDL.LU R90, [R1+0x24c] ;  /* 0x00024c00015a7983 */ /* 0x000ee80000300800 */
[----:B------:R1:W-:Y:S04]  /*43da0*/  STS.U8 [R7+UR10+0x6a80], R22 ;  /* 0x006a801607007988 */ /* 0x0003e8000800000a */
[----:B------:R-:W3:Y:S04]  /*43db0*/  LDL.LU R92, [R1+0x234] ;  /* 0x00023400015c7983 */ /* 0x000ee80000300800 */
[----:B------:R1:W-:Y:S04]  /*43dc0*/  STS.U8 [R7+UR10+0x6e80], R25 ;  /* 0x006e801907007988 */ /* 0x0003e8000800000a */
[----:B------:R1:W-:Y:S04]  /*43dd0*/  STS.U8 [R7+UR10+0x7280], R31 ;  /* 0x0072801f07007988 */ /* 0x0003e8000800000a */
[----:B------:R-:W-:Y:S01]  /*43de0*/  STS.U8 [R7+UR10+0xb280], R17 ;  /* 0x00b2801107007988 */ /* 0x000fe2000800000a */
[----:B0-----:R-:W-:-:S03]  /*43df0*/  LOP3.LUT R8, R2, 0x60, RZ, 0x3c, !PT ;  /* 0x0000006002087812 */ /* 0x001fc600078e3cff */
[----:B------:R-:W-:Y:S04]  /*43e00*/  STS.U8 [R7+UR10+0xe680], R65 ;  /* 0x00e6804107007988 */ /* 0x000fe8000800000a */
[----:B-1----:R-:W3:Y:S04]  /*43e10*/  LDL.LU R22, [R1+0x21c] ;  /* 0x00021c0001167983 */ /* 0x002ee80000300800 */
[----:B------:R-:W-:Y:S04]  /*43e20*/  STS.U8 [R7+UR10+0xea80], R46 ;  /* 0x00ea802e07007988 */ /* 0x000fe8000800000a */
[----:B------:R-:W-:Y:S04]  /*43e30*/  STS.U8 [R7+UR10+0xee80], R40 ;  /* 0x00ee802807007988 */ /* 0x000fe8000800000a */
[----:B------:R-:W-:Y:S04]  /*43e40*/  STS.U8 [R7+UR10+0xf280], R34 ;  /* 0x00f2802207007988 */ /* 0x000fe8000800000a */
[----:B------:R-:W-:Y:S04]  /*43e50*/  STS.U8 [R7+UR10+0xf680], R28 ;  /* 0x00f6801c07007988 */ /* 0x000fe8000800000a */
[----:B------:R-:W-:Y:S04]  /*43e60*/  STS.U8 [R7+UR10+0xfa80], R21 ;  /* 0x00fa801507007988 */ /* 0x000fe8000800000a */
[----:B------:R-:W-:Y:S04]  /*43e70*/  STS.U8 [R7+UR10+0xfe80], R13 ;  /* 0x00fe800d07007988 */ /* 0x000fe8000800000a */
        /* <DEDUP_REMOVED lines=18> */
[----:B--2---:R2:W-:Y:S04]  /*43fa0*/  STS.U8 [R8+UR10+0x2b00], R77 ;  /* 0x002b004d08007988 */ /* 0x0045e8000800000a */
[----:B------:R2:W-:Y:S04]  /*43fb0*/  STS.U8 [R8+UR10+0x2f00], R79 ;  /* 0x002f004f08007988 */ /* 0x0005e8000800000a */
[----:B0-----:R-:W3:Y:S04]  /*43fc0*/  LDL.LU R59, [R1+0x140] ;  /* 0x00014000013b7983 */ /* 0x001ee80000300800 */
[----:B-1----:R-:W3:Y:S04]  /*43fd0*/  LDL.LU R61, [R1+0xfc] ;  /* 0x0000fc00013d7983 */ /* 0x002ee80000300800 */
[----:B------:R-:W3:Y:S04]  /*43fe0*/  LDL.LU R63, [R1+0xf8] ;  /* 0x0000f800013f7983 */ /* 0x000ee80000300800 */
[----:B------:R-:W3:Y:S04]  /*43ff0*/  LDL.LU R73, [R1+0xf4] ;  /* 0x0000f40001497983 */ /* 0x000ee80000300800 */
[----:B--2---:R-:W2:Y:S04]  /*44000*/  LDL.LU R77, [R1+0xf0] ;  /* 0x0000f000014d7983 */ /* 0x004ea80000300800 */
[----:B------:R0:W-:Y:S04]  /*44010*/  STS.U8 [R8+UR10+0x3300], R81 ;  /* 0x0033005108007988 */ /* 0x0001e8000800000a */
        /* <DEDUP_REMOVED lines=12> */
[----:B------:R-:W5:Y:S04]  /*440e0*/  LDL.LU R91, [R1+0xd4] ;  /* 0x0000d400015b7983 */ /* 0x000f680000300800 */
[----:B----4-:R1:W-:Y:S04]  /*440f0*/  STS.U8 [R8+UR10+0x4f00], R20 ;  /* 0x004f001408007988 */ /* 0x0103e8000800000a */
[----:B------:R4:W-:Y:S04]  /*44100*/  STS.U8 [R8+UR10+0x5300], R9 ;  /* 0x0053000908007988 */ /* 0x0009e8000800000a */
[----:B------:R0:W-:Y:S04]  /*44110*/  STS.U8 [R8+UR10+0x5700], R15 ;  /* 0x0057000f08007988 */ /* 0x0001e8000800000a */
[----:B------:R1:W-:Y:S04]  /*44120*/  STS.U8 [R8+UR10+0x5b00], R16 ;  /* 0x005b001008007988 */ /* 0x0003e8000800000a */
[----:B------:R4:W-:Y:S04]  /*44130*/  STS.U8 [R8+UR10+0x5f00], R14 ;  /* 0x005f000e08007988 */ /* 0x0009e8000800000a */
[----:B0-----:R-:W5:Y:S04]  /*44140*/  LDL.LU R93, [R1+0xd0] ;  /* 0x0000d000015d7983 */ /* 0x001f680000300800 */
[----:B-1----:R-:W5:Y:S04]  /*44150*/  LDL.LU R20, [R1+0xcc] ;  /* 0x0000cc0001147983 */ /* 0x002f680000300800 */
[----:B----4-:R-:W4:Y:S04]  /*44160*/  LDL.LU R9, [R1+0x80] ;  /* 0x0000800001097983 */ /* 0x010f280000300800 */
[----:B------:R-:W4:Y:S04]  /*44170*/  LDL.LU R15, [R1+0x7c] ;  /* 0x00007c00010f7983 */ /* 0x000f280000300800 */
[----:B------:R-:W4:Y:S04]  /*44180*/  LDL.LU R16, [R1+0x78] ;  /* 0x0000780001107983 */ /* 0x000f280000300800 */
[----:B------:R0:W-:Y:S04]  /*44190*/  STS.U8 [R8+UR10+0x6300], R74 ;  /* 0x0063004a08007988 */ /* 0x0001e8000800000a */
[----:B------:R-:W4:Y:S04]  /*441a0*/  LDL.LU R14, [R1+0x74] ;  /* 0x00007400010e7983 */ /* 0x000f280000300800 */
[----:B0-----:R-:W4:Y:S04]  /*441b0*/  LDL.LU R74, [R1+0x70] ;  /* 0x00007000014a7983 */ /* 0x001f280000300800 */
[----:B---3--:R0:W-:Y:S04]  /*441c0*/  STS.U8 [R8+UR10+0x6700], R76 ;  /* 0x0067004c08007988 */ /* 0x0081e8000800000a */
[----:B0-----:R-:W3:Y:S04]  /*441d0*/  LDL.LU R76, [R1+0x6c] ;  /* 0x00006c00014c7983 */ /* 0x001ee80000300800 */
[----:B------:R0:W-:Y:S04]  /*441e0*/  STS.U8 [R8+UR10+0x7f00], R37 ;  /* 0x007f002508007988 */ /* 0x0001e8000800000a */
[----:B------:R1:W-:Y:S04]  /*441f0*/  STS.U8 [R8+UR10+0x8300], R43 ;  /* 0x0083002b08007988 */ /* 0x0003e8000800000a */
[----:B------:R0:W-:Y:S04]  /*44200*/  STS.U8 [R8+UR10+0x8700], R49 ;  /* 0x0087003108007988 */ /* 0x0001e8000800000a */
[----:B------:R0:W-:Y:S04]  /*44210*/  STS.U8 [R8+UR10+0x8b00], R53 ;  /* 0x008b003508007988 */ /* 0x0001e8000800000a */
[----:B------:R-:W-:Y:S04]  /*44220*/  STS.U8 [R8+UR10+0x8f00], R55 ;  /* 0x008f003708007988 */ /* 0x000fe8000800000a */
[----:B------:R-:W-:Y:S04]  /*44230*/  STS.U8 [R8+UR10+0x9300], R57 ;  /* 0x0093003908007988 */ /* 0x000fe8000800000a */
[----:B0-----:R-:W3:Y:S04]  /*44240*/  LDL.LU R37, [R1+0x177c] ;  /* 0x00177c0001257983 */ /* 0x001ee80000300800 */
[----:B-1----:R-:W3:Y:S04]  /*44250*/  LDL.LU R43, [R1+0x48c] ;  /* 0x00048c00012b7983 */ /* 0x002ee80000300800 */
[----:B------:R-:W3:Y:S04]  /*44260*/  LDL.LU R49, [R1+0x478] ;  /* 0x0004780001317983 */ /* 0x000ee80000300800 */
[----:B------:R-:W3:Y:S04]  /*44270*/  LDL.LU R53, [R1+0x464] ;  /* 0x0004640001357983 */ /* 0x000ee80000300800 */
[----:B------:R-:W-:Y:S04]  /*44280*/  STS.U8 [R8+UR10+0x9700], R59 ;  /* 0x0097003b08007988 */ /* 0x000fe8000800000a */
[----:B------:R-:W-:Y:S04]  /*44290*/  STS.U8 [R8+UR10+0x9b00], R61 ;  /* 0x009b003d08007988 */ /* 0x000fe8000800000a */
[----:B------:R-:W-:Y:S04]  /*442a0*/  STS.U8 [R8+UR10+0x9f00], R63 ;  /* 0x009f003f08007988 */ /* 0x000fe8000800000a */
[----:B------:R-:W-:Y:S04]  /*442b0*/  STS.U8 [R8+UR10+0xa300], R73 ;  /* 0x00a3004908007988 */ /* 0x000fe8000800000a */
[----:B--2---:R-:W-:Y:S04]  /*442c0*/  STS.U8 [R8+UR10+0xa700], R77 ;  /* 0x00a7004d08007988 */ /* 0x004fe8000800000a */
        /* <DEDUP_REMOVED lines=9> */
[----:B----4-:R-:W-:Y:S04]  /*44360*/  STS.U8 [R8+UR10+0xd300], R15 ;  /* 0x00d3000f08007988 */ /* 0x010fe8000800000a */
[----:B------:R-:W-:Y:S04]  /*44370*/  STS.U8 [R8+UR10+0xd700], R16 ;  /* 0x00d7001008007988 */ /* 0x000fe8000800000a */
[----:B------:R-:W-:Y:S04]  /*44380*/  STS.U8 [R8+UR10+0xdb00], R14 ;  /* 0x00db000e08007988 */ /* 0x000fe8000800000a */
[----:B------:R-:W-:Y:S04]  /*44390*/  STS.U8 [R8+UR10+0xdf00], R74 ;  /* 0x00df004a08007988 */ /* 0x000fe8000800000a */
[----:B---3--:R0:W-:Y:S04]  /*443a0*/  STS.U8 [R8+UR10+0xe300], R76 ;  /* 0x00e3004c08007988 */ /* 0x0081e8000800000a */
[----:B0-----:R-:W2:Y:S04]  /*443b0*/  LDL.LU R76, [R1+0x450] ;  /* 0x00045000014c7983 */ /* 0x001ea80000300800 */
[----:B------:R-:W3:Y:S04]  /*443c0*/  LDL.LU R55, [R1+0x43c] ;  /* 0x00043c0001377983 */ /* 0x000ee80000300800 */
[----:B------:R-:W4:Y:S04]  /*443d0*/  LDL.LU R57, [R1+0x428] ;  /* 0x0004280001397983 */ /* 0x000f280000300800 */
[----:B------:R-:W5:Y:S04]  /*443e0*/  LDL.LU R59, [R1+0x410] ;  /* 0x00041000013b7983 */ /* 0x000f680000300800 */
[----:B------:R-:W3:Y:S04]  /*443f0*/  LDL.LU R61, [R1+0x3f8] ;  /* 0x0003f800013d7983 */ /* 0x000ee80000300800 */
        /* <DEDUP_REMOVED lines=16> */
[----:B------:R0:W-:Y:S04]  /*44500*/  STS.U8 [R8+UR10+0xcf00], R9 ;  /* 0x00cf000908007988 */ /* 0x0001e8000800000a */
[----:B------:R-:W-:Y:S04]  /*44510*/  STS.U8 [R8+UR10+0x6b00], R90 ;  /* 0x006b005a08007988 */ /* 0x000fe8000800000a */
[----:B------:R-:W-:Y:S04]  /*44520*/  STS.U8 [R8+UR10+0x6f00], R92 ;  /* 0x006f005c08007988 */ /* 0x000fe8000800000a */
[----:B------:R-:W-:Y:S04]  /*44530*/  STS.U8 [R8+UR10+0x7300], R22 ;  /* 0x0073001608007988 */ /* 0x000fe8000800000a */
[----:B------:R-:W-:Y:S04]  /*44540*/  STS.U8 [R8+UR10+0x7700], R25 ;  /* 0x0077001908007988 */ /* 0x000fe8000800000a */
[----:B------:R-:W-:Y:S04]  /*44550*/  STS.U8 [R8+UR10+0x7b00], R31 ;  /* 0x007b001f08007988 */ /* 0x000fe8000800000a */
        /* <DEDUP_REMOVED lines=12> */
[----:B--2---:R0:W-:Y:S04]  /*44620*/  STS.U8 [R9+UR10+0x1380], R76 ;  /* 0x0013804c09007988 */ /* 0x0041e8000800000a */
[----:B0-----:R-:W2:Y:S04]  /*44630*/  LDL.LU R76, [R1+0x260] ;  /* 0x00026000014c7983 */ /* 0x001ea80000300800 */
        /* <DEDUP_REMOVED lines=8> */
[----:B---3--:R0:W-:Y:S04]  /*446c0*/  STS.U8 [R9+UR10+0x6380], R74 ;  /* 0x0063804a09007988 */ /* 0x0081e8000800000a */
[----:B------:R-:W3:Y:S04]  /*446d0*/  LDL.LU R53, [R1+0x188] ;  /* 0x0001880001357983 */ /* 0x000ee80000300800 */
[----:B0-----:R-:W3:Y:S04]  /*446e0*/  LDL.LU R74, [R1+0x16c] ;  /* 0x00016c00014a7983 */ /* 0x001ee80000300800 */
[----:B------:R0:W-:Y:S04]  /*446f0*/  STS.U8 [R9+UR10+0x1780], R55 ;  /* 0x0017803709007988 */ /* 0x0001e8000800000a */
[----:B----4-:R1:W-:Y:S04]  /*44700*/  STS.U8 [R9+UR10+0x1b80], R57 ;  /* 0x001b803909007988 */ /* 0x0103e8000800000a */
[----:B-----5:R4:W-:Y:S04]  /*44710*/  STS.U8 [R9+UR10+0x1f80], R59 ;  /* 0x001f803b09007988 */ /* 0x0209e8000800000a */
[----:B------:R5:W-:Y:S04]  /*44720*/  STS.U8 [R9+UR10+0x2380], R61 ;  /* 0x0023803d09007988 */ /* 0x000be8000800000a */
[----:B------:R1:W-:Y:S04]  /*44730*/  STS.U8 [R9+UR10+0x2780], R63 ;  /* 0x0027803f09007988 */ /* 0x0003e8000800000a */
[----:B------:R4:W-:Y:S04]  /*44740*/  STS.U8 [R9+UR10+0x2b80], R73 ;  /* 0x002b804909007988 */ /* 0x0009e8000800000a */
[----:B0-----:R-:W3:Y:S04]  /*44750*/  LDL.LU R55, [R1+0x154] ;  /* 0x0001540001377983 */ /* 0x001ee80000300800 */
[----:B-1----:R-:W3:Y:S04]  /*44760*/  LDL.LU R57, [R1+0x134] ;  /* 0x0001340001397983 */ /* 0x002ee80000300800 */
[----:B----4-:R-:W4:Y:S04]  /*44770*/  LDL.LU R59, [R1+0x130] ;  /* 0x00013000013b7983 */ /* 0x010f280000300800 */
[----:B-----5:R-:W5:Y:S04]  /*44780*/  LDL.LU R61, [R1+0x12c] ;  /* 0x00012c00013d7983 */ /* 0x020f680000300800 */
[----:B------:R-:W4:Y:S04]  /*44790*/  LDL.LU R63, [R1+0x128] ;  /* 0x00012800013f7983 */ /* 0x000f280000300800 */
[----:B------:R0:W-:Y:S04]  /*447a0*/  STS.U8 [R9+UR10+0x2f80], R77 ;  /* 0x002f804d09007988 */ /* 0x0001e8000800000a */
[----:B------:R-:W4:Y:S04]  /*447b0*/  LDL.LU R73, [R1+0x124] ;  /* 0x0001240001497983 */ /* 0x000f280000300800 */
[----:B------:R1:W-:Y:S04]  /*447c0*/  STS.U8 [R9+UR10+0x3380], R79 ;  /* 0x0033804f09007988 */ /* 0x0003e8000800000a */
[----:B------:R0:W-:Y:S04]  /*447d0*/  STS.U8 [R9+UR10+0x3780], R81 ;  /* 0x0037805109007988 */ /* 0x0001e8000800000a */
[----:B------:R0:W-:Y:S04]  /*447e0*/  STS.U8 [R9+UR10+0x3b80], R83 ;  /* 0x003b805309007988 */ /* 0x0001e8000800000a */
[----:B------:R1:W-:Y:S04]  /*447f0*/  STS.U8 [R9+UR10+0x3f80], R85 ;  /* 0x003f805509007988 */ /* 0x0003e8000800000a */
[----:B------:R1:W-:Y:S04]  /*44800*/  STS.U8 [R9+UR10+0x4380], R87 ;  /* 0x0043805709007988 */ /* 0x0003e8000800000a */
[----:B0-----:R-:W5:Y:S04]  /*44810*/  LDL.LU R77, [R1+0x120] ;  /* 0x00012000014d7983 */ /* 0x001f680000300800 */
[----:B-1----:R-:W5:Y:S04]  /*44820*/  LDL.LU R79, [R1+0x11c] ;  /* 0x00011c00014f7983 */ /* 0x002f680000300800 */
[----:B------:R-:W5:Y:S04]  /*44830*/  LDL.LU R81, [R1+0x118] ;  /* 0x0001180001517983 */ /* 0x000f680000300800 */
[----:B------:R-:W5:Y:S04]  /*44840*/  LDL.LU R83, [R1+0x114] ;  /* 0x0001140001537983 */ /* 0x000f680000300800 */
[----:B------:R-:W5:Y:S04]  /*44850*/  LDL.LU R85, [R1+0x110] ;  /* 0x0001100001557983 */ /* 0x000f680000300800 */
[----:B------:R0:W-:Y:S04]  /*44860*/  STS.U8 [R9+UR10+0x4780], R89 ;  /* 0x0047805909007988 */ /* 0x0001e8000800000a */
[----:B------:R-:W5:Y:S04]  /*44870*/  LDL.LU R87, [R1+0x10c] ;  /* 0x00010c0001577983 */ /* 0x000f680000300800 */
        /* <DEDUP_REMOVED lines=12> */
[----:B0-----:R-:W5:Y:S04]  /*44940*/  LDL.LU R14, [R1+0xbc] ;  /* 0x0000bc00010e7983 */ /* 0x001f680000300800 */
[----:B--2---:R0:W-:Y:S04]  /*44950*/  STS.U8 [R9+UR10+0x6780], R76 ;  /* 0x0067804c09007988 */ /* 0x0041e8000800000a */
[----:B0-----:R-:W2:Y:S04]  /*44960*/  LDL.LU R76, [R1+0xb8] ;  /* 0x0000b800014c7983 */ /* 0x001ea80000300800 */
[----:B---3--:R0:W-:Y:S04]  /*44970*/  STS.U8 [R9+UR10+0x8f80], R74 ;  /* 0x008f804a09007988 */ /* 0x0081e8000800000a */
[----:B0-----:R-:W3:Y:S04]  /*44980*/  LDL.LU R74, [R1+0x1790] ;  /* 0x00179000014a7983 */ /* 0x001ee80000300800 */
        /* <DEDUP_REMOVED lines=11> */
[----:B----4-:R-:W-:Y:S04]  /*44a40*/  STS.U8 [R9+UR10+0x9b80], R59 ;  /* 0x009b803b09007988 */ /* 0x010fe8000800000a */
        /* <DEDUP_REMOVED lines=21> */
[----:B------:R-:W-:Y:S01]  /*44ba0*/  STS.U8 [R9+UR10+0xd780], R16 ;  /* 0x00d7801009007988 */ /* 0x000fe2000800000a */
[----:B------:R-:W-:-:S03]  /*44bb0*/  ISETP.NE.U32.AND P0, PT, RZ, UR6, PT ;  /* 0x00000006ff007c0c */ /* 0x000fc6000bf05070 */
[----:B------:R-:W-:Y:S01]  /*44bc0*/  STS.U8 [R9+UR10+0xdb80], R14 ;  /* 0x00db800e09007988 */ /* 0x000fe2000800000a */
[----:B0-----:R-:W-:-:S03]  /*44bd0*/  LOP3.LUT R3, R2, 0x10, RZ, 0x3c, !PT ;  /* 0x0000001002037812 */ /* 0x001fc600078e3cff */
[----:B--2---:R0:W-:Y:S02]  /*44be0*/  STS.U8 [R9+UR10+0xdf80], R76 ;  /* 0x00df804c09007988 */ /* 0x0041e4000800000a */
[----:B0-----:R-:W0:Y:S02]  /*44bf0*/  LDC R76, c[0x0][0x3a0] ;  /* 0x0000e800ff4c7b82 */ /* 0x001e240000000800 */
[----:B---3--:R1:W-:Y:S01]  /*44c00*/  STS.U8 [R9+UR10+0xff80], R74 ;  /* 0x00ff804a09007988 */ /* 0x0083e2000800000a */
[----:B------:R2:W-:Y:S06]  /*44c10*/  MEMBAR.ALL.CTA ;  /* 0x0000000000007992 */ /* 0x0005ec0000008000 */
[----:B--2---:R-:W2:Y:S01]  /*44c20*/  FENCE.VIEW.ASYNC.S ;  /* 0x00000000000073c6 */ /* 0x004ea20000000000 */
[----:B0-----:R-:W-:Y:S01]  /*44c30*/  VIADD R76, R76, 0x7f ;  /* 0x0000007f4c4c7836 */ /* 0x001fe20000000000 */
[----:B--2---:R-:W-:Y:S04]  /*44c40*/  BAR.SYNC.DEFER_BLOCKING 0x0 ;  /* 0x0000000000007b1d */ /* 0x004fe80000010000 */
[----:B------:R-:W-:-:S02]  /*44c50*/  ISETP.LT.OR P2, PT, R76, 0x80, P0 ;  /* 0x000000804c00780c */ /* 0x000fc40000741670 */
[----:B------:R-:W-:-:S11]  /*44c60*/  ISETP.GE.AND P3, PT, R76, 0x100, PT ;  /* 0x000001004c00780c */ /* 0x000fd60003f66270 */
[----:B-1----:R-:W-:Y:S05]  /*44c70*/  @P2 BRA `(.L_x_6) ;  /* 0x0000000000d82947 */ /* 0x002fea0003800000 */
[----:B------:R-:W-:Y:S02]  /*44c80*/  USHF.R.U32.HI UR16, URZ, 0x4, UR10 ;  /* 0x00000004ff107899 */ /* 0x000fe4000801160a */
[----:B------:R-:W-:Y:S02]  /*44c90*/  UIADD3 UR5, UPT, UPT, UR10, 0x20000, URZ ;  /* 0x000200000a057890 */ /* 0x000fe4000fffe0ff */
[----:B------:R-:W-:Y:S02]  /*44ca0*/  USGXT.U32 UR16, UR16, 0xe ;  /* 0x0000000e1010789a */ /* 0x000fe40008000000 */
[----:B------:R-:W-:Y:S02]  /*44cb0*/  USHF.R.U32.HI UR5, URZ, 0x4, UR5 ;  /* 0x00000004ff057899 */ /* 0x000fe40008011605 */
[----:B------:R-:W-:Y:S02]  /*44cc0*/  UIADD3 UR42, UP1, UPT, UR16, 0x2, URZ ;  /* 0x00000002102a7890 */ /* 0x000fe4000ff3e0ff */
[----:B------:R-:W-:Y:S01]  /*44cd0*/  USGXT.U32 UR18, UR5, 0xe ;  /* 0x0000000e0512789a */ /* 0x000fe20008000000 */
[----:B------:R-:W-:Y:S01]  /*44ce0*/  UMOV UR4, URZ ;  /* 0x000000ff00047c82 */ /* 0x000fe20008000000 */
[----:B------:R-:W-:Y:S01]  /*44cf0*/  UMOV UR6, URZ ;  /* 0x000000ff00067c82 */ /* 0x000fe20008000000 */
[----:B------:R-:W-:-:S02]  /*44d00*/  UIADD3.X UR43, UPT, UPT, UR4, 0x40004040, URZ, UP1, !UPT ;  /* 0x40004040042b7890 */ /* 0x000fc40008ffe4ff */
[----:B------:R-:W-:Y:S01]  /*44d10*/  UIADD3 UR44, UP1, UPT, UR18, 0x80, URZ ;  /* 0x00000080122c7890 */ /* 0x000fe2000ff3e0ff */
[----:B------:R-:W-:Y:S01]  /*44d20*/  UMOV UR4, UR14 ;  /* 0x0000000e00047c82 */ /* 0x000fe20008000000 */
[----:B------:R-:W-:Y:S02]  /*44d30*/  UMOV UR5, URZ ;  /* 0x000000ff00057c82 */ /* 0x000fe40008000000 */
[----:B------:R-:W-:Y:S01]  /*44d40*/  UIADD3.X UR45, UPT, UPT, UR6, -0x7fffbfe0, URZ, UP1, !UPT ;  /* 0x80004020062d7890 */ /* 0x000fe20008ffe4ff */
[----:B------:R-:W-:Y:S01]  /*44d50*/  UMOV UR61, UR4 ;  /* 0x00000004003d7c82 */ /* 0x000fe20008000000 */
[----:B------:R-:W-:Y:S02]  /*44d60*/  UIADD3.64 UR4, UPT, UPT, UR42, 0x2, URZ ;  /* 0x000000022a047897 */ /* 0x000fe4000fffe0ff */
[----:B------:R-:W-:Y:S02]  /*44d70*/  UIADD3.64 UR52, UPT, UPT, UR44, 0x80, URZ ;  /* 0x000000802c347897 */ /* 0x000fe4000fffe0ff */
[----:B------:R-:W-:-:S02]  /*44d80*/  UIADD3.64 UR6, UPT, UPT, UR42, 0x4, URZ ;  /* 0x000000042a067897 */ /* 0x000fc4000fffe0ff */
[----:B------:R-:W-:Y:S02]  /*44d90*/  UIADD3.64 UR54, UPT, UPT, UR44, 0x100, URZ ;  /* 0x000001002c367897 */ /* 0x000fe4000fffe0ff */
[----:B------:R-:W-:Y:S02]  /*44da0*/  UIADD3 UR60, UPT, UPT, UR11, 0x100000, URZ ;  /* 0x001000000b3c7890 */ /* 0x000fe4000fffe0ff */
[----:B------:R-:W-:Y:S02]  /*44db0*/  UIADD3.64 UR48, UPT, UPT, UR42, 0x7fe, URZ ;  /* 0x000007fe2a307897 */ /* 0x000fe4000fffe0ff */
[----:B------:R-:W-:Y:S02]  /*44dc0*/  UIADD3 UR62, UPT, UPT, UR11, 0x100000, URZ ;  /* 0x001000000b3e7890 */ /* 0x000fe4000fffe0ff */
[----:B------:R-:W-:Y:S02]  /*44dd0*/  UIADD3.64 UR50, UPT, UPT, UR42, 0x800, URZ ;  /* 0x000008002a327897 */ /* 0x000fe4000fffe0ff */
[----:B------:R-:W-:-:S02]  /*44de0*/  UIADD3 UR63, UPT, UPT, UR11, 0x100000, URZ ;  /* 0x001000000b3f7890 */ /* 0x000fc4000fffe0ff */
[----:B------:R-:W-:Y:S01]  /*44df0*/  UIADD3.64 UR56, UPT, UPT, UR42, 0x802, URZ ;  /* 0x000008022a387897 */ /* 0x000fe2000fffe0ff */
[----:B------:R-:W-:Y:S01]  /*44e00*/  UMOV UR32, 0x0 ;  /* 0x0000000000207882 */ /* 0x000fe20000000000 */
[----:B------:R-:W-:Y:S01]  /*44e10*/  UMOV UR33, 0x4408010 ;  /* 0x0440801000217882 */ /* 0x000fe20000000000 */
[----:B------:R-:W-:Y:S01]  /*44e20*/  UIADD3 UR64, UPT, UPT, UR11, 0x100000, URZ ;  /* 0x001000000b407890 */ /* 0x000fe2000fffe0ff */
[----:B------:R-:W-:Y:S01]  /*44e30*/  UMOV UR17, 0x40004040 ;  /* 0x4000404000117882 */ /* 0x000fe20000000000 */
[----:B------:R-:W-:Y:S01]  /*44e40*/  UIADD3.64 UR58, UPT, UPT, UR42, 0x804, URZ ;  /* 0x000008042a3a7897 */ /* 0x000fe2000fffe0ff */
[----:B------:R-:W-:Y:S01]  /*44e50*/  UMOV UR19, 0x80004020 ;  /* 0x8000402000137882 */ /* 0x000fe20000000000 */
[----:B------:R-:W-:Y:S01]  /*44e60*/  UMOV UR28, 0x0 ;  /* 0x00000000001c7882 */ /* 0x000fe20000000000 */
[----:B------:R-:W-:Y:S01]  /*44e70*/  UMOV UR29, 0x4408010 ;  /* 0x04408010001d7882 */ /* 0x000fe20000000000 */
[----:B------:R-:W-:Y:S01]  /*44e80*/  UMOV UR38, 0x0 ;  /* 0x0000000000267882 */ /* 0x000fe20000000000 */
[----:B------:R-:W-:Y:S01]  /*44e90*/  UMOV UR39, 0x4408010 ;  /* 0x0440801000277882 */ /* 0x000fe20000000000 */
[----:B------:R0:W-:Y:S01]  /*44ea0*/  UTCQMMA gdesc[UR18], gdesc[UR16], tmem[UR11], tmem[UR32], idesc[UR33], !UPT ;  /* 0x00ff2010120075ea */ /* 0x0001e2000f80030b */
[----:B------:R-:W-:Y:S01]  /*44eb0*/  UMOV UR36, 0x0 ;  /* 0x0000000000247882 */ /* 0x000fe20000000000 */
[----:B------:R-:W-:Y:S01]  /*44ec0*/  UMOV UR37, 0x4408010 ;  /* 0x0440801000257882 */ /* 0x000fe20000000000 */
[----:B------:R0:W-:Y:S01]  /*44ed0*/  UTCQMMA gdesc[UR44], gdesc[UR42], tmem[UR11], tmem[UR28], idesc[UR29], UPT ;  /* 0x00ff1c2a2c0075ea */ /* 0x0001e2000b80030b */
        /* <DEDUP_REMOVED lines=8> */
[----:B------:R0:W-:Y:S01]  /*44f60*/  UTCQMMA gdesc[UR18], gdesc[UR48], tmem[UR60], tmem[UR34], idesc[UR35], !UPT ;  /* 0x00ff2230120075ea */ /* 0x0001e2000f80033c */
[----:B------:R-:W-:Y:S01]  /*44f70*/  UMOV UR46, 0x0 ;  /* 0x00000000002e7882 */ /* 0x000fe20000000000 */
[----:B------:R-:W-:Y:S01]  /*44f80*/  UMOV UR47, 0x4408010 ;  /* 0x04408010002f7882 */ /* 0x000fe20000000000 */
[----:B------:R0:W-:Y:S01]  /*44f90*/  UTCQMMA gdesc[UR44], gdesc[UR50], tmem[UR62], tmem[UR30], idesc[UR31], UPT ;  /* 0x00ff1e322c0075ea */ /* 0x0001e2000b80033e */
[----:B------:R0:W-:Y:S01]  /*44fa0*/  UTCQMMA gdesc[UR52], gdesc[UR56], tmem[UR63], tmem[UR40], idesc[UR41], UPT ;  /* 0x00ff2838340075ea */ /* 0x0001e2000b80033f */
[----:B------:R0:W-:Y:S01]  /*44fb0*/  UTCQMMA gdesc[UR54], gdesc[UR58], tmem[UR64], tmem[UR46], idesc[UR47], UPT ;  /* 0x00ff2e3a360075ea */ /* 0x0001e2000b800340 */
[----:B------:R0:W-:Y:S01]  /*44fc0*/  UTCBAR [UR61], URZ ;  /* 0x000000ff3d0073e9 */ /* 0x0001e200080000ff */
[----:B------:R-:W-:Y:S01]  /*44fd0*/  NOP ;  /* 0x0000000000007918 */ /* 0x000fe20000000000 */
.L_x_6:
[----:B0-----:R-:W-:Y:S01]  /*44fe0*/  UMOV UR6, URZ ;  /* 0x000000ff00067c82 */ /* 0x001fe20008000000 */
[----:B------:R-:W-:Y:S05]  /*44ff0*/  @!P3 BRA `(.L_x_7) ;  /* 0x0000026400a8b947 */ /* 0x000fea0003800000 */
[----:B------:R-:W-:Y:S01]  /*45000*/  SHF.R.S32.HI R10, RZ, 0x1f, R76 ;  /* 0x0000001fff0a7819 */ /* 0x000fe2000001144c */
[----:B------:R-:W-:Y:S02]  /*45010*/  UIADD3 UR4, UPT, UPT, UR10, 0x22000, URZ ;  /* 0x000220000a047890 */ /* 0x000fe4000fffe0ff */
[----:B------:R-:W-:Y:S01]  /*45020*/  UIADD3 UR5, UPT, UPT, UR10, 0x10000, URZ ;  /* 0x000100000a057890 */ /* 0x000fe2000fffe0ff */
[----:B------:R-:W-:Y:S01]  /*45030*/  LEA.HI R10, R10, R76, RZ, 0x7 ;  /* 0x0000004c0a0a7211 */ /* 0x000fe200078f38ff */
[----:B------:R-:W-:Y:S02]  /*45040*/  USHF.L.U32 UR28, UR8, 0x7, URZ ;  /* 0x00000007081c7899 */ /* 0x000fe400080006ff */
[----:B------:R-:W-:Y:S01]  /*45050*/  USHF.R.U32.HI UR8, URZ, 0x4, UR4 ;  /* 0x00000004ff087899 */ /* 0x000fe20008011604 */
[----:B------:R-:W-:Y:S01]  /*45060*/  SHF.R.S32.HI R10, RZ, 0x7, R10 ;  /* 0x00000007ff0a7819 */ /* 0x000fe2000001140a */
[----:B------:R-:W-:Y:S02]  /*45070*/  USHF.R.U32.HI UR18, URZ, 0x4, UR5 ;  /* 0x00000004ff127899 */ /* 0x000fe40008011605 */
[----:B------:R-:W-:Y:S01]  /*45080*/  USGXT.U32 UR8, UR8, 0xe ;  /* 0x0000000e0808789a */ /* 0x000fe20008000000 */
[----:B------:R-:W-:Y:S01]  /*45090*/  VIMNMX R10, PT, PT, R10, 0x2, !PT ;  /* 0x000000020a0a7848 */ /* 0x000fe20007fe0100 */
[----:B------:R-:W-:-:S02]  /*450a0*/  USGXT.U32 UR18, UR18, 0xe ;  /* 0x0000000e1212789a */ /* 0x000fc40008000000 */
[----:B------:R-:W-:Y:S02]  /*450b0*/  UIADD3 UR30, UP1, UPT, UR8, 0x80, URZ ;  /* 0x00000080081e7890 */ /* 0x000fe4000ff3e0ff */
[----:B------:R-:W-:Y:S01]  /*450c0*/  VIADD R11, R10, 0xfffffffe ;  /* 0xfffffffe0a0b7836 */ /* 0x000fe20000000000 */
[----:B------:R-:W-:Y:S01]  /*450d0*/  UIADD3 UR32, UP2, UPT, UR18, 0x2, URZ ;  /* 0x0000000212207890 */ /* 0x000fe2000ff5e0ff */
[----:B------:R-:W-:Y:S01]  /*450e0*/  IMAD.MOV.U32 R10, RZ, RZ, RZ ;  /* 0x000000ffff0a7224 */ /* 0x000fe200078e00ff */
[----:B------:R-:W-:Y:S01]  /*450f0*/  UMOV UR4, URZ ;  /* 0x000000ff00047c82 */ /* 0x000fe20008000000 */
[----:B------:R-:W-:Y:S01]  /*45100*/  UMOV UR5, URZ ;  /* 0x000000ff00057c82 */ /* 0x000fe20008000000 */
[----:B------:R0:W-:Y:S01]  /*45110*/  STL [R1+0x169c], R11 ;  /* 0x00169c0b01007387 */ /* 0x0001e20000100800 */
[----:B------:R-:W-:Y:S02]  /*45120*/  USHF.L.U32 UR29, UR9, 0x7, URZ ;  /* 0x00000007091d7899 */ /* 0x000fe400080006ff */
[----:B------:R-:W-:-:S02]  /*45130*/  UIADD3.X UR31, UPT, UPT, UR4, -0x7fffbfe0, URZ, UP1, !UPT ;  /* 0x80004020041f7890 */ /* 0x000fc40008ffe4ff */
[----:B------:R-:W-:Y:S01]  /*45140*/  UIADD3.X UR33, UPT, UPT, UR5, 0x40004040, URZ, UP2, !UPT ;  /* 0x4000404005217890 */ /* 0x000fe200097fe4ff */
[----:B------:R-:W1:Y:S01]  /*45150*/  LDCU UR67, c[0x0][0x3a0] ;  /* 0x00007400ff4377ac */ /* 0x000e620008000800 */
[----:B------:R-:W-:Y:S02]  /*45160*/  USHF.R.S32.HI UR66, URZ, 0x1f, UR28 ;  /* 0x0000001fff427899 */ /* 0x000fe4000801141c */
[----:B------:R-:W-:Y:S02]  /*45170*/  USHF.R.S32.HI UR68, URZ, 0x1f, UR29 ;  /* 0x0000001fff447899 */ /* 0x000fe4000801141d */
[----:B------:R-:W-:Y:S02]  /*45180*/  UIADD3.64 UR34, UPT, UPT, UR30, 0x80, URZ ;  /* 0x000000801e227897 */ /* 0x000fe4000fffe0ff */
[----:B------:R-:W-:Y:S02]  /*45190*/  UIADD3.64 UR36, UPT, UPT, UR32, 0x2, URZ ;  /* 0x0000000220247897 */ /* 0x000fe4000fffe0ff */
[----:B------:R-:W-:-:S02]  /*451a0*/  UIADD3.64 UR38, UPT, UPT, UR30, 0x100, URZ ;  /* 0x000001001e267897 */ /* 0x000fc4000fffe0ff */
[----:B------:R-:W-:Y:S02]  /*451b0*/  UIADD3.64 UR40, UPT, UPT, UR32, 0x4, URZ ;  /* 0x0000000420287897 */ /* 0x000fe4000fffe0ff */
[----:B------:R-:W-:Y:S02]  /*451c0*/  UIADD3.64 UR42, UPT, UPT, UR32, 0x7fe, URZ ;  /* 0x000007fe202a7897 */ /* 0x000fe4000fffe0ff */
[----:B------:R-:W-:Y:S02]  /*451d0*/  UIADD3.64 UR44, UPT, UPT, UR32, 0x800, URZ ;  /* 0x00000800202c7897 */ /* 0x000fe4000fffe0ff */
[----:B------:R-:W-:Y:S02]  /*451e0*/  UIADD3.64 UR46, UPT, UPT, UR32, 0x802, URZ ;  /* 0x00000802202e7897 */ /* 0x000fe4000fffe0ff */
[----:B------:R-:W-:Y:S01]  /*451f0*/  UIADD3.64 UR48, UPT, UPT, UR32, 0x804, URZ ;  /* 0x0000080420307897 */ /* 0x000fe2000fffe0ff */
[----:B------:R-:W-:Y:S01]  /*45200*/  UMOV UR65, 0x1 ;  /* 0x0000000100417882 */ /* 0x000fe20000000000 */
[----:B------:R-:W-:Y:S01]  /*45210*/  UMOV UR7, URZ ;  /* 0x000000ff00077c82 */ /* 0x000fe20008000000 */
[----:B01----:R-:W-:-:S09]  /*45220*/  UMOV UR9, 0x80004020 ;  /* 0x8000402000097882 */ /* 0x003fd20000000000 */
.L_x_10:
[----:B------:R-:W2:Y:S04]  /*45230*/  LDL.LU R13, [R1+0x11b8] ;  /* 0x0011b800010d7983 */ /* 0x000ea80000300800 */
[----:B------:R-:W3:Y:S04]  /*45240*/  LDL.LU R19, [R1+0x5f8] ;  /* 0x0005f80001137983 */ /* 0x000ee80000300800 */
[----:B------:R-:W4:Y:S04]  /*45250*/  LDL.LU R18, [R1+0x608] ;  /* 0x0006080001127983 */ /* 0x000f280000300800 */
[----:B-----5:R-:W5:Y:S04]  /*45260*/  LDL.LU R11, [R1+0x11b0] ;  /* 0x0011b000010b7983 */ /* 0x020f680000300800 */
[----:B------:R-:W4:Y:S04]  /*45270*/  LDL.LU R17, [R1+0x11a8] ;  /* 0x0011a80001117983 */ /* 0x000f280000300800 */
[----:B------:R-:W4:Y:S04]  /*45280*/  LDL.LU R16, [R1+0x11b4] ;  /* 0x0011b40001107983 */ /* 0x000f280000300800 */
[----:B------:R-:W4:Y:S04]  /*45290*/  LDL.LU R15, [R1+0x11a0] ;  /* 0x0011a000010f7983 */ /* 0x000f280000300800 */
[----:B------:R-:W4:Y:S01]  /*452a0*/  LDL.LU R14, [R1+0x5f4] ;  /* 0x0005f400010e7983 */ /* 0x000f220000300800 */
[----:B------:R-:W-:Y:S01]  /*452b0*/  IMAD.U32 R10, R10, -0x80000000, RZ ;  /* 0x800000000a0a7824 */ /* 0x000fe200078e00ff */
[----:B------:R-:W-:Y:S01]  /*452c0*/  UIADD3 UR64, UPT, UPT, UR7, 0x1, URZ ;  /* 0x0000000107407890 */ /* 0x000fe2000fffe0ff */
[----:B--2---:R-:W-:-:S02]  /*452d0*/  IADD3 R13, P2, PT, R13, UR29, RZ ;  /* 0x0000001d0d0d7c10 */ /* 0x004fc4000ff5e0ff */
[----:B---3--:R-:W-:-:S03]  /*452e0*/  IADD3 R19, P3, PT, R19, UR29, RZ ;  /* 0x0000001d13137c10 */ /* 0x008fc6000ff7e0ff */
[----:B------:R0:W-:Y:S01]  /*452f0*/  STL [R1+0x11b8], R13 ;  /* 0x0011b80d01007387 */ /* 0x0001e20000100800 */
[----:B-----5:R-:W-:-:S03]  /*45300*/  IADD3 R11, P5, PT, R11, UR29, RZ ;  /* 0x0000001d0b0b7c10 */ /* 0x020fc6000ffbe0ff */
[----:B0-----:R-:W2:Y:S01]  /*45310*/  LDL.LU R13, [R1+0x15b8] ;  /* 0x0015b800010d7983 */ /* 0x001ea20000300800 */
[----:B----4-:R-:W-:-:S03]  /*45320*/  IADD3 R18, P4, PT, R18, UR29, RZ ;  /* 0x0000001d12127c10 */ /* 0x010fc6000ff9e0ff */
[----:B------:R0:W-:Y:S04]  /*45330*/  STL [R1+0x11b0], R11 ;  /* 0x0011b00b01007387 */ /* 0x0001e80000100800 */
[----:B------:R-:W-:Y:S04]  /*45340*/  STL [R1+0x5f8], R19 ;  /* 0x0005f81301007387 */ /* 0x000fe80000100800 */
[----:B0-----:R-:W3:Y:S01]  /*45350*/  LDL.LU R11, [R1+0x604] ;  /* 0x00060400010b7983 */ /* 0x001ee20000300800 */
[----:B------:R-:W-:-:S03]  /*45360*/  IADD3 R17, P6, PT, R17, UR29, RZ ;  /* 0x0000001d11117c10 */ /* 0x000fc6000ffde0ff */
[----:B------:R-:W-:Y:S01]  /*45370*/  STL [R1+0x608], R18 ;  /* 0x0006081201007387 */ /* 0x000fe20000100800 */
[----:B------:R-:W-:-:S03]  /*45380*/  IADD3.X R16, PT, PT, R16, UR68, RZ, P2, !PT ;  /* 0x0000004410107c10 */ /* 0x000fc600097fe4ff */
[----:B------:R-:W4:Y:S04]  /*45390*/  LDL.LU R37, [R1+0x15b0] ;  /* 0x0015b00001257983 */ /* 0x000f280000300800 */
[----:B------:R0:W-:Y:S04]  /*453a0*/  STL [R1+0x11a8], R17 ;  /* 0x0011a81101007387 */ /* 0x0001e80000100800 */
[----:B0-----:R-:W5:Y:S04]  /*453b0*/  LDL.LU R17, [R1+0x11ac] ;  /* 0x0011ac0001117983 */ /* 0x001f680000300800 */
[----:B------:R-:W5:Y:S04]  /*453c0*/  LDL.LU R36, [R1+0x600] ;  /* 0x0006000001247983 */ /* 0x000f680000300800 */
[----:B------:R-:W5:Y:S04]  /*453d0*/  LDL.LU R35, [R1+0x11a4] ;  /* 0x0011a40001237983 */ /* 0x000f680000300800 */
[----:B------:R-:W5:Y:S04]  /*453e0*/  LDL.LU R34, [R1+0x5f0] ;  /* 0x0005f00001227983 */ /* 0x000f680000300800 */
[----:B------:R0:W-:Y:S04]  /*453f0*/  STL [R1+0x11b4], R16 ;  /* 0x0011b41001007387 */ /* 0x0001e80000100800 */
        /* <DEDUP_REMOVED lines=9> */
[----:B------:R-:W-:-:S03]  /*45490*/  IADD3 R15, P2, PT, R15, UR29, RZ ;  /* 0x0000001d0f0f7c10 */ /* 0x000fc6000ff5e0ff */
[----:B------:R-:W5:Y:S04]  /*454a0*/  LDL.LU R24, [R1+0x15a8] ;  /* 0x0015a80001187983 */ /* 0x000f680000300800 */
[----:B------:R-:W5:Y:S04]  /*454b0*/  LDL.LU R23, [R1+0x1194] ;  /* 0x0011940001177983 */ /* 0x000f680000300800 */
[----:B------:R-:W5:Y:S04]  /*454c0*/  LDL.LU R22, [R1+0x15a0] ;  /* 0x0015a00001167983 */ /* 0x000f680000300800 */
[----:B0-----:R-:W5:Y:S01]  /*454d0*/  LDL.LU R16, [R1+0x118c] ;  /* 0x00118c0001107983 */ /* 0x001f620000300800 */
[----:B------:R-:W-:-:S03]  /*454e0*/  IADD3.X R14, PT, PT, R14, UR68, RZ, P3, !PT ;  /* 0x000000440e0e7c10 */ /* 0x000fc60009ffe4ff */
[----:B------:R0:W-:Y:S04]  /*454f0*/  STL [R1+0x11a0], R15 ;  /* 0x0011a00f01007387 */ /* 0x0001e80000100800 */
[----:B0-----:R-:W5:Y:S04]  /*45500*/  LDL.LU R15, [R1+0x1178] ;  /* 0x00117800010f7983 */ /* 0x001f680000300800 */
[----:B------:R-:W5:Y:S04]  /*45510*/  LDL.LU R21, [R1+0x1184] ;  /* 0x0011840001157983 */ /* 0x000f680000300800 */
[----:B------:R-:W5:Y:S04]  /*45520*/  LDL.LU R20, [R1+0x1170] ;  /* 0x0011700001147983 */ /* 0x000f680000300800 */
[----:B------:R0:W-:Y:S04]  /*45530*/  STL [R1+0x5f4], R14 ;  /* 0x0005f40e01007387 */ /* 0x0001e80000100800 */
[----:B0-----:R-:W5:Y:S04]  /*45540*/  LDL.LU R14, [R1+0x117c] ;  /* 0x00117c00010e7983 */ /* 0x001f680000300800 */
[----:B------:R-:W5:Y:S04]  /*45550*/  LDL.LU R19, [R1+0x1168] ;  /* 0x0011680001137983 */ /* 0x000f680000300800 */
[----:B------:R-:W5:Y:S01]  /*45560*/  LDL.LU R18, [R1+0x15a4] ;  /* 0x0015a40001127983 */ /* 0x000f620000300800 */
[----:B--2---:R-:W-:-:S05]  /*45570*/  IADD3 R13, P3, PT, R13, UR29, RZ ;  /* 0x0000001d0d0d7c10 */ /* 0x004fca000ff7e0ff */
[----:B------:R0:W-:Y:S01]  /*45580*/  STL [R1+0x15b8], R13 ;  /* 0x0015b80d01007387 */ /* 0x0001e20000100800 */
[----:B---3--:R-:W-:-:S03]  /*45590*/  IADD3.X R11, PT, PT, R11, UR68, RZ, P4, !PT ;  /* 0x000000440b0b7c10 */ /* 0x008fc6000a7fe4ff */
[----:B0-----:R-:W2:Y:S04]  /*455a0*/  LDL.LU R13, [R1+0x1160] ;  /* 0x00116000010d7983 */ /* 0x001ea80000300800 */
[----:B------:R0:W-:Y:S04]  /*455b0*/  STL [R1+0x604], R11 ;  /* 0x0006040b01007387 */ /* 0x0001e80000100800 */
[----:B0-----:R-:W3:Y:S01]  /*455c0*/  LDL.LU R11, [R1+0x159c] ;  /* 0x00159c00010b7983 */ /* 0x001ee20000300800 */
[----:B----4-:R-:W-:Y:S02]  /*455d0*/  IADD3 R37, P4, PT, R37, UR29, RZ ;  /* 0x0000001d25257c10 */ /* 0x010fe4000ff9e0ff */
[----:B-----5:R-:W-:-:S02]  /*455e0*/  IADD3.X R17, PT, PT, R17, UR68, RZ, P5, !PT ;  /* 0x0000004411117c10 */ /* 0x020fc4000affe4ff */
[----:B------:R-:W-:-:S03]  /*455f0*/  IADD3 R36, P5, PT, R36, UR29, RZ ;  /* 0x0000001d24247c10 */ /* 0x000fc6000ffbe0ff */
[----:B------:R0:W-:Y:S01]  /*45600*/  STL [R1+0x11ac], R17 ;  /* 0x0011ac1101007387 */ /* 0x0001e20000100800 */
[----:B------:R-:W-:Y:S02]  /*45610*/  IADD3.X R35, PT, PT, R35, UR68, RZ, P6, !PT ;  /* 0x0000004423237c10 */ /* 0x000fe4000b7fe4ff */
[----:B------:R-:W-:Y:S01]  /*45620*/  IADD3 R34, P6, PT, R34, UR29, RZ ;  /* 0x0000001d22227c10 */ /* 0x000fe2000ffde0ff */
[----:B0-----:R-:W4:Y:S04]  /*45630*/  LDL.LU R17, [R1+0x1158] ;  /* 0x0011580001117983 */ /* 0x001f280000300800 */
[----:B------:R-:W-:Y:S01]  /*45640*/  STL [R1+0x15b0], R37 ;  /* 0x0015b02501007387 */ /* 0x000fe20000100800 */
[----:B------:R-:W-:-:S03]  /*45650*/  IADD3.X R33, PT, PT, R33, UR68, RZ, P2, !PT ;  /* 0x0000004421217c10 */ /* 0x000fc600097fe4ff */
[----:B------:R-:W-:Y:S01]  /*45660*/  STL [R1+0x600], R36 ;  /* 0x0006002401007387 */ /* 0x000fe20000100800 */
[----:B------:R-:W-:-:S03]  /*45670*/  IADD3 R32, P2, PT, R32, UR29, RZ ;  /* 0x0000001d20207c10 */ /* 0x000fc6000ff5e0ff */
        /* <DEDUP_REMOVED lines=19> */
[----:B------:R-:W-:-:S03]  /*457b0*/  IADD3.X R16, PT, PT, R16, UR68, RZ, P3, !PT ;  /* 0x0000004410107c10 */ /* 0x000fc60009ffe4ff */
[----:B------:R-:W-:Y:S01]  /*457c0*/  STL [R1+0x5ec], R25 ;  /* 0x0005ec1901007387 */ /* 0x000fe20000100800 */
[----:B------:R-:W-:-:S03]  /*457d0*/  IADD3 R22, P2, PT, R22, UR29, RZ ;  /* 0x0000001d16167c10 */ /* 0x000fc6000ff5e0ff */
[----:B------:R-:W-:Y:S04]  /*457e0*/  STL [R1+0x15a8], R24 ;  /* 0x0015a81801007387 */ /* 0x000fe80000100800 */
[----:B------:R0:W-:Y:S04]  /*457f0*/  STL [R1+0x118c], R16 ;  /* 0x00118c1001007387 */ /* 0x0001e80000100800 */
[----:B------:R-:W-:Y:S01]  /*45800*/  STL [R1+0x1194], R23 ;  /* 0x0011941701007387 */ /* 0x000fe20000100800 */
[----:B------:R-:W-:-:S03]  /*45810*/  IADD3 R15, P3, PT, R15, UR29, RZ ;  /* 0x0000001d0f0f7c10 */ /* 0x000fc6000ff7e0ff */
[----:B0-----:R-:W5:Y:S01]  /*45820*/  LDL.LU R16, [R1+0x1174] ;  /* 0x0011740001107983 */ /* 0x001f620000300800 */
[----:B------:R-:W-:-:S03]  /*45830*/  IADD3.X R21, PT, PT, R21, UR68, RZ, P4, !PT ;  /* 0x0000004415157c10 */ /* 0x000fc6000a7fe4ff */
[----:B------:R-:W-:Y:S04]  /*45840*/  STL [R1+0x15a0], R22 ;  /* 0x0015a01601007387 */ /* 0x000fe80000100800 */
[----:B------:R0:W-:Y:S01]  /*45850*/  STL [R1+0x1178], R15 ;  /* 0x0011780f01007387 */ /* 0x0001e20000100800 */
[----:B------:R-:W-:Y:S02]  /*45860*/  IADD3 R20, P4, PT, R20, UR29, RZ ;  /* 0x0000001d14147c10 */ /* 0x000fe4000ff9e0ff */
[----:B------:R-:W-:Y:S01]  /*45870*/  IADD3.X R14, PT, PT, R14, UR68, RZ, P5, !PT ;  /* 0x000000440e0e7c10 */ /* 0x000fe2000affe4ff */
[----:B0-----:R-:W5:Y:S04]  /*45880*/  LDL.LU R15, [R1+0x1150] ;  /* 0x00115000010f7983 */ /* 0x001f680000300800 */
[----:B------:R0:W-:Y:S01]  /*45890*/  STL [R1+0x117c], R14 ;  /* 0x00117c0e01007387 */ /* 0x0001e20000100800 */
[----:B------:R-:W-:-:S02]  /*458a0*/  IADD3 R19, P5, PT, R19, UR29, RZ ;  /* 0x0000001d13137c10 */ /* 0x000fc4000ffbe0ff */
[----:B------:R-:W-:Y:S01]  /*458b0*/  IADD3.X R18, PT, PT, R18, UR68, RZ, P6, !PT ;  /* 0x0000004412127c10 */ /* 0x000fe2000b7fe4ff */
[----:B------:R-:W-:Y:S04]  /*458c0*/  STL [R1+0x1184], R21 ;  /* 0x0011841501007387 */ /* 0x000fe80000100800 */
[----:B0-----:R-:W5:Y:S04]  /*458d0*/  LDL.LU R14, [R1+0x116c] ;  /* 0x00116c00010e7983 */ /* 0x001f680000300800 */
[----:B------:R-:W-:Y:S01]  /*458e0*/  STL [R1+0x1170], R20 ;  /* 0x0011701401007387 */ /* 0x000fe20000100800 */
[----:B--2---:R-:W-:-:S05]  /*458f0*/  IADD3 R13, P6, PT, R13, UR29, RZ ;  /* 0x0000001d0d0d7c10 */ /* 0x004fca000ffde0ff */
[----:B------:R0:W-:Y:S04]  /*45900*/  STL [R1+0x1160], R13 ;  /* 0x0011600d01007387 */ /* 0x0001e80000100800 */
[----:B------:R-:W-:Y:S01]  /*45910*/  STL [R1+0x1168], R19 ;  /* 0x0011681301007387 */ /* 0x000fe20000100800 */
[----:B---3--:R-:W-:-:S03]  /*45920*/  IADD3.X R11, PT, PT, R11, UR68, RZ, P2, !PT ;  /* 0x000000440b0b7c10 */ /* 0x008fc600097fe4ff */
[----:B0-----:R-:W2:Y:S04]  /*45930*/  LDL.LU R13, [R1+0x1598] ;  /* 0x00159800010d7983 */ /* 0x001ea80000300800 */
[----:B------:R-:W-:Y:S04]  /*45940*/  STL [R1+0x15a4], R18 ;  /* 0x0015a41201007387 */ /* 0x000fe80000100800 */
[----:B------:R-:W3:Y:S04]  /*45950*/  LDL.LU R37, [R1+0x1164] ;  /* 0x0011640001257983 */ /* 0x000ee80000300800 */
[----:B------:R0:W-:Y:S04]  /*45960*/  STL [R1+0x159c], R11 ;  /* 0x00159c0b01007387 */ /* 0x0001e80000100800 */
[----:B0-----:R-:W3:Y:S01]  /*45970*/  LDL.LU R11, [R1+0x1590] ;  /* 0x00159000010b7983 */ /* 0x001ee20000300800 */
[----:B----4-:R-:W-:-:S03]  /*45980*/  IADD3 R17, P2, PT, R17, UR29, RZ ;  /* 0x0000001d11117c10 */ /* 0x010fc6000ff5e0ff */
[----:B------:R-:W4:Y:S04]  /*45990*/  LDL.LU R36, [R1+0x115c] ;  /* 0x00115c0001247983 */ /* 0x000f280000300800 */
[----:B------:R-:W4:Y:S04]  /*459a0*/  LDL.LU R35, [R1+0x1148] ;  /* 0x0011480001237983 */ /* 0x000f280000300800 */
[----:B------:R-:W4:Y:S04]  /*459b0*/  LDL.LU R34, [R1+0x1154] ;  /* 0x0011540001227983 */ /* 0x000f280000300800 */
[----:B------:R0:W-:Y:S04]  /*459c0*/  STL [R1+0x1158], R17 ;  /* 0x0011581101007387 */ /* 0x0001e80000100800 */
        /* <DEDUP_REMOVED lines=12> */
[----:B0-----:R-:W4:Y:S01]  /*45a90*/  LDL.LU R17, [R1+0x1580] ;  /* 0x0015800001117983 */ /* 0x001f220000300800 */
[----:B-----5:R-:W-:-:S05]  /*45aa0*/  IADD3.X R16, PT, PT, R16, UR68, RZ, P3, !PT ;  /* 0x0000004410107c10 */ /* 0x020fca0009ffe4ff */
[----:B------:R0:W-:Y:S04]  /*45ab0*/  STL [R1+0x1174], R16 ;  /* 0x0011741001007387 */ /* 0x0001e80000100800 */
[----:B0-----:R-:W5:Y:S01]  /*45ac0*/  LDL.LU R16, [R1+0x112c] ;  /* 0x00112c0001107983 */ /* 0x001f620000300800 */
[----:B------:R-:W-:-:S03]  /*45ad0*/  IADD3 R15, P3, PT, R15, UR29, RZ ;  /* 0x0000001d0f0f7c10 */ /* 0x000fc6000ff7e0ff */
[----:B------:R-:W5:Y:S04]  /*45ae0*/  LDL.LU R21, [R1+0x1118] ;  /* 0x0011180001157983 */ /* 0x000f680000300800 */
[----:B------:R-:W5:Y:S04]  /*45af0*/  LDL.LU R20, [R1+0x1124] ;  /* 0x0011240001147983 */ /* 0x000f680000300800 */
[----:B------:R0:W-:Y:S01]  /*45b00*/  STL [R1+0x1150], R15 ;  /* 0x0011500f01007387 */ /* 0x0001e20000100800 */
[----:B------:R-:W-:-:S03]  /*45b10*/  IADD3.X R14, PT, PT, R14, UR68, RZ, P4, !PT ;  /* 0x000000440e0e7c10 */ /* 0x000fc6000a7fe4ff */
[----:B0-----:R-:W5:Y:S04]  /*45b20*/  LDL.LU R15, [R1+0x1110] ;  /* 0x00111000010f7983 */ /* 0x001f680000300800 */
[----:B------:R-:W5:Y:S04]  /*45b30*/  LDL.LU R19, [R1+0x111c] ;  /* 0x00111c0001137983 */ /* 0x000f680000300800 */
[----:B------:R-:W5:Y:S04]  /*45b40*/  LDL.LU R18, [R1+0x1108] ;  /* 0x0011080001127983 */ /* 0x000f680000300800 */
[----:B------:R0:W-:Y:S04]  /*45b50*/  STL [R1+0x116c], R14 ;  /* 0x00116c0e01007387 */ /* 0x0001e80000100800 */
[----:B0-----:R-:W5:Y:S01]  /*45b60*/  LDL.LU R14, [R1+0x1584] ;  /* 0x00158400010e7983 */ /* 0x001f620000300800 */
[----:B--2---:R-:W-:-:S05]  /*45b70*/  IADD3 R13, P4, PT, R13, UR29, RZ ;  /* 0x0000001d0d0d7c10 */ /* 0x004fca000ff9e0ff */
[----:B------:R0:W-:Y:S01]  /*45b80*/  STL [R1+0x1598], R13 ;  /* 0x0015980d01007387 */ /* 0x0001e20000100800 */
[----:B---3--:R-:W-:-:S03]  /*45b90*/  IADD3.X R37, PT, PT, R37, UR68, RZ, P5, !PT ;  /* 0x0000004425257c10 */ /* 0x008fc6000affe4ff */
[----:B0-----:R-:W2:Y:S01]  /*45ba0*/  LDL.LU R13, [R1+0x1100] ;  /* 0x00110000010d7983 */ /* 0x001ea20000300800 */
[----:B------:R-:W-:-:S05]  /*45bb0*/  IADD3 R11, P5, PT, R11, UR29, RZ ;  /* 0x0000001d0b0b7c10 */ /* 0x000fca000ffbe0ff */
[----:B------:R0:W-:Y:S04]  /*45bc0*/  STL [R1+0x1590], R11 ;  /* 0x0015900b01007387 */ /* 0x0001e80000100800 */
[----:B0-----:R-:W3:Y:S01]  /*45bd0*/  LDL.LU R11, [R1+0x157c] ;  /* 0x00157c00010b7983 */ /* 0x001ee20000300800 */
[----:B----4-:R-:W-:Y:S02]  /*45be0*/  IADD3.X R36, PT, PT, R36, UR68, RZ, P6, !PT ;  /* 0x0000004424247c10 */ /* 0x010fe4000b7fe4ff */
[----:B------:R-:W-:Y:S02]  /*45bf0*/  IADD3 R35, P6, PT, R35, UR29, RZ ;  /* 0x0000001d23237c10 */ /* 0x000fe4000ffde0ff */
[----:B------:R-:W-:Y:S01]  /*45c00*/  IADD3.X R34, PT, PT, R34, UR68, RZ, P2, !PT ;  /* 0x0000004422227c10 */ /* 0x000fe200097fe4ff */
[----:B------:R-:W-:Y:S01]  /*45c10*/  STL [R1+0x1164], R37 ;  /* 0x0011642501007387 */ /* 0x000fe20000100800 */
[----:B------:R-:W-:-:S02]  /*45c20*/  IADD3 R33, P2, PT, R33, UR29, RZ ;  /* 0x0000001d21217c10 */ /* 0x000fc4000ff5e0ff */
[----:B------:R-:W-:Y:S01]  /*45c30*/  IADD3.X R32, PT, PT, R32, UR68, RZ, P3, !PT ;  /* 0x0000004420207c10 */ /* 0x000fe20009ffe4ff */
        /* <DEDUP_REMOVED lines=22> */
[----:B------:R-:W-:Y:S04]  /*45da0*/  STL [R1+0x1120], R25 ;  /* 0x0011201901007387 */ /* 0x000fe80000100800 */
[----:B------:R-:W-:Y:S04]  /*45db0*/  STL [R1+0x113c], R24 ;  /* 0x00113c1801007387 */ /* 0x000fe80000100800 */
[----:B------:R0:W-:Y:S04]  /*45dc0*/  STL [R1+0x1580], R17 ;  /* 0x0015801101007387 */ /* 0x0001e80000100800 */
[----:B------:R-:W-:Y:S01]  /*45dd0*/  STL [R1+0x1588], R23 ;  /* 0x0015881701007387 */ /* 0x000fe20000100800 */
[----:B-----5:R-:W-:-:S03]  /*45de0*/  IADD3.X R16, PT, PT, R16, UR68, RZ, P4, !PT ;  /* 0x0000004410107c10 */ /* 0x020fc6000a7fe4ff */
[----:B0-----:R-:W4:Y:S04]  /*45df0*/  LDL.LU R17, [R1+0x10f8] ;  /* 0x0010f80001117983 */ /* 0x001f280000300800 */
[----:B------:R-:W-:Y:S01]  /*45e00*/  STL [R1+0x1134], R22 ;  /* 0x0011341601007387 */ /* 0x000fe20000100800 */
[----:B------:R-:W-:Y:S02]  /*45e10*/  IADD3 R21, P4, PT, R21, UR29, RZ ;  /* 0x0000001d15157c10 */ /* 0x000fe4000ff9e0ff */
[----:B------:R-:W-:Y:S01]  /*45e20*/  IADD3.X R20, PT, PT, R20, UR68, RZ, P5, !PT ;  /* 0x0000004414147c10 */ /* 0x000fe2000affe4ff */
[----:B------:R0:W-:Y:S04]  /*45e30*/  STL [R1+0x112c], R16 ;  /* 0x00112c1001007387 */ /* 0x0001e80000100800 */
[----:B0-----:R-:W5:Y:S01]  /*45e40*/  LDL.LU R16, [R1+0x1114] ;  /* 0x0011140001107983 */ /* 0x001f620000300800 */
[----:B------:R-:W-:-:S05]  /*45e50*/  IADD3 R15, P5, PT, R15, UR29, RZ ;  /* 0x0000001d0f0f7c10 */ /* 0x000fca000ffbe0ff */
[----:B------:R0:W-:Y:S01]  /*45e60*/  STL [R1+0x1110], R15 ;  /* 0x0011100f01007387 */ /* 0x0001e20000100800 */
[----:B------:R-:W-:-:S03]  /*45e70*/  IADD3.X R19, PT, PT, R19, UR68, RZ, P6, !PT ;  /* 0x0000004413137c10 */ /* 0x000fc6000b7fe4ff */
[----:B------:R-:W-:Y:S01]  /*45e80*/  STL [R1+0x1118], R21 ;  /* 0x0011181501007387 */ /* 0x000fe20000100800 */
[----:B------:R-:W-:-:S03]  /*45e90*/  IADD3 R18, P6, PT, R18, UR29, RZ ;  /* 0x0000001d12127c10 */ /* 0x000fc6000ffde0ff */
[----:B0-----:R-:W5:Y:S01]  /*45ea0*/  LDL.LU R15, [R1+0x10f0] ;  /* 0x0010f000010f7983 */ /* 0x001f620000300800 */
[----:B------:R-:W-:-:S03]  /*45eb0*/  IADD3.X R14, PT, PT, R14, UR68, RZ, P2, !PT ;  /* 0x000000440e0e7c10 */ /* 0x000fc600097fe4ff */
[----:B------:R-:W-:Y:S04]  /*45ec0*/  STL [R1+0x1124], R20 ;  /* 0x0011241401007387 */ /* 0x000fe80000100800 */
[----:B------:R0:W-:Y:S04]  /*45ed0*/  STL [R1+0x1584], R14 ;  /* 0x0015840e01007387 */ /* 0x0001e80000100800 */
[----:B------:R-:W-:Y:S04]  /*45ee0*/  STL [R1+0x111c], R19 ;  /* 0x00111c1301007387 */ /* 0x000fe80000100800 */
[----:B0-----:R-:W5:Y:S04]  /*45ef0*/  LDL.LU R14, [R1+0x110c] ;  /* 0x00110c00010e7983 */ /* 0x001f680000300800 */
[----:B------:R-:W-:Y:S04]  /*45f00*/  STL [R1+0x1108], R18 ;  /* 0x0011081201007387 */ /* 0x000fe80000100800 */
[----:B------:R-:W5:Y:S01]  /*45f10*/  LDL.LU R37, [R1+0x1578] ;  /* 0x0015780001257983 */ /* 0x000f620000300800 */
[----:B--2---:R-:W-:-:S05]  /*45f20*/  IADD3 R13, P2, PT, R13, UR29, RZ ;  /* 0x0000001d0d0d7c10 */ /* 0x004fca000ff5e0ff */
[----:B------:R0:W-:Y:S04]  /*45f30*/  STL [R1+0x1100], R13 ;  /* 0x0011000d01007387 */ /* 0x0001e80000100800 */
[----:B0-----:R-:W2:Y:S04]  /*45f40*/  LDL.LU R13, [R1+0x1104] ;  /* 0x00110400010d7983 */ /* 0x001ea80000300800 */
[----:B------:R-:W2:Y:S01]  /*45f50*/  LDL.LU R36, [R1+0x1570] ;  /* 0x0015700001247983 */ /* 0x000ea20000300800 */
[----:B---3--:R-:W-:-:S03]  /*45f60*/  IADD3.X R11, PT, PT, R11, UR68, RZ, P3, !PT ;  /* 0x000000440b0b7c10 */ /* 0x008fc60009ffe4ff */
[----:B------:R-:W3:Y:S04]  /*45f70*/  LDL.LU R35, [R1+0x10fc] ;  /* 0x0010fc0001237983 */ /* 0x000ee80000300800 */
[----:B------:R-:W3:Y:S04]  /*45f80*/  LDL.LU R34, [R1+0x10e8] ;  /* 0x0010e80001227983 */ /* 0x000ee80000300800 */
[----:B------:R0:W-:Y:S04]  /*45f90*/  STL [R1+0x157c], R11 ;  /* 0x00157c0b01007387 */ /* 0x0001e80000100800 */
        /* <DEDUP_REMOVED lines=12> */
[----:B0-----:R-:W3:Y:S01]  /*46060*/  LDL.LU R11, [R1+0x10d4] ;  /* 0x0010d400010b7983 */ /* 0x001ee20000300800 */
[----:B----4-:R-:W-:-:S05]  /*46070*/  IADD3 R17, P3, PT, R17, UR29, RZ ;  /* 0x0000001d11117c10 */ /* 0x010fca000ff7e0ff */
[----:B------:R0:W-:Y:S04]  /*46080*/  STL [R1+0x10f8], R17 ;  /* 0x0010f81101007387 */ /* 0x0001e80000100800 */
[----:B0-----:R-:W4:Y:S01]  /*46090*/  LDL.LU R17, [R1+0x1560] ;  /* 0x0015600001117983 */ /* 0x001f220000300800 */
[----:B-----5:R-:W-:-:S03]  /*460a0*/  IADD3.X R16, PT, PT, R16, UR68, RZ, P4, !PT ;  /* 0x0000004410107c10 */ /* 0x020fc6000a7fe4ff */
[----:B------:R-:W5:Y:S04]  /*460b0*/  LDL.LU R21, [R1+0x10cc] ;  /* 0x0010cc0001157983 */ /* 0x000f680000300800 */
[----:B------:R-:W5:Y:S04]  /*460c0*/  LDL.LU R20, [R1+0x10b8] ;  /* 0x0010b80001147983 */ /* 0x000f680000300800 */
[----:B------:R0:W-:Y:S01]  /*460d0*/  STL [R1+0x1114], R16 ;  /* 0x0011141001007387 */ /* 0x0001e20000100800 */
[----:B------:R-:W-:-:S03]  /*460e0*/  IADD3 R15, P4, PT, R15, UR29, RZ ;  /* 0x0000001d0f0f7c10 */ /* 0x000fc6000ff9e0ff */
[----:B0-----:R-:W5:Y:S04]  /*460f0*/  LDL.LU R16, [R1+0x10c4] ;  /* 0x0010c40001107983 */ /* 0x001f680000300800 */
[----:B------:R-:W5:Y:S04]  /*46100*/  LDL.LU R19, [R1+0x10b0] ;  /* 0x0010b00001137983 */ /* 0x000f680000300800 */
[----:B------:R-:W5:Y:S04]  /*46110*/  LDL.LU R18, [R1+0x10bc] ;  /* 0x0010bc0001127983 */ /* 0x000f680000300800 */
[----:B------:R0:W-:Y:S01]  /*46120*/  STL [R1+0x10f0], R15 ;  /* 0x0010f00f01007387 */ /* 0x0001e20000100800 */
[----:B------:R-:W-:-:S03]  /*46130*/  IADD3.X R14, PT, PT, R14, UR68, RZ, P5, !PT ;  /* 0x000000440e0e7c10 */ /* 0x000fc6000affe4ff */
[----:B0-----:R-:W5:Y:S04]  /*46140*/  LDL.LU R15, [R1+0x10a8] ;  /* 0x0010a800010f7983 */ /* 0x001f680000300800 */
[----:B------:R0:W-:Y:S01]  /*46150*/  STL [R1+0x110c], R14 ;  /* 0x00110c0e01007387 */ /* 0x0001e20000100800 */
[----:B------:R-:W-:-:S03]  /*46160*/  IADD3 R37, P5, PT, R37, UR29, RZ ;  /* 0x0000001d25257c10 */ /* 0x000fc6000ffbe0ff */
[----:B0-----:R-:W5:Y:S01]  /*46170*/  LDL.LU R14, [R1+0x1564] ;  /* 0x00156400010e7983 */ /* 0x001f620000300800 */
[----:B--2---:R-:W-:Y:S02]  /*46180*/  IADD3.X R13, PT, PT, R13, UR68, RZ, P6, !PT ;  /* 0x000000440d0d7c10 */ /* 0x004fe4000b7fe4ff */
[----:B------:R-:W-:-:S03]  /*46190*/  IADD3 R36, P6, PT, R36, UR29, RZ ;  /* 0x0000001d24247c10 */ /* 0x000fc6000ffde0ff */
[----:B------:R0:W-:Y:S01]  /*461a0*/  STL [R1+0x1104], R13 ;  /* 0x0011040d01007387 */ /* 0x0001e20000100800 */
[----:B---3--:R-:W-:Y:S02]  /*461b0*/  IADD3.X R35, PT, PT, R35, UR68, RZ, P2, !PT ;  /* 0x0000004423237c10 */ /* 0x008fe400097fe4ff */
[----:B------:R-:W-:Y:S01]  /*461c0*/  IADD3 R34, P2, PT, R34, UR29, RZ ;  /* 0x0000001d22227c10 */ /* 0x000fe2000ff5e0ff */
[----:B0-----:R-:W2:Y:S04]  /*461d0*/  LDL.LU R13, [R1+0x10a0] ;  /* 0x0010a000010d7983 */ /* 0x001ea80000300800 */
        /* <DEDUP_REMOVED lines=24> */
[----:B------:R-:W-:Y:S04]  /*46360*/  STL [R1+0x10e4], R25 ;  /* 0x0010e41901007387 */ /* 0x000fe80000100800 */
[----:B------:R-:W-:Y:S04]  /*46370*/  STL [R1+0x10c0], R24 ;  /* 0x0010c01801007387 */ /* 0x000fe80000100800 */
[----:B------:R0:W-:Y:S04]  /*46380*/  STL [R1+0x10d4], R11 ;  /* 0x0010d40b01007387 */ /* 0x0001e80000100800 */
[----:B------:R-:W-:Y:S04]  /*46390*/  STL [R1+0x10dc], R23 ;  /* 0x0010dc1701007387 */ /* 0x000fe80000100800 */
[----:B0-----:R-:W3:Y:S01]  /*463a0*/  LDL.LU R11, [R1+0x155c] ;  /* 0x00155c00010b7983 */ /* 0x001ee20000300800 */
[----:B------:R-:W-:-:S02]  /*463b0*/  IADD3 R22, P3, PT, R22, UR29, RZ ;  /* 0x0000001d16167c10 */ /* 0x000fc4000ff7e0ff */
[----:B----4-:R-:W-:-:S03]  /*463c0*/  IADD3 R17, P4, PT, R17, UR29, RZ ;  /* 0x0000001d11117c10 */ /* 0x010fc6000ff9e0ff */
[----:B------:R-:W-:Y:S01]  /*463d0*/  STL [R1+0x1568], R22 ;  /* 0x0015681601007387 */ /* 0x000fe20000100800 */
[----:B-----5:R-:W-:-:S03]  /*463e0*/  IADD3.X R21, PT, PT, R21, UR68, RZ, P5, !PT ;  /* 0x0000004415157c10 */ /* 0x020fc6000affe4ff */
[----:B------:R0:W-:Y:S01]  /*463f0*/  STL [R1+0x1560], R17 ;  /* 0x0015601101007387 */ /* 0x0001e20000100800 */
[----:B------:R-:W-:-:S03]  /*46400*/  IADD3 R20, P5, PT, R20, UR29, RZ ;  /* 0x0000001d14147c10 */ /* 0x000fc6000ffbe0ff */
[----:B0-----:R-:W4:Y:S01]  /*46410*/  LDL.LU R17, [R1+0x1098] ;  /* 0x0010980001117983 */ /* 0x001f220000300800 */
[----:B------:R-:W-:-:S05]  /*46420*/  IADD3.X R16, PT, PT, R16, UR68, RZ, P6, !PT ;  /* 0x0000004410107c10 */ /* 0x000fca000b7fe4ff */
[----:B------:R0:W-:Y:S01]  /*46430*/  STL [R1+0x10c4], R16 ;  /* 0x0010c41001007387 */ /* 0x0001e20000100800 */
[----:B------:R-:W-:Y:S02]  /*46440*/  IADD3 R19, P6, PT, R19, UR29, RZ ;  /* 0x0000001d13137c10 */ /* 0x000fe4000ffde0ff */
[----:B------:R-:W-:Y:S01]  /*46450*/  IADD3.X R18, PT, PT, R18, UR68, RZ, P2, !PT ;  /* 0x0000004412127c10 */ /* 0x000fe200097fe4ff */
[----:B------:R-:W-:Y:S04]  /*46460*/  STL [R1+0x10cc], R21 ;  /* 0x0010cc1501007387 */ /* 0x000fe80000100800 */
[----:B0-----:R-:W5:Y:S01]  /*46470*/  LDL.LU R16, [R1+0x10b4] ;  /* 0x0010b40001107983 */ /* 0x001f620000300800 */
[----:B------:R-:W-:-:S03]  /*46480*/  IADD3 R15, P2, PT, R15, UR29, RZ ;  /* 0x0000001d0f0f7c10 */ /* 0x000fc6000ff5e0ff */
[----:B------:R-:W-:Y:S04]  /*46490*/  STL [R1+0x10b8], R20 ;  /* 0x0010b81401007387 */ /* 0x000fe80000100800 */
[----:B------:R0:W-:Y:S04]  /*464a0*/  STL [R1+0x10a8], R15 ;  /* 0x0010a80f01007387 */ /* 0x0001e80000100800 */
[----:B------:R-:W-:Y:S01]  /*464b0*/  STL [R1+0x10b0], R19 ;  /* 0x0010b01301007387 */ /* 0x000fe20000100800 */
[----:B------:R-:W-:-:S03]  /*464c0*/  IADD3.X R14, PT, PT, R14, UR68, RZ, P3, !PT ;  /* 0x000000440e0e7c10 */ /* 0x000fc60009ffe4ff */
[----:B0-----:R-:W5:Y:S04]  /*464d0*/  LDL.LU R15, [R1+0x1090] ;  /* 0x00109000010f7983 */ /* 0x001f680000300800 */
[----:B------:R-:W-:Y:S04]  /*464e0*/  STL [R1+0x10bc], R18 ;  /* 0x0010bc1201007387 */ /* 0x000fe80000100800 */
[----:B------:R-:W5:Y:S04]  /*464f0*/  LDL.LU R37, [R1+0x10ac] ;  /* 0x0010ac0001257983 */ /* 0x000f680000300800 */
[----:B------:R0:W-:Y:S04]  /*46500*/  STL [R1+0x1564], R14 ;  /* 0x0015640e01007387 */ /* 0x0001e80000100800 */
[----:B0-----:R-:W5:Y:S04]  /*46510*/  LDL.LU R14, [R1+0x1558] ;  /* 0x00155800010e7983 */ /* 0x001f680000300800 */
[----:B------:R-:W5:Y:S04]  /*46520*/  LDL.LU R36, [R1+0x10a4] ;  /* 0x0010a40001247983 */ /* 0x000f680000300800 */
[----:B------:R-:W5:Y:S04]  /*46530*/  LDL.LU R35, [R1+0x1550] ;  /* 0x0015500001237983 */ /* 0x000f680000300800 */
[----:B------:R-:W5:Y:S01]  /*46540*/  LDL.LU R34, [R1+0x109c] ;  /* 0x00109c0001227983 */ /* 0x000f620000300800 */
[----:B--2---:R-:W-:-:S05]  /*46550*/  IADD3 R13, P3, PT, R13, UR29, RZ ;  /* 0x0000001d0d0d7c10 */ /* 0x004fca000ff7e0ff */
[----:B------:R0:W-:Y:S04]  /*46560*/  STL [R1+0x10a0], R13 ;  /* 0x0010a00d01007387 */ /* 0x0001e80000100800 */
        /* <DEDUP_REMOVED lines=12> */
[----:B0-----:R-:W2:Y:S01]  /*46630*/  LDL.LU R13, [R1+0x1548] ;  /* 0x00154800010d7983 */ /* 0x001ea20000300800 */
[----:B---3--:R-:W-:-:S05]  /*46640*/  IADD3.X R11, PT, PT, R11, UR68, RZ, P4, !PT ;  /* 0x000000440b0b7c10 */ /* 0x008fca000a7fe4ff */
[----:B------:R0:W-:Y:S04]  /*46650*/  STL [R1+0x155c], R11 ;  /* 0x00155c0b01007387 */ /* 0x0001e80000100800 */
[----:B0-----:R-:W3:Y:S04]  /*46660*/  LDL.LU R11, [R1+0x1074] ;  /* 0x00107400010b7983 */ /* 0x001ee80000300800 */
[----:B------:R-:W3:Y:S01]  /*46670*/  LDL.LU R21, [R1+0x1540] ;  /* 0x0015400001157983 */ /* 0x000ee20000300800 */
[----:B----4-:R-:W-:-:S03]  /*46680*/  IADD3 R17, P4, PT, R17, UR29, RZ ;  /* 0x0000001d11117c10 */ /* 0x010fc6000ff9e0ff */
[----:B------:R-:W4:Y:S04]  /*46690*/  LDL.LU R20, [R1+0x106c] ;  /* 0x00106c0001147983 */ /* 0x000f280000300800 */
[----:B------:R0:W-:Y:S04]  /*466a0*/  STL [R1+0x1098], R17 ;  /* 0x0010981101007387 */ /* 0x0001e80000100800 */
[----:B0-----:R-:W4:Y:S04]  /*466b0*/  LDL.LU R17, [R1+0x1058] ;  /* 0x0010580001117983 */ /* 0x001f280000300800 */
[----:B------:R-:W4:Y:S01]  /*466c0*/  LDL.LU R19, [R1+0x1064] ;  /* 0x0010640001137983 */ /* 0x000f220000300800 */
[----:B-----5:R-:W-:-:S03]  /*466d0*/  IADD3.X R16, PT, PT, R16, UR68, RZ, P5, !PT ;  /* 0x0000004410107c10 */ /* 0x020fc6000affe4ff */
[----:B------:R-:W5:Y:S04]  /*466e0*/  LDL.LU R18, [R1+0x1050] ;  /* 0x0010500001127983 */ /* 0x000f680000300800 */
[----:B------:R0:W-:Y:S04]  /*466f0*/  STL [R1+0x10b4], R16 ;  /* 0x0010b41001007387 */ /* 0x0001e80000100800 */
[----:B0-----:R-:W5:Y:S01]  /*46700*/  LDL.LU R16, [R1+0x105c] ;  /* 0x00105c0001107983 */ /* 0x001f620000300800 */
[----:B------:R-:W-:-:S05]  /*46710*/  IADD3 R15, P5, PT, R15, UR29, RZ ;  /* 0x0000001d0f0f7c10 */ /* 0x000fca000ffbe0ff */
[----:B------:R0:W-:Y:S01]  /*46720*/  STL [R1+0x1090], R15 ;  /* 0x0010900f01007387 */ /* 0x0001e20000100800 */
[----:B------:R-:W-:-:S03]  /*46730*/  IADD3.X R37, PT, PT, R37, UR68, RZ, P6, !PT ;  /* 0x0000004425257c10 */ /* 0x000fc6000b7fe4ff */
[----:B0-----:R-:W5:Y:S01]  /*46740*/  LDL.LU R15, [R1+0x1048] ;  /* 0x00104800010f7983 */ /* 0x001f620000300800 */
[----:B------:R-:W-:Y:S02]  /*46750*/  IADD3 R14, P6, PT, R14, UR29, RZ ;  /* 0x0000001d0e0e7c10 */ /* 0x000fe4000ffde0ff */
[----:B------:R-:W-:-:S03]  /*46760*/  IADD3.X R36, PT, PT, R36, UR68, RZ, P2, !PT ;  /* 0x0000004424247c10 */ /* 0x000fc600097fe4ff */
[----:B------:R0:W-:Y:S01]  /*46770*/  STL [R1+0x1558], R14 ;  /* 0x0015580e01007387 */ /* 0x0001e20000100800 */
[----:B------:R-:W-:Y:S02]  /*46780*/  IADD3 R35, P2, PT, R35, UR29, RZ ;  /* 0x0000001d23237c10 */ /* 0x000fe4000ff5e0ff */
[----:B------:R-:W-:Y:S01]  /*46790*/  IADD3.X R34, PT, PT, R34, UR68, RZ, P3, !PT ;  /* 0x0000004422227c10 */ /* 0x000fe20009ffe4ff */
[----:B0-----:R-:W5:Y:S04]  /*467a0*/  LDL.LU R14, [R1+0x1544] ;  /* 0x00154400010e7983 */ /* 0x001f680000300800 */
[----:B------:R-:W-:Y:S04]  /*467b0*/  STL [R1+0x10ac], R37 ;  /* 0x0010ac2501007387 */ /* 0x000fe80000100800 */
[----:B------:R-:W-:Y:S04]  /*467c0*/  STL [R1+0x10a4], R36 ;  /* 0x0010a42401007387 */ /* 0x000fe80000100800 */
[----:B------:R-:W-:Y:S04]  /*467d0*/  STL [R1+0x1550], R35 ;  /* 0x0015502301007387 */ /* 0x000fe80000100800 */
[----:B------:R-:W-:Y:S01]  /*467e0*/  STL [R1+0x109c], R34 ;  /* 0x00109c2201007387 */ /* 0x000fe20000100800 */
[----:B--2---:R-:W-:-:S02]  /*467f0*/  IADD3 R33, P3, PT, R33, UR29, RZ ;  /* 0x0000001d21217c10 */ /* 0x004fc4000ff7e0ff */
        /* <DEDUP_REMOVED lines=18> */
[----:B------:R-:W-:Y:S02]  /*46920*/  IADD3 R23, P3, PT, R23, UR29, RZ ;  /* 0x0000001d17177c10 */ /* 0x000fe4000ff7e0ff */
[----:B------:R-:W-:Y:S02]  /*46930*/  IADD3.X R22, PT, PT, R22, UR68, RZ, P4, !PT ;  /* 0x0000004416167c10 */ /* 0x000fe4000a7fe4ff */
[----:B------:R-:W-:Y:S01]  /*46940*/  IADD3 R13, P4, PT, R13, UR29, RZ ;  /* 0x0000001d0d0d7c10 */ /* 0x000fe2000ff9e0ff */
[----:B------:R-:W-:Y:S04]  /*46950*/  STL [R1+0x1084], R24 ;  /* 0x0010841801007387 */ /* 0x000fe80000100800 */
[----:B------:R0:W-:Y:S04]  /*46960*/  STL [R1+0x1548], R13 ;  /* 0x0015480d01007387 */ /* 0x0001e80000100800 */
[----:B------:R-:W-:Y:S04]  /*46970*/  STL [R1+0x1060], R23 ;  /* 0x0010601701007387 */ /* 0x000fe80000100800 */
[----:B0-----:R-:W2:Y:S04]  /*46980*/  LDL.LU R13, [R1+0x1040] ;  /* 0x00104000010d7983 */ /* 0x001ea80000300800 */
[----:B------:R-:W-:Y:S01]  /*46990*/  STL [R1+0x107c], R22 ;  /* 0x00107c1601007387 */ /* 0x000fe20000100800 */
[----:B---3--:R-:W-:-:S05]  /*469a0*/  IADD3.X R11, PT, PT, R11, UR68, RZ, P5, !PT ;  /* 0x000000440b0b7c10 */ /* 0x008fca000affe4ff */
[----:B------:R0:W-:Y:S04]  /*469b0*/  STL [R1+0x1074], R11 ;  /* 0x0010740b01007387 */ /* 0x0001e80000100800 */
[----:B0-----:R-:W3:Y:S01]  /*469c0*/  LDL.LU R11, [R1+0x153c] ;  /* 0x00153c00010b7983 */ /* 0x001ee20000300800 */
[----:B----4-:R-:W-:Y:S02]  /*469d0*/  IADD3.X R20, PT, PT, R20, UR68, RZ, P6, !PT ;  /* 0x0000004414147c10 */ /* 0x010fe4000b7fe4ff */
[----:B------:R-:W-:Y:S02]  /*469e0*/  IADD3 R21, P5, PT, R21, UR29, RZ ;  /* 0x0000001d15157c10 */ /* 0x000fe4000ffbe0ff */
[----:B------:R-:W-:-:S05]  /*469f0*/  IADD3 R17, P6, PT, R17, UR29, RZ ;  /* 0x0000001d11117c10 */ /* 0x000fca000ffde0ff */
[----:B------:R0:W-:Y:S01]  /*46a00*/  STL [R1+0x1058], R17 ;  /* 0x0010581101007387 */ /* 0x0001e20000100800 */
[----:B------:R-:W-:-:S03]  /*46a10*/  IADD3.X R19, PT, PT, R19, UR68, RZ, P2, !PT ;  /* 0x0000004413137c10 */ /* 0x000fc600097fe4ff */
[----:B------:R-:W-:Y:S01]  /*46a20*/  STL [R1+0x1540], R21 ;  /* 0x0015401501007387 */ /* 0x000fe20000100800 */
[----:B-----5:R-:W-:-:S03]  /*46a30*/  IADD3 R18, P2, PT, R18, UR29, RZ ;  /* 0x0000001d12127c10 */ /* 0x020fc6000ff5e0ff */
[----:B0-----:R-:W4:Y:S01]  /*46a40*/  LDL.LU R17, [R1+0x1038] ;  /* 0x0010380001117983 */ /* 0x001f220000300800 */
[----:B------:R-:W-:-:S03]  /*46a50*/  IADD3.X R16, PT, PT, R16, UR68, RZ, P3, !PT ;  /* 0x0000004410107c10 */ /* 0x000fc60009ffe4ff */
[----:B------:R-:W-:Y:S04]  /*46a60*/  STL [R1+0x106c], R20 ;  /* 0x00106c1401007387 */ /* 0x000fe80000100800 */
[----:B------:R0:W-:Y:S04]  /*46a70*/  STL [R1+0x105c], R16 ;  /* 0x00105c1001007387 */ /* 0x0001e80000100800 */
[----:B------:R-:W-:Y:S04]  /*46a80*/  STL [R1+0x1064], R19 ;  /* 0x0010641301007387 */ /* 0x000fe80000100800 */
[----:B0-----:R-:W5:Y:S04]  /*46a90*/  LDL.LU R16, [R1+0x1054] ;  /* 0x0010540001107983 */ /* 0x001f680000300800 */
[----:B------:R-:W-:Y:S01]  /*46aa0*/  STL [R1+0x1050], R18 ;  /* 0x0010501201007387 */ /* 0x000fe20000100800 */
[----:B------:R-:W-:-:S03]  /*46ab0*/  IADD3 R15, P3, PT, R15, UR29, RZ ;  /* 0x0000001d0f0f7c10 */ /* 0x000fc6000ff7e0ff */
[----:B------:R-:W5:Y:S04]  /*46ac0*/  LDL.LU R37, [R1+0x1030] ;  /* 0x0010300001257983 */ /* 0x000f680000300800 */
[----:B------:R0:W-:Y:S04]  /*46ad0*/  STL [R1+0x1048], R15 ;  /* 0x0010480f01007387 */ /* 0x0001e80000100800 */
[----:B0-----:R-:W5:Y:S04]  /*46ae0*/  LDL.LU R15, [R1+0x104c] ;  /* 0x00104c00010f7983 */ /* 0x001f680000300800 */
[----:B------:R-:W5:Y:S01]  /*46af0*/  LDL.LU R36, [R1+0x1538] ;  /* 0x0015380001247983 */ /* 0x000f620000300800 */
[----:B------:R-:W-:-:S03]  /*46b00*/  IADD3.X R14, PT, PT, R14, UR68, RZ, P4, !PT ;  /* 0x000000440e0e7c10 */ /* 0x000fc6000a7fe4ff */
        /* <DEDUP_REMOVED lines=15> */
[----:B0-----:R-:W5:Y:S01]  /*46c00*/  LDL.LU R14, [R1+0x101c] ;  /* 0x00101c00010e7983 */ /* 0x001f620000300800 */
[----:B--2---:R-:W-:-:S05]  /*46c10*/  IADD3 R13, P4, PT, R13, UR29, RZ ;  /* 0x0000001d0d0d7c10 */ /* 0x004fca000ff9e0ff */
[----:B------:R0:W-:Y:S04]  /*46c20*/  STL [R1+0x1040], R13 ;  /* 0x0010400d01007387 */ /* 0x0001e80000100800 */
[----:B0-----:R-:W2:Y:S04]  /*46c30*/  LDL.LU R13, [R1+0x1528] ;  /* 0x00152800010d7983 */ /* 0x001ea80000300800 */
[----:B------:R-:W2:Y:S04]  /*46c40*/  LDL.LU R21, [R1+0x1014] ;  /* 0x0010140001157983 */ /* 0x000ea80000300800 */
[----:B------:R-:W2:Y:S01]  /*46c50*/  LDL.LU R20, [R1+0x1520] ;  /* 0x0015200001147983 */ /* 0x000ea20000300800 */
[----:B---3--:R-:W-:-:S05]  /*46c60*/  IADD3.X R11, PT, PT, R11, UR68, RZ, P5, !PT ;  /* 0x000000440b0b7c10 */ /* 0x008fca000affe4ff */
[----:B------:R0:W-:Y:S04]  /*46c70*/  STL [R1+0x153c], R11 ;  /* 0x00153c0b01007387 */ /* 0x0001e80000100800 */
[----:B0-----:R-:W3:Y:S04]  /*46c80*/  LDL.LU R11, [R1+0x100c] ;  /* 0x00100c00010b7983 */ /* 0x001ee80000300800 */
[----:B------:R-:W3:Y:S01]  /*46c90*/  LDL.LU R19, [R1+0xff8] ;  /* 0x000ff80001137983 */ /* 0x000ee20000300800 */
[----:B----4-:R-:W-:-:S03]  /*46ca0*/  IADD3 R17, P5, PT, R17, UR29, RZ ;  /* 0x0000001d11117c10 */ /* 0x010fc6000ffbe0ff */
[----:B------:R-:W4:Y:S04]  /*46cb0*/  LDL.LU R18, [R1+0x1004] ;  /* 0x0010040001127983 */ /* 0x000f280000300800 */
[----:B------:R0:W-:Y:S04]  /*46cc0*/  STL [R1+0x1038], R17 ;  /* 0x0010381101007387 */ /* 0x0001e80000100800 */
[----:B0-----:R-:W4:Y:S01]  /*46cd0*/  LDL.LU R17, [R1+0xff0] ;  /* 0x000ff00001117983 */ /* 0x001f220000300800 */
[----:B-----5:R-:W-:-:S05]  /*46ce0*/  IADD3.X R16, PT, PT, R16, UR68, RZ, P6, !PT ;  /* 0x0000004410107c10 */ /* 0x020fca000b7fe4ff */
[----:B------:R0:W-:Y:S01]  /*46cf0*/  STL [R1+0x1054], R16 ;  /* 0x0010541001007387 */ /* 0x0001e20000100800 */
[----:B------:R-:W-:-:S03]  /*46d00*/  IADD3 R37, P6, PT, R37, UR29, RZ ;  /* 0x0000001d25257c10 */ /* 0x000fc6000ffde0ff */
[----:B0-----:R-:W5:Y:S01]  /*46d10*/  LDL.LU R16, [R1+0xffc] ;  /* 0x000ffc0001107983 */ /* 0x001f620000300800 */
[----:B------:R-:W-:Y:S02]  /*46d20*/  IADD3.X R15, PT, PT, R15, UR68, RZ, P2, !PT ;  /* 0x000000440f0f7c10 */ /* 0x000fe400097fe4ff */
[----:B------:R-:W-:-:S03]  /*46d30*/  IADD3 R36, P2, PT, R36, UR29, RZ ;  /* 0x0000001d24247c10 */ /* 0x000fc6000ff5e0ff */
[----:B------:R0:W-:Y:S01]  /*46d40*/  STL [R1+0x104c], R15 ;  /* 0x00104c0f01007387 */ /* 0x0001e20000100800 */
[----:B------:R-:W-:Y:S02]  /*46d50*/  IADD3.X R35, PT, PT, R35, UR68, RZ, P3, !PT ;  /* 0x0000004423237c10 */ /* 0x000fe40009ffe4ff */
[----:B------:R-:W-:Y:S01]  /*46d60*/  IADD3 R34, P3, PT, R34, UR29, RZ ;  /* 0x0000001d22227c10 */ /* 0x000fe2000ff7e0ff */
[----:B0-----:R-:W5:Y:S04]  /*46d70*/  LDL.LU R15, [R1+0xfe8] ;  /* 0x000fe800010f7983 */ /* 0x001f680000300800 */
        /* <DEDUP_REMOVED lines=28> */
[----:B------:R-:W-:Y:S04]  /*46f40*/  STL [R1+0x1024], R23 ;  /* 0x0010241701007387 */ /* 0x000fe80000100800 */
[----:B0-----:R-:W5:Y:S04]  /*46f50*/  LDL.LU R14, [R1+0x1524] ;  /* 0x00152400010e7983 */ /* 0x001f680000300800 */
[----:B------:R-:W-:Y:S01]  /*46f60*/  STL [R1+0x1000], R22 ;  /* 0x0010001601007387 */ /* 0x000fe20000100800 */
[----:B--2---:R-:W-:-:S02]  /*46f70*/  IADD3 R13, P5, PT, R13, UR29, RZ ;  /* 0x0000001d0d0d7c10 */ /* 0x004fc4000ffbe0ff */
[----:B------:R-:W-:-:S03]  /*46f80*/  IADD3.X R21, PT, PT, R21, UR68, RZ, P6, !PT ;  /* 0x0000004415157c10 */ /* 0x000fc6000b7fe4ff */
[----:B------:R0:W-:Y:S04]  /*46f90*/  STL [R1+0x1528], R13 ;  /* 0x0015280d01007387 */ /* 0x0001e80000100800 */
[----:B0-----:R-:W2:Y:S01]  /*46fa0*/  LDL.LU R13, [R1+0xfe0] ;  /* 0x000fe000010d7983 */ /* 0x001ea20000300800 */
[----:B---3--:R-:W-:-:S05]  /*46fb0*/  IADD3.X R11, PT, PT, R11, UR68, RZ, P2, !PT ;  /* 0x000000440b0b7c10 */ /* 0x008fca00097fe4ff */
[----:B------:R0:W-:Y:S04]  /*46fc0*/  STL [R1+0x100c], R11 ;  /* 0x00100c0b01007387 */ /* 0x0001e80000100800 */
[----:B------:R-:W-:Y:S04]  /*46fd0*/  STL [R1+0x1014], R21 ;  /* 0x0010141501007387 */ /* 0x000fe80000100800 */
[----:B0-----:R-:W3:Y:S01]  /*46fe0*/  LDL.LU R11, [R1+0x151c] ;  /* 0x00151c00010b7983 */ /* 0x001ee20000300800 */
[----:B------:R-:W-:Y:S02]  /*46ff0*/  IADD3 R20, P6, PT, R20, UR29, RZ ;  /* 0x0000001d14147c10 */ /* 0x000fe4000ffde0ff */
[----:B----4-:R-:W-:-:S02]  /*47000*/  IADD3.X R18, PT, PT, R18, UR68, RZ, P3, !PT ;  /* 0x0000004412127c10 */ /* 0x010fc40009ffe4ff */
[----:B------:R-:W-:Y:S02]  /*47010*/  IADD3 R19, P2, PT, R19, UR29, RZ ;  /* 0x0000001d13137c10 */ /* 0x000fe4000ff5e0ff */
[----:B------:R-:W-:Y:S01]  /*47020*/  IADD3 R17, P3, PT, R17, UR29, RZ ;  /* 0x0000001d11117c10 */ /* 0x000fe2000ff7e0ff */
[----:B------:R-:W-:Y:S04]  /*47030*/  STL [R1+0x1520], R20 ;  /* 0x0015201401007387 */ /* 0x000fe80000100800 */
[----:B------:R0:W-:Y:S04]  /*47040*/  STL [R1+0xff0], R17 ;  /* 0x000ff01101007387 */ /* 0x0001e80000100800 */
[----:B------:R-:W-:Y:S04]  /*47050*/  STL [R1+0xff8], R19 ;  /* 0x000ff81301007387 */ /* 0x000fe80000100800 */
[----:B0-----:R-:W4:Y:S04]  /*47060*/  LDL.LU R17, [R1+0xfd8] ;  /* 0x000fd80001117983 */ /* 0x001f280000300800 */
[----:B------:R-:W-:Y:S01]  /*47070*/  STL [R1+0x1004], R18 ;  /* 0x0010041201007387 */ /* 0x000fe20000100800 */
[----:B-----5:R-:W-:-:S03]  /*47080*/  IADD3.X R16, PT, PT, R16, UR68, RZ, P4, !PT ;  /* 0x0000004410107c10 */ /* 0x020fc6000a7fe4ff */
[----:B------:R-:W5:Y:S04]  /*47090*/  LDL.LU R37, [R1+0xff4] ;  /* 0x000ff40001257983 */ /* 0x000f680000300800 */
[----:B------:R0:W-:Y:S04]  /*470a0*/  STL [R1+0xffc], R16 ;  /* 0x000ffc1001007387 */ /* 0x0001e80000100800 */
[----:B0-----:R-:W5:Y:S04]  /*470b0*/  LDL.LU R16, [R1+0xfd0] ;  /* 0x000fd00001107983 */ /* 0x001f680000300800 */
[----:B------:R-:W5:Y:S01]  /*470c0*/  LDL.LU R36, [R1+0xfec] ;  /* 0x000fec0001247983 */ /* 0x000f620000300800 */
[----:B------:R-:W-:-:S03]  /*470d0*/  IADD3 R15, P4, PT, R15, UR29, RZ ;  /* 0x0000001d0f0f7c10 */ /* 0x000fc6000ff9e0ff */
        /* <DEDUP_REMOVED lines=16> */
[----:B------:R-:W-:-:S05]  /*471e0*/  IADD3.X R14, PT, PT, R14, UR68, RZ, P5, !PT ;  /* 0x000000440e0e7c10 */ /* 0x000fca000affe4ff */
[----:B------:R0:W-:Y:S04]  /*471f0*/  STL [R1+0x1524], R14 ;  /* 0x0015240e01007387 */ /* 0x0001e80000100800 */
[----:B0-----:R-:W5:Y:S04]  /*47200*/  LDL.LU R14, [R1+0xfbc] ;  /* 0x000fbc00010e7983 */ /* 0x001f680000300800 */
[----:B------:R-:W5:Y:S04]  /*47210*/  LDL.LU R21, [R1+0x1508] ;  /* 0x0015080001157983 */ /* 0x000f680000300800 */
[----:B------:R-:W5:Y:S01]  /*47220*/  LDL.LU R20, [R1+0xfb4] ;  /* 0x000fb40001147983 */ /* 0x000f620000300800 */
[----:B--2---:R-:W-:-:S05]  /*47230*/  IADD3 R13, P5, PT, R13, UR29, RZ ;  /* 0x0000001d0d0d7c10 */ /* 0x004fca000ffbe0ff */
[----:B------:R0:W-:Y:S04]  /*47240*/  STL [R1+0xfe0], R13 ;  /* 0x000fe00d01007387 */ /* 0x0001e80000100800 */
[----:B0-----:R-:W2:Y:S04]  /*47250*/  LDL.LU R13, [R1+0x1500] ;  /* 0x00150000010d7983 */ /* 0x001ea80000300800 */
[----:B------:R-:W2:Y:S04]  /*47260*/  LDL.LU R19, [R1+0xfac] ;  /* 0x000fac0001137983 */ /* 0x000ea80000300800 */
[----:B------:R-:W2:Y:S01]  /*47270*/  LDL.LU R18, [R1+0xf98] ;  /* 0x000f980001127983 */ /* 0x000ea20000300800 */
[----:B---3--:R-:W-:-:S05]  /*47280*/  IADD3.X R11, PT, PT, R11, UR68, RZ, P6, !PT ;  /* 0x000000440b0b7c10 */ /* 0x008fca000b7fe4ff */
[----:B------:R0:W-:Y:S04]  /*47290*/  STL [R1+0x151c], R11 ;  /* 0x00151c0b01007387 */ /* 0x0001e80000100800 */
[----:B0-----:R-:W3:Y:S01]  /*472a0*/  LDL.LU R11, [R1+0xfa4] ;  /* 0x000fa400010b7983 */ /* 0x001ee20000300800 */
[----:B----4-:R-:W-:-:S05]  /*472b0*/  IADD3 R17, P6, PT, R17, UR29, RZ ;  /* 0x0000001d11117c10 */ /* 0x010fca000ffde0ff */
[----:B------:R0:W-:Y:S01]  /*472c0*/  STL [R1+0xfd8], R17 ;  /* 0x000fd81101007387 */ /* 0x0001e20000100800 */
[----:B-----5:R-:W-:-:S03]  /*472d0*/  IADD3.X R37, PT, PT, R37, UR68, RZ, P2, !PT ;  /* 0x0000004425257c10 */ /* 0x020fc600097fe4ff */
[----:B0-----:R-:W4:Y:S01]  /*472e0*/  LDL.LU R17, [R1+0xf90] ;  /* 0x000f900001117983 */ /* 0x001f220000300800 */
[----:B------:R-:W-:Y:S02]  /*472f0*/  IADD3 R16, P2, PT, R16, UR29, RZ ;  /* 0x0000001d10107c10 */ /* 0x000fe4000ff5e0ff */
[----:B------:R-:W-:-:S03]  /*47300*/  IADD3.X R36, PT, PT, R36, UR68, RZ, P3, !PT ;  /* 0x0000004424247c10 */ /* 0x000fc60009ffe4ff */
[----:B------:R0:W-:Y:S01]  /*47310*/  STL [R1+0xfd0], R16 ;  /* 0x000fd01001007387 */ /* 0x0001e20000100800 */
[----:B------:R-:W-:Y:S02]  /*47320*/  IADD3 R35, P3, PT, R35, UR29, RZ ;  /* 0x0000001d23237c10 */ /* 0x000fe4000ff7e0ff */
[----:B------:R-:W-:Y:S01]  /*47330*/  IADD3.X R34, PT, PT, R34, UR68, RZ, P4, !PT ;  /* 0x0000004422227c10 */ /* 0x000fe2000a7fe4ff */
[----:B0-----:R-:W5:Y:S04]  /*47340*/  LDL.LU R16, [R1+0xf9c] ;  /* 0x000f9c0001107983 */ /* 0x001f680000300800 */
        /* <DEDUP_REMOVED lines=22> */
[----:B------:R-:W-:Y:S01]  /*474b0*/  IADD3.X R22, PT, PT, R22, UR68, RZ, P5, !PT ;  /* 0x0000004416167c10 */ /* 0x000fe2000affe4ff */
[----:B------:R-:W-:Y:S01]  /*474c0*/  STL [R1+0x1514], R26 ;  /* 0x0015141a01007387 */ /* 0x000fe20000100800 */
[----:B------:R-:W-:-:S03]  /*474d0*/  IADD3 R15, P5, PT, R15, UR29, RZ ;  /* 0x0000001d0f0f7c10 */ /* 0x000fc6000ffbe0ff */
[----:B------:R-:W-:Y:S04]  /*474e0*/  STL [R1+0xfb0], R25 ;  /* 0x000fb01901007387 */ /* 0x000fe80000100800 */
[----:B------:R-:W-:Y:S04]  /*474f0*/  STL [R1+0x150c], R24 ;  /* 0x00150c1801007387 */ /* 0x000fe80000100800 */
[----:B------:R0:W-:Y:S04]  /*47500*/  STL [R1+0xfa0], R15 ;  /* 0x000fa00f01007387 */ /* 0x0001e80000100800 */
[----:B------:R-:W-:Y:S04]  /*47510*/  STL [R1+0xfa8], R23 ;  /* 0x000fa81701007387 */ /* 0x000fe80000100800 */
[----:B0-----:R-:W5:Y:S01]  /*47520*/  LDL.LU R15, [R1+0xf88] ;  /* 0x000f8800010f7983 */ /* 0x001f620000300800 */
[----:B------:R-:W-:-:S03]  /*47530*/  IADD3.X R14, PT, PT, R14, UR68, RZ, P6, !PT ;  /* 0x000000440e0e7c10 */ /* 0x000fc6000b7fe4ff */
[----:B------:R-:W-:Y:S01]  /*47540*/  STL [R1+0xfc4], R22 ;  /* 0x000fc41601007387 */ /* 0x000fe20000100800 */
[----:B------:R-:W-:-:S03]  /*47550*/  IADD3 R21, P6, PT, R21, UR29, RZ ;  /* 0x0000001d15157c10 */ /* 0x000fc6000ffde0ff */
[----:B------:R0:W-:Y:S01]  /*47560*/  STL [R1+0xfbc], R14 ;  /* 0x000fbc0e01007387 */ /* 0x0001e20000100800 */
[----:B------:R-:W-:-:S03]  /*47570*/  IADD3.X R20, PT, PT, R20, UR68, RZ, P2, !PT ;  /* 0x0000004414147c10 */ /* 0x000fc600097fe4ff */
[----:B0-----:R-:W5:Y:S01]  /*47580*/  LDL.LU R14, [R1+0x1504] ;  /* 0x00150400010e7983 */ /* 0x001f620000300800 */
[----:B--2---:R-:W-:-:S05]  /*47590*/  IADD3 R13, P2, PT, R13, UR29, RZ ;  /* 0x0000001d0d0d7c10 */ /* 0x004fca000ff5e0ff */
[----:B------:R0:W-:Y:S01]  /*475a0*/  STL [R1+0x1500], R13 ;  /* 0x0015000d01007387 */ /* 0x0001e20000100800 */
[----:B------:R-:W-:-:S03]  /*475b0*/  IADD3.X R19, PT, PT, R19, UR68, RZ, P3, !PT ;  /* 0x0000004413137c10 */ /* 0x000fc60009ffe4ff */
[----:B------:R-:W-:Y:S04]  /*475c0*/  STL [R1+0x1508], R21 ;  /* 0x0015081501007387 */ /* 0x000fe80000100800 */
[----:B0-----:R-:W2:Y:S04]  /*475d0*/  LDL.LU R13, [R1+0xf80] ;  /* 0x000f8000010d7983 */ /* 0x001ea80000300800 */
[----:B------:R-:W-:Y:S01]  /*475e0*/  STL [R1+0xfb4], R20 ;  /* 0x000fb41401007387 */ /* 0x000fe20000100800 */
[----:B---3--:R-:W-:-:S05]  /*475f0*/  IADD3.X R11, PT, PT, R11, UR68, RZ, P4, !PT ;  /* 0x000000440b0b7c10 */ /* 0x008fca000a7fe4ff */
[----:B------:R0:W-:Y:S04]  /*47600*/  STL [R1+0xfa4], R11 ;  /* 0x000fa40b01007387 */ /* 0x0001e80000100800 */
[----:B------:R-:W-:Y:S04]  /*47610*/  STL [R1+0xfac], R19 ;  /* 0x000fac1301007387 */ /* 0x000fe80000100800 */
[----:B0-----:R-:W3:Y:S01]  /*47620*/  LDL.LU R11, [R1+0x14fc] ;  /* 0x0014fc00010b7983 */ /* 0x001ee20000300800 */
[----:B------:R-:W-:Y:S02]  /*47630*/  IADD3 R18, P3, PT, R18, UR29, RZ ;  /* 0x0000001d12127c10 */ /* 0x000fe4000ff7e0ff */
[----:B----4-:R-:W-:-:S03]  /*47640*/  IADD3 R17, P4, PT, R17, UR29, RZ ;  /* 0x0000001d11117c10 */ /* 0x010fc6000ff9e0ff */
[----:B------:R-:W-:Y:S04]  /*47650*/  STL [R1+0xf98], R18 ;  /* 0x000f981201007387 */ /* 0x000fe80000100800 */
[----:B------:R-:W4:Y:S04]  /*47660*/  LDL.LU R37, [R1+0xf78] ;  /* 0x000f780001257983 */ /* 0x000f280000300800 */
[----:B------:R0:W-:Y:S04]  /*47670*/  STL [R1+0xf90], R17 ;  /* 0x000f901101007387 */ /* 0x0001e80000100800 */
[----:B0-----:R-:W4:Y:S01]  /*47680*/  LDL.LU R17, [R1+0xf94] ;  /* 0x000f940001117983 */ /* 0x001f220000300800 */
[----:B-----5:R-:W-:-:S03]  /*47690*/  IADD3.X R16, PT, PT, R16, UR68, RZ, P5, !PT ;  /* 0x0000004410107c10 */ /* 0x020fc6000affe4ff */
        /* <DEDUP_REMOVED lines=17> */
[----:B------:R-:W-:-:S05]  /*477b0*/  IADD3 R15, P5, PT, R15, UR29, RZ ;  /* 0x0000001d0f0f7c10 */ /* 0x000fca000ffbe0ff */
[----:B------:R0:W-:Y:S04]  /*477c0*/  STL [R1+0xf88], R15 ;  /* 0x000f880f01007387 */ /* 0x0001e80000100800 */
[----:B0-----:R-:W5:Y:S04]  /*477d0*/  LDL.LU R15, [R1+0xf40] ;  /* 0x000f4000010f7983 */ /* 0x001f680000300800 */
[----:B------:R-:W5:Y:S01]  /*477e0*/  LDL.LU R21, [R1+0xf5c] ;  /* 0x000f5c0001157983 */ /* 0x000f620000300800 */
[----:B------:R-:W-:-:S03]  /*477f0*/  IADD3.X R14, PT, PT, R14, UR68, RZ, P6, !PT ;  /* 0x000000440e0e7c10 */ /* 0x000fc6000b7fe4ff */
[----:B------:R-:W5:Y:S04]  /*47800*/  LDL.LU R20, [R1+0x14e8] ;  /* 0x0014e80001147983 */ /* 0x000f680000300800 */
[----:B------:R0:W-:Y:S04]  /*47810*/  STL [R1+0x1504], R14 ;  /* 0x0015040e01007387 */ /* 0x0001e80000100800 */
[----:B0-----:R-:W5:Y:S04]  /*47820*/  LDL.LU R14, [R1+0xf54] ;  /* 0x000f5400010e7983 */ /* 0x001f680000300800 */
[----:B------:R-:W5:Y:S04]  /*47830*/  LDL.LU R19, [R1+0x14e0] ;  /* 0x0014e00001137983 */ /* 0x000f680000300800 */
[----:B------:R-:W5:Y:S01]  /*47840*/  LDL.LU R18, [R1+0xf4c] ;  /* 0x000f4c0001127983 */ /* 0x000f620000300800 */
[----:B--2---:R-:W-:-:S05]  /*47850*/  IADD3 R13, P6, PT, R13, UR29, RZ ;  /* 0x0000001d0d0d7c10 */ /* 0x004fca000ffde0ff */
[----:B------:R0:W-:Y:S04]  /*47860*/  STL [R1+0xf80], R13 ;  /* 0x000f800d01007387 */ /* 0x0001e80000100800 */
[----:B0-----:R-:W2:Y:S01]  /*47870*/  LDL.LU R13, [R1+0xf38] ;  /* 0x000f3800010d7983 */ /* 0x001ea20000300800 */
[----:B---3--:R-:W-:-:S05]  /*47880*/  IADD3.X R11, PT, PT, R11, UR68, RZ, P2, !PT ;  /* 0x000000440b0b7c10 */ /* 0x008fca00097fe4ff */
[----:B------:R0:W-:Y:S04]  /*47890*/  STL [R1+0x14fc], R11 ;  /* 0x0014fc0b01007387 */ /* 0x0001e80000100800 */
[----:B0-----:R-:W3:Y:S01]  /*478a0*/  LDL.LU R11, [R1+0xf44] ;  /* 0x000f4400010b7983 */ /* 0x001ee20000300800 */
[----:B----4-:R-:W-:Y:S02]  /*478b0*/  IADD3 R37, P2, PT, R37, UR29, RZ ;  /* 0x0000001d25257c10 */ /* 0x010fe4000ff5e0ff */
[----:B------:R-:W-:Y:S02]  /*478c0*/  IADD3.X R17, PT, PT, R17, UR68, RZ, P3, !PT ;  /* 0x0000004411117c10 */ /* 0x000fe40009ffe4ff */
[----:B-----5:R-:W-:-:S03]  /*478d0*/  IADD3 R36, P3, PT, R36, UR29, RZ ;  /* 0x0000001d24247c10 */ /* 0x020fc6000ff7e0ff */
        /* <DEDUP_REMOVED lines=33> */
[----:B0-----:R-:W5:Y:S01]  /*47af0*/  LDL.LU R16, [R1+0xf3c] ;  /* 0x000f3c0001107983 */ /* 0x001f620000300800 */
[----:B------:R-:W-:-:S03]  /*47b00*/  IADD3 R15, P6, PT, R15, UR29, RZ ;  /* 0x0000001d0f0f7c10 */ /* 0x000fc6000ffde0ff */
[----:B------:R-:W-:Y:S01]  /*47b10*/  STL [R1+0xf48], R22 ;  /* 0x000f481601007387 */ /* 0x000fe20000100800 */
[----:B------:R-:W-:-:S03]  /*47b20*/  IADD3.X R21, PT, PT, R21, UR68, RZ, P2, !PT ;  /* 0x0000004415157c10 */ /* 0x000fc600097fe4ff */
[----:B------:R0:W-:Y:S01]  /*47b30*/  STL [R1+0xf40], R15 ;  /* 0x000f400f01007387 */ /* 0x0001e20000100800 */
[----:B------:R-:W-:-:S03]  /*47b40*/  IADD3 R20, P2, PT, R20, UR29, RZ ;  /* 0x0000001d14147c10 */ /* 0x000fc6000ff5e0ff */
[----:B0-----:R-:W5:Y:S01]  /*47b50*/  LDL.LU R15, [R1+0xf28] ;  /* 0x000f2800010f7983 */ /* 0x001f620000300800 */
[----:B------:R-:W-:-:S05]  /*47b60*/  IADD3.X R14, PT, PT, R14, UR68, RZ, P3, !PT ;  /* 0x000000440e0e7c10 */ /* 0x000fca0009ffe4ff */
[----:B------:R0:W-:Y:S01]  /*47b70*/  STL [R1+0xf54], R14 ;  /* 0x000f540e01007387 */ /* 0x0001e20000100800 */
[----:B------:R-:W-:Y:S02]  /*47b80*/  IADD3 R19, P3, PT, R19, UR29, RZ ;  /* 0x0000001d13137c10 */ /* 0x000fe4000ff7e0ff */
[----:B------:R-:W-:Y:S01]  /*47b90*/  IADD3.X R18, PT, PT, R18, UR68, RZ, P4, !PT ;  /* 0x0000004412127c10 */ /* 0x000fe2000a7fe4ff */
[----:B------:R-:W-:Y:S04]  /*47ba0*/  STL [R1+0xf5c], R21 ;  /* 0x000f5c1501007387 */ /* 0x000fe80000100800 */
[----:B0-----:R-:W5:Y:S04]  /*47bb0*/  LDL.LU R14, [R1+0x14e4] ;  /* 0x0014e400010e7983 */ /* 0x001f680000300800 */
[----:B------:R-:W-:Y:S01]  /*47bc0*/  STL [R1+0x14e8], R20 ;  /* 0x0014e81401007387 */ /* 0x000fe20000100800 */
[----:B--2---:R-:W-:-:S05]  /*47bd0*/  IADD3 R13, P4, PT, R13, UR29, RZ ;  /* 0x0000001d0d0d7c10 */ /* 0x004fca000ff9e0ff */
[----:B------:R0:W-:Y:S04]  /*47be0*/  STL [R1+0xf38], R13 ;  /* 0x000f380d01007387 */ /* 0x0001e80000100800 */
[----:B------:R-:W-:Y:S04]  /*47bf0*/  STL [R1+0x14e0], R19 ;  /* 0x0014e01301007387 */ /* 0x000fe80000100800 */
[----:B0-----:R-:W2:Y:S04]  /*47c00*/  LDL.LU R13, [R1+0xf20] ;  /* 0x000f2000010d7983 */ /* 0x001ea80000300800 */
[----:B------:R-:W-:Y:S04]  /*47c10*/  STL [R1+0xf4c], R18 ;  /* 0x000f4c1201007387 */ /* 0x000fe80000100800 */
[----:B------:R-:W2:Y:S01]  /*47c20*/  LDL.LU R37, [R1+0x14dc] ;  /* 0x0014dc0001257983 */ /* 0x000ea20000300800 */
[----:B---3--:R-:W-:-:S05]  /*47c30*/  IADD3.X R11, PT, PT, R11, UR68, RZ, P5, !PT ;  /* 0x000000440b0b7c10 */ /* 0x008fca000affe4ff */
[----:B------:R0:W-:Y:S04]  /*47c40*/  STL [R1+0xf44], R11 ;  /* 0x000f440b01007387 */ /* 0x0001e80000100800 */
[----:B0-----:R-:W3:Y:S04]  /*47c50*/  LDL.LU R11, [R1+0xf18] ;  /* 0x000f1800010b7983 */ /* 0x001ee80000300800 */
[----:B------:R-:W3:Y:S04]  /*47c60*/  LDL.LU R36, [R1+0xf34] ;  /* 0x000f340001247983 */ /* 0x000ee80000300800 */
[----:B------:R-:W3:Y:S01]  /*47c70*/  LDL.LU R35, [R1+0xf10] ;  /* 0x000f100001237983 */ /* 0x000ee20000300800 */
[----:B----4-:R-:W-:-:S03]  /*47c80*/  IADD3 R17, P5, PT, R17, UR29, RZ ;  /* 0x0000001d11117c10 */ /* 0x010fc6000ffbe0ff */
        /* <DEDUP_REMOVED lines=21> */
[----:B------:R0:W-:Y:S04]  /*47de0*/  STL [R1+0xf28], R15 ;  /* 0x000f280f01007387 */ /* 0x0001e80000100800 */
[----:B0-----:R-:W5:Y:S01]  /*47df0*/  LDL.LU R15, [R1+0x14c8] ;  /* 0x0014c800010f7983 */ /* 0x001f620000300800 */
[----:B------:R-:W-:-:S03]  /*47e00*/  IADD3.X R14, PT, PT, R14, UR68, RZ, P2, !PT ;  /* 0x000000440e0e7c10 */ /* 0x000fc600097fe4ff */
[----:B------:R-:W5:Y:S04]  /*47e10*/  LDL.LU R19, [R1+0xef4] ;  /* 0x000ef40001137983 */ /* 0x000f680000300800 */
[----:B------:R-:W5:Y:S04]  /*47e20*/  LDL.LU R18, [R1+0x14c0] ;  /* 0x0014c00001127983 */ /* 0x000f680000300800 */
[----:B------:R0:W-:Y:S04]  /*47e30*/  STL [R1+0x14e4], R14 ;  /* 0x0014e40e01007387 */ /* 0x0001e80000100800 */
[----:B0-----:R-:W5:Y:S01]  /*47e40*/  LDL.LU R14, [R1+0xeec] ;  /* 0x000eec00010e7983 */ /* 0x001f620000300800 */
[----:B--2---:R-:W-:-:S05]  /*47e50*/  IADD3 R13, P2, PT, R13, UR29, RZ ;  /* 0x0000001d0d0d7c10 */ /* 0x004fca000ff5e0ff */
[----:B------:R0:W-:Y:S01]  /*47e60*/  STL [R1+0xf20], R13 ;  /* 0x000f200d01007387 */ /* 0x0001e20000100800 */
[----:B------:R-:W-:-:S03]  /*47e70*/  IADD3.X R37, PT, PT, R37, UR68, RZ, P3, !PT ;  /* 0x0000004425257c10 */ /* 0x000fc60009ffe4ff */
[----:B0-----:R-:W2:Y:S01]  /*47e80*/  LDL.LU R13, [R1+0xed8] ;  /* 0x000ed800010d7983 */ /* 0x001ea20000300800 */
[----:B---3--:R-:W-:-:S05]  /*47e90*/  IADD3 R11, P3, PT, R11, UR29, RZ ;  /* 0x0000001d0b0b7c10 */ /* 0x008fca000ff7e0ff */
[----:B------:R0:W-:Y:S04]  /*47ea0*/  STL [R1+0xf18], R11 ;  /* 0x000f180b01007387 */ /* 0x0001e80000100800 */
[----:B0-----:R-:W3:Y:S01]  /*47eb0*/  LDL.LU R11, [R1+0xee4] ;  /* 0x000ee400010b7983 */ /* 0x001ee20000300800 */
[----:B------:R-:W-:Y:S02]  /*47ec0*/  IADD3.X R36, PT, PT, R36, UR68, RZ, P4, !PT ;  /* 0x0000004424247c10 */ /* 0x000fe4000a7fe4ff */
[----:B------:R-:W-:Y:S02]  /*47ed0*/  IADD3 R35, P4, PT, R35, UR29, RZ ;  /* 0x0000001d23237c10 */ /* 0x000fe4000ff9e0ff */
[----:B----4-:R-:W-:Y:S01]  /*47ee0*/  IADD3.X R34, PT, PT, R34, UR68, RZ, P5, !PT ;  /* 0x0000004422227c10 */ /* 0x010fe2000affe4ff */
        /* <DEDUP_REMOVED lines=28> */
[----:B------:R-:W-:Y:S04]  /*480b0*/  STL [R1+0xef0], R23 ;  /* 0x000ef01701007387 */ /* 0x000fe80000100800 */
[----:B0-----:R-:W4:Y:S04]  /*480c0*/  LDL.LU R17, [R1+0xed0] ;  /* 0x000ed00001117983 */ /* 0x001f280000300800 */
[----:B------:R-:W-:Y:S01]  /*480d0*/  STL [R1+0x14cc], R22 ;  /* 0x0014cc1601007387 */ /* 0x000fe20000100800 */
[----:B-----5:R-:W-:-:S02]  /*480e0*/  IADD3.X R16, PT, PT, R16, UR68, RZ, P2, !PT ;  /* 0x0000004410107c10 */ /* 0x020fc400097fe4ff */
[----:B------:R-:W-:-:S03]  /*480f0*/  IADD3 R21, P2, PT, R21, UR29, RZ ;  /* 0x0000001d15157c10 */ /* 0x000fc6000ff5e0ff */
[----:B------:R0:W-:Y:S01]  /*48100*/  STL [R1+0xf04], R16 ;  /* 0x000f041001007387 */ /* 0x0001e20000100800 */
[----:B------:R-:W-:-:S03]  /*48110*/  IADD3.X R20, PT, PT, R20, UR68, RZ, P3, !PT ;  /* 0x0000004414147c10 */ /* 0x000fc60009ffe4ff */
        /* <DEDUP_REMOVED lines=17> */
[----:B------:R-:W2:Y:S04]  /*48230*/  LDL.LU R36, [R1+0xeb8] ;  /* 0x000eb80001247983 */ /* 0x000ea80000300800 */
[----:B------:R-:W2:Y:S04]  /*48240*/  LDL.LU R35, [R1+0xed4] ;  /* 0x000ed40001237983 */ /* 0x000ea80000300800 */
[----:B------:R-:W2:Y:S01]  /*48250*/  LDL.LU R34, [R1+0xeb0] ;  /* 0x000eb00001227983 */ /* 0x000ea20000300800 */
[----:B---3--:R-:W-:-:S05]  /*48260*/  IADD3.X R11, PT, PT, R11, UR68, RZ, P6, !PT ;  /* 0x000000440b0b7c10 */ /* 0x008fca000b7fe4ff */
        /* <DEDUP_REMOVED lines=16> */
[----:B0-----:R-:W4:Y:S04]  /*48370*/  LDL.LU R17, [R1+0xe88] ;  /* 0x000e880001117983 */ /* 0x001f280000300800 */
[----:B------:R-:W4:Y:S04]  /*48380*/  LDL.LU R21, [R1+0xea4] ;  /* 0x000ea40001157983 */ /* 0x000f280000300800 */
[----:B------:R-:W4:Y:S01]  /*48390*/  LDL.LU R20, [R1+0xe80] ;  /* 0x000e800001147983 */ /* 0x000f220000300800 */
[----:B-----5:R-:W-:-:S05]  /*483a0*/  IADD3.X R16, PT, PT, R16, UR68, RZ, P2, !PT ;  /* 0x0000004410107c10 */ /* 0x020fca00097fe4ff */
[----:B------:R0:W-:Y:S04]  /*483b0*/  STL [R1+0xedc], R16 ;  /* 0x000edc1001007387 */ /* 0x0001e80000100800 */
[----:B0-----:R-:W5:Y:S04]  /*483c0*/  LDL.LU R16, [R1+0xe9c] ;  /* 0x000e9c0001107983 */ /* 0x001f680000300800 */
[----:B------:R-:W5:Y:S01]  /*483d0*/  LDL.LU R19, [R1+0x14a8] ;  /* 0x0014a80001137983 */ /* 0x000f620000300800 */
[----:B------:R-:W-:-:S03]  /*483e0*/  IADD3 R15, P2, PT, R15, UR29, RZ ;  /* 0x0000001d0f0f7c10 */ /* 0x000fc6000ff5e0ff */
[----:B------:R-:W5:Y:S04]  /*483f0*/  LDL.LU R18, [R1+0xe94] ;  /* 0x000e940001127983 */ /* 0x000f680000300800 */
[----:B------:R0:W-:Y:S04]  /*48400*/  STL [R1+0xec8], R15 ;  /* 0x000ec80f01007387 */ /* 0x0001e80000100800 */
[----:B0-----:R-:W5:Y:S01]  /*48410*/  LDL.LU R15, [R1+0x14a0] ;  /* 0x0014a000010f7983 */ /* 0x001f620000300800 */
[----:B------:R-:W-:-:S05]  /*48420*/  IADD3.X R14, PT, PT, R14, UR68, RZ, P3, !PT ;  /* 0x000000440e0e7c10 */ /* 0x000fca0009ffe4ff */
[----:B------:R0:W-:Y:S01]  /*48430*/  STL [R1+0x14c4], R14 ;  /* 0x0014c40e01007387 */ /* 0x0001e20000100800 */
[----:B------:R-:W-:-:S03]  /*48440*/  IADD3 R37, P3, PT, R37, UR29, RZ ;  /* 0x0000001d25257c10 */ /* 0x000fc6000ff7e0ff */
[----:B0-----:R-:W5:Y:S01]  /*48450*/  LDL.LU R14, [R1+0xe8c] ;  /* 0x000e8c00010e7983 */ /* 0x001f620000300800 */
[----:B--2---:R-:W-:Y:S02]  /*48460*/  IADD3.X R13, PT, PT, R13, UR68, RZ, P4, !PT ;  /* 0x000000440d0d7c10 */ /* 0x004fe4000a7fe4ff */
[----:B------:R-:W-:-:S03]  /*48470*/  IADD3 R36, P4, PT, R36, UR29, RZ ;  /* 0x0000001d24247c10 */ /* 0x000fc6000ff9e0ff */
[----:B------:R0:W-:Y:S01]  /*48480*/  STL [R1+0x14bc], R13 ;  /* 0x0014bc0d01007387 */ /* 0x0001e20000100800 */
[----:B------:R-:W-:Y:S02]  /*48490*/  IADD3.X R35, PT, PT, R35, UR68, RZ, P5, !PT ;  /* 0x0000004423237c10 */ /* 0x000fe4000affe4ff */
[----:B------:R-:W-:Y:S01]  /*484a0*/  IADD3 R34, P5, PT, R34, UR29, RZ ;  /* 0x0000001d22227c10 */ /* 0x000fe2000ffbe0ff */
[----:B0-----:R-:W2:Y:S04]  /*484b0*/  LDL.LU R13, [R1+0xe78] ;  /* 0x000e7800010d7983 */ /* 0x001ea80000300800 */
[----:B------:R-:W-:Y:S01]  /*484c0*/  STL [R1+0xec0], R37 ;  /* 0x000ec02501007387 */ /* 0x000fe20000100800 */
[----:B---3--:R-:W-:-:S03]  /*484d0*/  IADD3.X R33, PT, PT, R33, UR68, RZ, P6, !PT ;  /* 0x0000004421217c10 */ /* 0x008fc6000b7fe4ff */
        /* <DEDUP_REMOVED lines=20> */
[----:B------:R-:W-:Y:S04]  /*48620*/  STL [R1+0xea0], R26 ;  /* 0x000ea01a01007387 */ /* 0x000fe80000100800 */
[----:B------:R-:W-:Y:S01]  /*48630*/  STL [R1+0xeac], R25 ;  /* 0x000eac1901007387 */ /* 0x000fe20000100800 */
[----:B------:R-:W-:-:S03]  /*48640*/  IADD3.X R11, PT, PT, R11, UR68, RZ, P2, !PT ;  /* 0x000000440b0b7c10 */ /* 0x000fc600097fe4ff */
[----:B------:R-:W-:Y:S04]  /*48650*/  STL [R1+0xe98], R24 ;  /* 0x000e981801007387 */ /* 0x000fe80000100800 */
[----:B------:R0:W-:Y:S04]  /*48660*/  STL [R1+0x14ac], R11 ;  /* 0x0014ac0b01007387 */ /* 0x0001e80000100800 */
[----:B------:R-:W-:Y:S04]  /*48670*/  STL [R1+0x14b4], R23 ;  /* 0x0014b41701007387 */ /* 0x000fe80000100800 */
[----:B0-----:R-:W3:Y:S01]  /*48680*/  LDL.LU R11, [R1+0xe84] ;  /* 0x000e8400010b7983 */ /* 0x001ee20000300800 */
[----:B------:R-:W-:-:S05]  /*48690*/  IADD3 R22, P6, PT, R22, UR29, RZ ;  /* 0x0000001d16167c10 */ /* 0x000fca000ffde0ff */
[----:B------:R-:W-:Y:S01]  /*486a0*/  STL [R1+0xe90], R22 ;  /* 0x000e901601007387 */ /* 0x000fe20000100800 */
[----:B----4-:R-:W-:Y:S02]  /*486b0*/  IADD3 R17, P2, PT, R17, UR29, RZ ;  /* 0x0000001d11117c10 */ /* 0x010fe4000ff5e0ff */
[----:B------:R-:W-:-:S03]  /*486c0*/  IADD3.X R21, PT, PT, R21, UR68, RZ, P3, !PT ;  /* 0x0000004415157c10 */ /* 0x000fc60009ffe4ff */
[----:B------:R0:W-:Y:S01]  /*486d0*/  STL [R1+0xe88], R17 ;  /* 0x000e881101007387 */ /* 0x0001e20000100800 */
[----:B------:R-:W-:-:S03]  /*486e0*/  IADD3 R20, P3, PT, R20, UR29, RZ ;  /* 0x0000001d14147c10 */ /* 0x000fc6000ff7e0ff */
[----:B0-----:R-:W4:Y:S01]  /*486f0*/  LDL.LU R17, [R1+0xe70] ;  /* 0x000e700001117983 */ /* 0x001f220000300800 */
[----:B-----5:R-:W-:-:S05]  /*48700*/  IADD3.X R16, PT, PT, R16, UR68, RZ, P4, !PT ;  /* 0x0000004410107c10 */ /* 0x020fca000a7fe4ff */
        /* <DEDUP_REMOVED lines=8> */
[----:B------:R-:W-:Y:S04]  /*48790*/  STL [R1+0x14a8], R19 ;  /* 0x0014a81301007387 */ /* 0x000fe80000100800 */
[----:B0-----:R-:W5:Y:S04]  /*487a0*/  LDL.LU R15, [R1+0xe68] ;  /* 0x000e6800010f7983 */ /* 0x001f680000300800 */
[----:B------:R-:W-:Y:S01]  /*487b0*/  STL [R1+0xe94], R18 ;  /* 0x000e941201007387 */ /* 0x000fe20000100800 */
[----:B------:R-:W-:-:S03]  /*487c0*/  IADD3.X R14, PT, PT, R14, UR68, RZ, P6, !PT ;  /* 0x000000440e0e7c10 */ /* 0x000fc6000b7fe4ff */
        /* <DEDUP_REMOVED lines=24> */
[----:B------:R-:W3:Y:S04]  /*48950*/  LDL.LU R21, [R1+0xe28] ;  /* 0x000e280001157983 */ /* 0x000ee80000300800 */
[----:B------:R-:W3:Y:S01]  /*48960*/  LDL.LU R20, [R1+0xe44] ;  /* 0x000e440001147983 */ /* 0x000ee20000300800 */
[----:B----4-:R-:W-:-:S05]  /*48970*/  IADD3 R17, P2, PT, R17, UR29, RZ ;  /* 0x0000001d11117c10 */ /* 0x010fca000ff5e0ff */
[----:B------:R0:W-:Y:S04]  /*48980*/  STL [R1+0xe70], R17 ;  /* 0x000e701101007387 */ /* 0x0001e80000100800 */
[----:B0-----:R-:W4:Y:S04]  /*48990*/  LDL.LU R17, [R1+0xe20] ;  /* 0x000e200001117983 */ /* 0x001f280000300800 */
[----:B------:R-:W4:Y:S04]  /*489a0*/  LDL.LU R19, [R1+0xe3c] ;  /* 0x000e3c0001137983 */ /* 0x000f280000300800 */
[----:B------:R-:W4:Y:S01]  /*489b0*/  LDL.LU R18, [R1+0x1488] ;  /* 0x0014880001127983 */ /* 0x000f220000300800 */
[----:B-----5:R-:W-:-:S05]  /*489c0*/  IADD3.X R16, PT, PT, R16, UR68, RZ, P3, !PT ;  /* 0x0000004410107c10 */ /* 0x020fca0009ffe4ff */
        /* <DEDUP_REMOVED lines=46> */
[----:B------:R-:W-:Y:S02]  /*48cb0*/  IADD3.X R20, PT, PT, R20, UR68, RZ, P4, !PT ;  /* 0x0000004414147c10 */ /* 0x000fe4000a7fe4ff */
[----:B------:R-:W-:Y:S02]  /*48cc0*/  IADD3 R21, P3, PT, R21, UR29, RZ ;  /* 0x0000001d15157c10 */ /* 0x000fe4000ff7e0ff */
[----:B----4-:R-:W-:-:S05]  /*48cd0*/  IADD3 R17, P4, PT, R17, UR29, RZ ;  /* 0x0000001d11117c10 */ /* 0x010fca000ff9e0ff */
[----:B------:R0:W-:Y:S01]  /*48ce0*/  STL [R1+0xe20], R17 ;  /* 0x000e201101007387 */ /* 0x0001e20000100800 */
[----:B------:R-:W-:-:S03]  /*48cf0*/  IADD3.X R19, PT, PT, R19, UR68, RZ, P5, !PT ;  /* 0x0000004413137c10 */ /* 0x000fc6000affe4ff */
[----:B------:R-:W-:Y:S01]  /*48d00*/  STL [R1+0xe28], R21 ;  /* 0x000e281501007387 */ /* 0x000fe20000100800 */
[----:B------:R-:W-:-:S03]  /*48d10*/  IADD3 R18, P5, PT, R18, UR29, RZ ;  /* 0x0000001d12127c10 */ /* 0x000fc6000ffbe0ff */
[----:B0-----:R-:W4:Y:S04]  /*48d20*/  LDL.LU R17, [R1+0xe10] ;  /* 0x000e100001117983 */ /* 0x001f280000300800 */
[----:B------:R-:W-:Y:S01]  /*48d30*/  STL [R1+0xe44], R20 ;  /* 0x000e441401007387 */ /* 0x000fe20000100800 */
[----:B-----5:R-:W-:-:S05]  /*48d40*/  IADD3.X R16, PT, PT, R16, UR68, RZ, P6, !PT ;  /* 0x0000004410107c10 */ /* 0x020fca000b7fe4ff */
        /* <DEDUP_REMOVED lines=34> */
[----:B------:R-:W3:Y:S04]  /*48f70*/  LDL.LU R19, [R1+0xdc0] ;  /* 0x000dc00001137983 */ /* 0x000ee80000300800 */
[----:B------:R-:W3:Y:S01]  /*48f80*/  LDL.LU R18, [R1+0xddc] ;  /* 0x000ddc0001127983 */ /* 0x000ee20000300800 */
[----:B----4-:R-:W-:-:S05]  /*48f90*/  IADD3 R17, P3, PT, R17, UR29, RZ ;  /* 0x0000001d11117c10 */ /* 0x010fca000ff7e0ff */
        /* <DEDUP_REMOVED lines=52> */
[----:B------:R-:W-:-:S02]  /*492e0*/  IADD3.X R18, PT, PT, R18, UR68, RZ, P6, !PT ;  /* 0x0000004412127c10 */ /* 0x000fc4000b7fe4ff */
[----:B------:R-:W-:Y:S01]  /*492f0*/  IADD3 R19, P5, PT, R19, UR29, RZ ;  /* 0x0000001d13137c10 */ /* 0x000fe2000ffbe0ff */
[----:B------:R-:W-:Y:S01]  /*49300*/  STL [R1+0xdc8], R20 ;  /* 0x000dc81401007387 */ /* 0x000fe20000100800 */
[----:B----4-:R-:W-:-:S05]  /*49310*/  IADD3 R17, P6, PT, R17, UR29, RZ ;  /* 0x0000001d11117c10 */ /* 0x010fca000ffde0ff */
[----:B------:R0:W-:Y:S04]  /*49320*/  STL [R1+0x1468], R17 ;  /* 0x0014681101007387 */ /* 0x0001e80000100800 */
[----:B------:R-:W-:Y:S04]  /*49330*/  STL [R1+0xdc0], R19 ;  /* 0x000dc01301007387 */ /* 0x000fe80000100800 */
[----:B0-----:R-:W4:Y:S04]  /*49340*/  LDL.LU R17, [R1+0xdb0] ;  /* 0x000db00001117983 */ /* 0x001f280000300800 */
[----:B------:R-:W-:Y:S04]  /*49350*/  STL [R1+0xddc], R18 ;  /* 0x000ddc1201007387 */ /* 0x000fe80000100800 */
[----:B------:R-:W4:Y:S01]  /*49360*/  LDL.LU R37, [R1+0xdbc] ;  /* 0x000dbc0001257983 */ /* 0x000f220000300800 */
[----:B-----5:R-:W-:-:S05]  /*49370*/  IADD3.X R16, PT, PT, R16, UR68, RZ, P2, !PT ;  /* 0x0000004410107c10 */ /* 0x020fca00097fe4ff */
        /* <DEDUP_REMOVED lines=35> */
[----:B------:R-:W-:-:S03]  /*495b0*/  IADD3.X R37, PT, PT, R37, UR68, RZ, P5, !PT ;  /* 0x0000004425257c10 */ /* 0x000fc6000affe4ff */
[----:B0-----:R-:W4:Y:S01]  /*495c0*/  LDL.LU R17, [R1+0x1448] ;  /* 0x0014480001117983 */ /* 0x001f220000300800 */
[----:B-----5:R-:W-:Y:S02]  /*495d0*/  IADD3 R16, P5, PT, R16, UR29, RZ ;  /* 0x0000001d10107c10 */ /* 0x020fe4000ffbe0ff */
        /* <DEDUP_REMOVED lines=51> */
[----:B------:R-:W-:-:S05]  /*49910*/  IADD3 R18, P6, PT, R18, UR29, RZ ;  /* 0x0000001d12127c10 */ /* 0x000fca000ffde0ff */
[----:B------:R-:W-:Y:S04]  /*49920*/  STL [R1+0xd60], R18 ;  /* 0x000d601201007387 */ /* 0x000fe80000100800 */
[----:B------:R-:W3:Y:S01]  /*49930*/  LDL.LU R37, [R1+0xd50] ;  /* 0x000d500001257983 */ /* 0x000ee20000300800 */
[----:B----4-:R-:W-:-:S05]  /*49940*/  IADD3 R17, P2, PT, R17, UR29, RZ ;  /* 0x0000001d11117c10 */ /* 0x010fca000ff5e0ff */
[----:B------:R0:W-:Y:S04]  /*49950*/  STL [R1+0x1448], R17 ;  /* 0x0014481101007387 */ /* 0x0001e80000100800 */
[----:B0-----:R-:W4:Y:S04]  /*49960*/  LDL.LU R17, [R1+0xd5c] ;  /* 0x000d5c0001117983 */ /* 0x001f280000300800 */
[----:B------:R-:W4:Y:S04]  /*49970*/  LDL.LU R36, [R1+0xd48] ;  /* 0x000d480001247983 */ /* 0x000f280000300800 */
[----:B------:R-:W4:Y:S01]  /*49980*/  LDL.LU R35, [R1+0x1444] ;  /* 0x0014440001237983 */ /* 0x000f220000300800 */
[----:B-----5:R-:W-:-:S03]  /*49990*/  IADD3.X R16, PT, PT, R16, UR68, RZ, P3, !PT ;  /* 0x0000004410107c10 */ /* 0x020fc60009ffe4ff */
        /* <DEDUP_REMOVED lines=31> */
[----:B------:R-:W-:Y:S02]  /*49b90*/  IADD3 R37, P5, PT, R37, UR29, RZ ;  /* 0x0000001d25257c10 */ /* 0x000fe4000ffbe0ff */
[----:B----4-:R-:W-:Y:S02]  /*49ba0*/  IADD3.X R17, PT, PT, R17, UR68, RZ, P6, !PT ;  /* 0x0000004411117c10 */ /* 0x010fe4000b7fe4ff */
[----:B------:R-:W-:-:S03]  /*49bb0*/  IADD3 R36, P6, PT, R36, UR29, RZ ;  /* 0x0000001d24247c10 */ /* 0x000fc6000ffde0ff */
[----:B------:R0:W-:Y:S01]  /*49bc0*/  STL [R1+0xd5c], R17 ;  /* 0x000d5c1101007387 */ /* 0x0001e20000100800 */
[----:B------:R-:W-:Y:S02]  /*49bd0*/  IADD3.X R35, PT, PT, R35, UR68, RZ, P2, !PT ;  /* 0x0000004423237c10 */ /* 0x000fe400097fe4ff */
[----:B-----5:R-:W-:Y:S01]  /*49be0*/  IADD3 R34, P2, PT, R34, UR29, RZ ;  /* 0x0000001d22227c10 */ /* 0x020fe2000ff5e0ff */
        /* <DEDUP_REMOVED lines=32> */
[----:B------:R-:W-:-:S02]  /*49df0*/  IADD3 R15, P4, PT, R15, UR29, RZ ;  /* 0x0000001d0f0f7c10 */ /* 0x000fc4000ff9e0ff */
        /* <DEDUP_REMOVED lines=21> */
[----:B------:R-:W3:Y:S04]  /*49f50*/  LDL.LU R35, [R1+0xce8] ;  /* 0x000ce80001237983 */ /* 0x000ee80000300800 */
[----:B------:R-:W3:Y:S01]  /*49f60*/  LDL.LU R34, [R1+0x1424] ;  /* 0x0014240001227983 */ /* 0x000ee20000300800 */
[----:B----4-:R-:W-:-:S05]  /*49f70*/  IADD3 R17, P3, PT, R17, UR29, RZ ;  /* 0x0000001d11117c10 */ /* 0x010fca000ff7e0ff */
        /* <DEDUP_REMOVED lines=16> */
[----:B0-----:R-:W5:Y:S04]  /*4a080*/  LDL.LU R16, [R1+0xccc] ;  /* 0x000ccc0001107983 */ /* 0x001f680000300800 */
[----:B------:R-:W5:Y:S04]  /*4a090*/  LDL.LU R21, [R1+0xcb8] ;  /* 0x000cb80001157983 */ /* 0x000f680000300800 */
[----:B------:R-:W5:Y:S01]  /*4a0a0*/  LDL.LU R20, [R1+0x1414] ;  /* 0x0014140001147983 */ /* 0x000f620000300800 */
[----:B------:R-:W-:-:S05]  /*4a0b0*/  IADD3 R15, P4, PT, R15, UR29, RZ ;  /* 0x0000001d0f0f7c10 */ /* 0x000fca000ff9e0ff */
[----:B------:R0:W-:Y:S04]  /*4a0c0*/  STL [R1+0x1420], R15 ;  /* 0x0014200f01007387 */ /* 0x0001e80000100800 */
[----:B0-----:R-:W5:Y:S04]  /*4a0d0*/  LDL.LU R15, [R1+0xcb0] ;  /* 0x000cb000010f7983 */ /* 0x001f680000300800 */
[----:B------:R-:W5:Y:S01]  /*4a0e0*/  LDL.LU R19, [R1+0x140c] ;  /* 0x00140c0001137983 */ /* 0x000f620000300800 */
[----:B------:R-:W-:-:S03]  /*4a0f0*/  IADD3.X R14, PT, PT, R14, UR68, RZ, P5, !PT ;  /* 0x000000440e0e7c10 */ /* 0x000fc6000affe4ff */
        /* <DEDUP_REMOVED lines=12> */
[----:B------:R-:W-:Y:S01]  /*4a1c0*/  IADD3.X R34, PT, PT, R34, UR68, RZ, P3, !PT ;  /* 0x0000004422227c10 */ /* 0x000fe20009ffe4ff */
[----:B------:R-:W-:Y:S01]  /*4a1d0*/  STL [R1+0xd04], R37 ;  /* 0x000d042501007387 */ /* 0x000fe20000100800 */
[----:B----4-:R-:W-:-:S03]  /*4a1e0*/  IADD3 R33, P3, PT, R33, UR29, RZ ;  /* 0x0000001d21217c10 */ /* 0x010fc6000ff7e0ff */
        /* <DEDUP_REMOVED lines=76> */
[----:B------:R-:W5:Y:S04]  /*4a6b0*/  LDL.LU R19, [R1+0xc50] ;  /* 0x000c500001137983 */ /* 0x000f680000300800 */
[----:B------:R-:W5:Y:S01]  /*4a6c0*/  LDL.LU R18, [R1+0x13ec] ;  /* 0x0013ec0001127983 */ /* 0x000f620000300800 */
[----:B------:R-:W-:-:S05]  /*4a6d0*/  IADD3 R15, P5, PT, R15, UR29, RZ ;  /* 0x0000001d0f0f7c10 */ /* 0x000fca000ffbe0ff */
        /* <DEDUP_REMOVED lines=53> */
[----:B0-----:R-:W5:Y:S04]  /*4aa30*/  LDL.LU R16, [R1+0xc54] ;  /* 0x000c540001107983 */ /* 0x001f680000300800 */
[----:B------:R-:W-:Y:S01]  /*4aa40*/  STL [R1+0xc58], R20 ;  /* 0x000c581401007387 */ /* 0x000fe20000100800 */
[----:B------:R-:W-:-:S05]  /*4aa50*/  IADD3 R15, P3, PT, R15, UR29, RZ ;  /* 0x0000001d0f0f7c10 */ /* 0x000fca000ff7e0ff */
        /* <DEDUP_REMOVED lines=96> */
[----:B------:R-:W-:Y:S04]  /*4b060*/  STL [R1+0xbf0], R18 ;  /* 0x000bf01201007387 */ /* 0x000fe80000100800 */
[----:B------:R-:W5:Y:S01]  /*4b070*/  LDL.LU R37, [R1+0x13c0] ;  /* 0x0013c00001257983 */ /* 0x000f620000300800 */
[----:B------:R-:W-:-:S05]  /*4b080*/  IADD3 R15, P4, PT, R15, UR29, RZ ;  /* 0x0000001d0f0f7c10 */ /* 0x000fca000ff9e0ff */
        /* <DEDUP_REMOVED lines=95> */
[----:B------:R-:W5:Y:S04]  /*4b680*/  LDL.LU R36, [R1+0xb8c] ;  /* 0x000b8c0001247983 */ /* 0x000f680000300800 */
[----:B------:R-:W5:Y:S01]  /*4b690*/  LDL.LU R35, [R1+0xb78] ;  /* 0x000b780001237983 */ /* 0x000f620000300800 */
[----:B------:R-:W-:-:S03]  /*4b6a0*/  IADD3 R15, P5, PT, R15, UR29, RZ ;  /* 0x0000001d0f0f7c10 */ /* 0x000fc6000ffbe0ff */
        /* <DEDUP_REMOVED lines=67> */
[----:B0-----:R-:W5:Y:S04]  /*4bae0*/  LDL.LU R15, [R1+0xb28] ;  /* 0x000b2800010f7983 */ /* 0x001f680000300800 */
[----:B------:R-:W-:Y:S01]  /*4baf0*/  STL [R1+0xb64], R22 ;  /* 0x000b641601007387 */ /* 0x000fe20000100800 */
[----:B------:R-:W-:-:S02]  /*4bb00*/  IADD3.X R14, PT, PT, R14, UR68, RZ, P2, !PT ;  /* 0x000000440e0e7c10 */ /* 0x000fc400097fe4ff */
        /* <DEDUP_REMOVED lines=21> */
[----:B------:R-:W4:Y:S04]  /*4bc60*/  LDL.LU R35, [R1+0xb2c] ;  /* 0x000b2c0001237983 */ /* 0x000f280000300800 */
[----:B------:R-:W4:Y:S01]  /*4bc70*/  LDL.LU R34, [R1+0xb18] ;  /* 0x000b180001227983 */ /* 0x000f220000300800 */
[----:B-----5:R-:W-:-:S05]  /*4bc80*/  IADD3.X R16, PT, PT, R16, UR68, RZ, P6, !PT ;  /* 0x0000004410107c10 */ /* 0x020fca000b7fe4ff */
        /* <DEDUP_REMOVED lines=17> */
[----:B------:R-:W5:Y:S04]  /*4bda0*/  LDL.LU R21, [R1+0xafc] ;  /* 0x000afc0001157983 */ /* 0x000f680000300800 */
[----:B------:R-:W5:Y:S01]  /*4bdb0*/  LDL.LU R20, [R1+0xae8] ;  /* 0x000ae80001147983 */ /* 0x000f620000300800 */
[----:B------:R-:W-:-:S05]  /*4bdc0*/  IADD3.X R14, PT, PT, R14, UR68, RZ, P2, !PT ;  /* 0x000000440e0e7c10 */ /* 0x000fca00097fe4ff */
        /* <DEDUP_REMOVED lines=15> */
[----:B------:R-:W-:Y:S01]  /*4bec0*/  IADD3 R34, P5, PT, R34, UR29, RZ ;  /* 0x0000001d22227c10 */ /* 0x000fe2000ffbe0ff */
[----:B0-----:R-:W4:Y:S04]  /*4bed0*/  LDL.LU R17, [R1+0xad0] ;  /* 0x000ad00001117983 */ /* 0x001f280000300800 */
[----:B------:R-:W-:Y:S01]  /*4bee0*/  STL [R1+0x1388], R37 ;  /* 0x0013882501007387 */ /* 0x000fe20000100800 */
[----:B-----5:R-:W-:-:S03]  /*4bef0*/  IADD3.X R33, PT, PT, R33, UR68, RZ, P6, !PT ;  /* 0x0000004421217c10 */ /* 0x020fc6000b7fe4ff */
        /* <DEDUP_REMOVED lines=23> */
[----:B------:R-:W-:Y:S01]  /*4c070*/  STL [R1+0xaf0], R24 ;  /* 0x000af01801007387 */ /* 0x000fe20000100800 */
[----:B------:R-:W-:-:S03]  /*4c080*/  IADD3 R22, P6, PT, R22, UR29, RZ ;  /* 0x0000001d16167c10 */ /* 0x000fc6000ffde0ff */
        /* <DEDUP_REMOVED lines=51> */
[----:B------:R-:W5:Y:S04]  /*4c3c0*/  LDL.LU R19, [R1+0xa94] ;  /* 0x000a940001137983 */ /* 0x000f680000300800 */
[----:B------:R-:W5:Y:S01]  /*4c3d0*/  LDL.LU R18, [R1+0xa80] ;  /* 0x000a800001127983 */ /* 0x000f620000300800 */
[----:B------:R-:W-:-:S05]  /*4c3e0*/  IADD3.X R14, PT, PT, R14, UR68, RZ, P3, !PT ;  /* 0x000000440e0e7c10 */ /* 0x000fca0009ffe4ff */
        /* <DEDUP_REMOVED lines=53> */
[----:B0-----:R-:W5:Y:S04]  /*4c740*/  LDL.LU R15, [R1+0xa68] ;  /* 0x000a6800010f7983 */ /* 0x001f680000300800 */
[----:B------:R-:W-:Y:S01]  /*4c750*/  STL [R1+0xa9c], R20 ;  /* 0x000a9c1401007387 */ /* 0x000fe20000100800 */
[----:B------:R-:W-:-:S05]  /*4c760*/  IADD3.X R14, PT, PT, R14, UR68, RZ, P6, !PT ;  /* 0x000000440e0e7c10 */ /* 0x000fca000b7fe4ff */
        /* <DEDUP_REMOVED lines=96> */
[----:B------:R-:W-:Y:S04]  /*4cd70*/  STL [R1+0xa34], R18 ;  /* 0x000a341201007387 */ /* 0x000fe80000100800 */
[----:B------:R-:W5:Y:S01]  /*4cd80*/  LDL.LU R37, [R1+0xa24] ;  /* 0x000a240001257983 */ /* 0x000f620000300800 */
[----:B------:R-:W-:-:S05]  /*4cd90*/  IADD3.X R14, PT, PT, R14, UR68, RZ, P2, !PT ;  /* 0x000000440e0e7c10 */ /* 0x000fca00097fe4ff */
        /* <DEDUP_REMOVED lines=95> */
[----:B------:R-:W5:Y:S04]  /*4d390*/  LDL.LU R36, [R1+0x9a0] ;  /* 0x0009a00001247983 */ /* 0x000f680000300800 */
[----:B------:R-:W5:Y:S01]  /*4d3a0*/  LDL.LU R35, [R1+0x9bc] ;  /* 0x0009bc0001237983 */ /* 0x000f620000300800 */
[----:B------:R-:W-:-:S03]  /*4d3b0*/  IADD3.X R14, PT, PT, R14, UR68, RZ, P3, !PT ;  /* 0x000000440e0e7c10 */ /* 0x000fc60009ffe4ff */
        /* <DEDUP_REMOVED lines=91> */
[----:B------:R-:W5:Y:S04]  /*4d970*/  LDL.LU R35, [R1+0x940] ;  /* 0x0009400001237983 */ /* 0x000f680000300800 */
[----:B------:R-:W5:Y:S01]  /*4d980*/  LDL.LU R34, [R1+0x95c] ;  /* 0x00095c0001227983 */ /* 0x000f620000300800 */
[----:B------:R-:W-:-:S05]  /*4d990*/  IADD3 R15, P3, PT, R15, UR29, RZ ;  /* 0x0000001d0f0f7c10 */ /* 0x000fca000ff7e0ff */
        /* <DEDUP_REMOVED lines=254> */
[----:B-----5:R-:W-:-:S05]  /*4e980*/  IADD3.X R16, PT, PT, R16, UR68, RZ, P6, !PT ;  /* 0x0000004410107c10 */ /* 0x020fca000b7fe4ff */
[----:B------:R0:W-:Y:S01]  /*4e990*/  STL [R1+0x129c], R16 ;  /* 0x00129c1001007387 */ /* 0x0001e20000100800 */
[----:B------:R-:W-:Y:S02]  /*4e9a0*/  IADD3 R21, P6, PT, R21, UR29, RZ ;  /* 0x0000001d15157c10 */ /* 0x000fe4000ffde0ff */
[----:B------:R-:W-:Y:S01]  /*4e9b0*/  IADD3.X R20, PT, PT, R20, UR68, RZ, P2, !PT ;  /* 0x0000004414147c10 */ /* 0x000fe200097fe4ff */
[----:B0-----:R-:W5:Y:S01]  /*4e9c0*/  LDL.LU R16, [R1+0x854] ;  /* 0x0008540001107983 */ /* 0x001f620000300800 */
[----:B------:R-:W-:Y:S02]  /*4e9d0*/  IADD3 R15, P2, PT, R15, UR29, RZ ;  /* 0x0000001d0f0f7c10 */ /* 0x000fe4000ff5e0ff */
[----:B------:R-:W-:-:S03]  /*4e9e0*/  IADD3.X R19, PT, PT, R19, UR68, RZ, P3, !PT ;  /* 0x0000004413137c10 */ /* 0x000fc60009ffe4ff */
[----:B------:R0:W-:Y:S04]  /*4e9f0*/  STL [R1+0x850], R15 ;  /* 0x0008500f01007387 */ /* 0x0001e80000100800 */
        /* <DEDUP_REMOVED lines=200> */
[----:B------:R-:W5:Y:S04]  /*4f680*/  LDL.LU R35, [R1+0x1254] ;  /* 0x0012540001237983 */ /* 0x000f680000300800 */
[----:B------:R-:W5:Y:S01]  /*4f690*/  LDL.LU R34, [R1+0x770] ;  /* 0x0007700001227983 */ /* 0x000f620000300800 */
[----:B------:R-:W-:-:S05]  /*4f6a0*/  IADD3.X R14, PT, PT, R14, UR68, RZ, P6, !PT ;  /* 0x000000440e0e7c10 */ /* 0x000fca000b7fe4ff */
        /* <DEDUP_REMOVED lines=259> */
[----:B------:R-:W-:Y:S02]  /*506e0*/  IADD3.X R14, PT, PT, R14, UR68, RZ, P5, !PT ;  /* 0x000000440e0e7c10 */ /* 0x000fe4000affe4ff */
[----:B------:R-:W-:-:S03]  /*506f0*/  IADD3 R19, P5, PT, R19, UR29, RZ ;  /* 0x0000001d13137c10 */ /* 0x000fc6000ffbe0ff */
[----:B------:R0:W-:Y:S01]  /*50700*/  STL [R1+0x11ec], R14 ;  /* 0x0011ec0e01007387 */ /* 0x0001e20000100800 */
[----:B------:R-:W-:-:S03]  /*50710*/  IADD3.X R18, PT, PT, R18, UR68, RZ, P6, !PT ;  /* 0x0000004412127c10 */ /* 0x000fc6000b7fe4ff */
        /* <DEDUP_REMOVED lines=275> */
[----:B----4-:R-:W-:Y:S02]  /*51850*/  IADD3 R17, P6, PT, R17, UR28, RZ ;  /* 0x0000001c11117c10 */ /* 0x010fe4000ffde0ff */
[----:B------:R-:W-:-:S03]  /*51860*/  IADD3.X R19, PT, PT, R19, UR66, RZ, P2, !PT ;  /* 0x0000004213137c10 */ /* 0x000fc600097fe4ff */
[----:B------:R0:W-:Y:S04]  /*51870*/  STL [R1+0x160c], R17 ;  /* 0x00160c1101007387 */ /* 0x0001e80000100800 */
        /* <DEDUP_REMOVED lines=141> */
[----:B-----5:R-:W-:-:S05]  /*52150*/  IADD3 R16, P2, PT, R16, UR28, RZ ;  /* 0x0000001c10107c10 */ /* 0x020fca000ff5e0ff */
[----:B------:R0:W-:Y:S01]  /*52160*/  STL [R1+0x550], R16 ;  /* 0x0005501001007387 */ /* 0x0001e20000100800 */
[----:B------:R-:W-:Y:S02]  /*52170*/  IADD3.X R36, PT, PT, R36, UR66, RZ, P3, !PT ;  /* 0x0000004224247c10 */ /* 0x000fe40009ffe4ff */
[----:B------:R-:W-:Y:S01]  /*52180*/  IADD3 R35, P3, PT, R35, UR28, RZ ;  /* 0x0000001c23237c10 */ /* 0x000fe2000ff7e0ff */
[----:B0-----:R-:W5:Y:S01]  /*52190*/  LDL.LU R16, [R1+0x514] ;  /* 0x0005140001107983 */ /* 0x001f620000300800 */
        /* <DEDUP_REMOVED lines=33> */
[----:B------:R-:W-:Y:S02]  /*523b0*/  IADD3 R21, P6, PT, R21, UR28, RZ ;  /* 0x0000001c15157c10 */ /* 0x000fe4000ffde0ff */
[----:B------:R-:W-:Y:S01]  /*523c0*/  IADD3.X R20, PT, PT, R20, UR66, RZ, P2, !PT ;  /* 0x0000004214147c10 */ /* 0x000fe200097fe4ff */
[----:B------:R0:W-:Y:S04]  /*523d0*/  STL [R1+0x534], R14 ;  /* 0x0005340e01007387 */ /* 0x0001e80000100800 */
[----:B0-----:R-:W5:Y:S01]  /*523e0*/  LDL.LU R14, [R1+0x50c] ;  /* 0x00050c00010e7983 */ /* 0x001f620000300800 */
[----:B--2---:R-:W-:Y:S02]  /*523f0*/  IADD3 R13, P2, PT, R13, UR28, RZ ;  /* 0x0000001c0d0d7c10 */ /* 0x004fe4000ff5e0ff */
[----:B------:R-:W-:-:S03]  /*52400*/  IADD3.X R19, PT, PT, R19, UR66, RZ, P3, !PT ;  /* 0x0000004213137c10 */ /* 0x000fc60009ffe4ff */
[----:B------:R0:W-:Y:S01]  /*52410*/  STL [R1+0x1670], R13 ;  /* 0x0016700d01007387 */ /* 0x0001e20000100800 */
[----:B------:R-:W-:-:S03]  /*52420*/  IADD3 R18, P3, PT, R18, UR28, RZ ;  /* 0x0000001c12127c10 */ /* 0x000fc6000ff7e0ff */
[----:B------:R-:W-:Y:S04]  /*52430*/  STL [R1+0x510], R21 ;  /* 0x0005101501007387 */ /* 0x000fe80000100800 */
[----:B0-----:R-:W2:Y:S04]  /*52440*/  LDL.LU R13, [R1+0x166c] ;  /* 0x00166c00010d7983 */ /* 0x001ea80000300800 */
[----:B------:R-:W-:Y:S01]  /*52450*/  STL [R1+0x52c], R20 ;  /* 0x00052c1401007387 */ /* 0x000fe20000100800 */
[----:B---3--:R-:W-:-:S05]  /*52460*/  IADD3.X R11, PT, PT, R11, UR66, RZ, P4, !PT ;  /* 0x000000420b0b7c10 */ /* 0x008fca000a7fe4ff */
[----:B------:R0:W-:Y:S04]  /*52470*/  STL [R1+0x51c], R11 ;  /* 0x00051c0b01007387 */ /* 0x0001e80000100800 */
[----:B------:R-:W-:Y:S04]  /*52480*/  STL [R1+0x524], R19 ;  /* 0x0005241301007387 */ /* 0x000fe80000100800 */
[----:B0-----:R-:W3:Y:S04]  /*52490*/  LDL.LU R11, [R1+0x4f0] ;  /* 0x0004f000010b7983 */ /* 0x001ee80000300800 */
[----:B------:R0:W-:Y:S04]  /*524a0*/  STL [R1+0x508], R18 ;  /* 0x0005081201007387 */ /* 0x0001e80000100800 */
[----:B------:R-:W3:Y:S04]  /*524b0*/  LDL.LU R36, [R1+0x504] ;  /* 0x0005040001247983 */ /* 0x000ee80000300800 */
[----:B0-----:R-:W3:Y:S01]  /*524c0*/  LDL.LU R18, [R1+0x4e8] ;  /* 0x0004e80001127983 */ /* 0x001ee20000300800 */
[----:B----4-:R-:W-:-:S05]  /*524d0*/  IADD3 R17, P4, PT, R17, UR28, RZ ;  /* 0x0000001c11117c10 */ /* 0x010fca000ff9e0ff */
[----:B------:R0:W-:Y:S04]  /*524e0*/  STL [R1+0x500], R17 ;  /* 0x0005001101007387 */ /* 0x0001e80000100800 */
        /* <DEDUP_REMOVED lines=18> */
[----:B0-----:R-:W5:Y:S04]  /*52610*/  LDL.LU R17, [R1+0x4c4] ;  /* 0x0004c40001117983 */ /* 0x001f680000300800 */
[----:B------:R-:W5:Y:S01]  /*52620*/  LDL.LU R19, [R1+0x4a8] ;  /* 0x0004a80001137983 */ /* 0x000f620000300800 */
[----:B------:R-:W-:-:S05]  /*52630*/  IADD3 R15, P5, PT, R15, UR28, RZ ;  /* 0x0000001c0f0f7c10 */ /* 0x000fca000ffbe0ff */
[----:B------:R0:W-:Y:S04]  /*52640*/  STL [R1+0x4f8], R15 ;  /* 0x0004f80f01007387 */ /* 0x0001e80000100800 */
[----:B-1----:R-:W5:Y:S04]  /*52650*/  LDL.LU R16, [R1+0x4bc] ;  /* 0x0004bc0001107983 */ /* 0x002f680000300800 */
[----:B0-----:R-:W5:Y:S01]  /*52660*/  LDL.LU R15, [R1+0x4b4] ;  /* 0x0004b400010f7983 */ /* 0x001f620000300800 */
[----:B------:R-:W-:-:S05]  /*52670*/  IADD3.X R14, PT, PT, R14, UR66, RZ, P6, !PT ;  /* 0x000000420e0e7c10 */ /* 0x000fca000b7fe4ff */
[----:B------:R0:W-:Y:S04]  /*52680*/  STL [R1+0x50c], R14 ;  /* 0x00050c0e01007387 */ /* 0x0001e80000100800 */
[----:B0-----:R-:W5:Y:S01]  /*52690*/  LDL.LU R14, [R1+0x4a4] ;  /* 0x0004a400010e7983 */ /* 0x001f620000300800 */
[----:B--2---:R-:W-:Y:S01]  /*526a0*/  IADD3.X R13, PT, PT, R13, UR66, RZ, P2, !PT ;  /* 0x000000420d0d7c10 */ /* 0x004fe200097fe4ff */
[----:B------:R-:W0:Y:S04]  /*526b0*/  SYNCS.PHASECHK.TRANS64.TRYWAIT P2, [UR14], R10 ;  /* 0x0000000aff0075a7 */ /* 0x000e28000804110e */
[----:B------:R1:W-:Y:S04]  /*526c0*/  STL [R1+0x166c], R13 ;  /* 0x00166c0d01007387 */ /* 0x0003e80000100800 */
[----:B-1----:R-:W2:Y:S01]  /*526d0*/  LDL.LU R13, [R1+0x4a0] ;  /* 0x0004a000010d7983 */ /* 0x002ea20000300800 */
[----:B---3--:R-:W-:-:S02]  /*526e0*/  IADD3 R11, P6, PT, R11, UR28, RZ ;  /* 0x0000001c0b0b7c10 */ /* 0x008fc4000ffde0ff */
[----:B------:R-:W-:-:S03]  /*526f0*/  IADD3.X R36, PT, PT, R36, UR66, RZ, P3, !PT ;  /* 0x0000004224247c10 */ /* 0x000fc60009ffe4ff */
[----:B------:R1:W-:Y:S01]  /*52700*/  STL [R1+0x4f0], R11 ;  /* 0x0004f00b01007387 */ /* 0x0003e20000100800 */
[----:B------:R-:W-:-:S03]  /*52710*/  IADD3 R18, P3, PT, R18, UR28, RZ ;  /* 0x0000001c12127c10 */ /* 0x000fc6000ff7e0ff */
[----:B-1----:R-:W3:Y:S04]  /*52720*/  LDL.LU R11, [R1+0x49c] ;  /* 0x00049c00010b7983 */ /* 0x002ee80000300800 */
[----:B------:R1:W-:Y:S04]  /*52730*/  STL [R1+0x4e8], R18 ;  /* 0x0004e81201007387 */ /* 0x0003e80000100800 */
[----:B-1----:R-:W3:Y:S01]  /*52740*/  LDL.LU R18, [R1+0x4ac] ;  /* 0x0004ac0001127983 */ /* 0x002ee20000300800 */
[----:B----4-:R-:W-:Y:S02]  /*52750*/  IADD3.X R35, PT, PT, R35, UR66, RZ, P4, !PT ;  /* 0x0000004223237c10 */ /* 0x010fe4000a7fe4ff */
[----:B------:R-:W-:-:S02]  /*52760*/  IADD3 R34, P4, PT, R34, UR28, RZ ;  /* 0x0000001c22227c10 */ /* 0x000fc4000ff9e0ff */
[----:B------:R-:W-:Y:S01]  /*52770*/  IADD3.X R33, PT, PT, R33, UR66, RZ, P5, !PT ;  /* 0x0000004221217c10 */ /* 0x000fe2000affe4ff */
[----:B------:R-:W-:Y:S04]  /*52780*/  STL [R1+0x504], R36 ;  /* 0x0005042401007387 */ /* 0x000fe80000100800 */
[----:B------:R-:W-:Y:S04]  /*52790*/  STL [R1+0x4fc], R35 ;  /* 0x0004fc2301007387 */ /* 0x000fe80000100800 */
[----:B------:R-:W-:Y:S01]  /*527a0*/  STL [R1+0x4e0], R34 ;  /* 0x0004e02201007387 */ /* 0x000fe20000100800 */
[----:B-----5:R-:W-:-:S03]  /*527b0*/  IADD3 R32, P5, PT, R32, UR28, RZ ;  /* 0x0000001c20207c10 */ /* 0x020fc6000ffbe0ff */
        /* <DEDUP_REMOVED lines=25> */
[----:B------:R1:W-:Y:S02]  /*52950*/  STL [R1+0x4c4], R17 ;  /* 0x0004c41101007387 */ /* 0x0003e40000100800 */
[----:B-1----:R-:W1:Y:S01]  /*52960*/  S2R R17, SR_TID.X ;  /* 0x0000000000117919 */ /* 0x002e620000002100 */
[----:B------:R-:W-:Y:S02]  /*52970*/  IADD3 R19, P4, PT, R19, UR28, RZ ;  /* 0x0000001c13137c10 */ /* 0x000fe4000ff9e0ff */
[----:B------:R-:W-:Y:S02]  /*52980*/  IADD3 R20, P3, PT, R20, UR28, RZ ;  /* 0x0000001c14147c10 */ /* 0x000fe4000ff7e0ff */
[----:B------:R-:W-:-:S02]  /*52990*/  IADD3.X R16, PT, PT, R16, UR66, RZ, P5, !PT ;  /* 0x0000004210107c10 */ /* 0x000fc4000affe4ff */
[----:B------:R-:W-:Y:S01]  /*529a0*/  IADD3.X R15, PT, PT, R15, UR66, RZ, P6, !PT ;  /* 0x000000420f0f7c10 */ /* 0x000fe2000b7fe4ff */
[----:B------:R-:W-:Y:S01]  /*529b0*/  STL [R1+0x4b0], R20 ;  /* 0x0004b01401007387 */ /* 0x000fe20000100800 */
[----:B------:R-:W-:-:S03]  /*529c0*/  PRMT R12, RZ, 0x7610, R12 ;  /* 0x00007610ff0c7816 */ /* 0x000fc6000000000c */
[----:B------:R1:W-:Y:S04]  /*529d0*/  STL [R1+0x4b4], R15 ;  /* 0x0004b40f01007387 */ /* 0x0003e80000100800 */
[----:B------:R-:W-:Y:S04]  /*529e0*/  STL [R1+0x4a8], R19 ;  /* 0x0004a81301007387 */ /* 0x000fe80000100800 */
[----:B------:R4:W-:Y:S01]  /*529f0*/  STL [R1+0x4bc], R16 ;  /* 0x0004bc1001007387 */ /* 0x0009e20000100800 */
[----:B------:R-:W-:Y:S02]  /*52a00*/  IADD3.X R14, PT, PT, R14, UR66, RZ, P4, !PT ;  /* 0x000000420e0e7c10 */ /* 0x000fe4000a7fe4ff */
[----:B-1----:R-:W-:-:S02]  /*52a10*/  SHF.R.U32.HI R15, RZ, 0x6, R17 ;  /* 0x00000006ff0f7819 */ /* 0x002fc40000011611 */
[--C-:B----4-:R-:W-:Y:S02]  /*52a20*/  SHF.R.U32.HI R16, RZ, 0x6, R17.reuse ;  /* 0x00000006ff107819 */ /* 0x110fe40000011611 */
[----:B------:R-:W-:Y:S02]  /*52a30*/  SHF.R.U32.HI R17, RZ, 0x6, R17 ;  /* 0x00000006ff117819 */ /* 0x000fe40000011611 */
[----:B------:R-:W-:Y:S02]  /*52a40*/  SGXT.U32 R15, R15, 0x1 ;  /* 0x000000010f0f781a */ /* 0x000fe40000000000 */
[----:B------:R-:W-:Y:S02]  /*52a50*/  SGXT.U32 R16, R16, 0x1 ;  /* 0x000000011010781a */ /* 0x000fe40000000000 */
[----:B------:R-:W-:Y:S01]  /*52a60*/  SGXT.U32 R17, R17, 0x1 ;  /* 0x000000011111781a */ /* 0x000fe20000000000 */
[----:B------:R-:W-:Y:S01]  /*52a70*/  UIMAD UR5, UR64, -0x80, UR67 ;  /* 0xffffff80400578a4 */ /* 0x000fe2000f8e0243 */
[----:B------:R-:W-:-:S02]  /*52a80*/  LOP3.LUT R16, R16, 0x4, RZ, 0xfc, !PT ;  /* 0x0000000410107812 */ /* 0x000fc400078efcff */
[----:B------:R-:W-:Y:S02]  /*52a90*/  LOP3.LUT R17, R17, 0x2, RZ, 0xfc, !PT ;  /* 0x0000000211117812 */ /* 0x000fe400078efcff */
[----:B------:R-:W-:Y:S02]  /*52aa0*/  LOP3.LUT R15, R15, 0x6, RZ, 0xfc, !PT ;  /* 0x000000060f0f7812 */ /* 0x000fe400078efcff */
[----:B------:R-:W-:Y:S02]  /*52ab0*/  ISETP.GE.AND P6, PT, R17, UR5, PT ;  /* 0x0000000511007c0c */ /* 0x000fe4000bfc6270 */
[----:B------:R-:W-:Y:S02]  /*52ac0*/  ISETP.GE.AND P5, PT, R16, UR5, PT ;  /* 0x0000000510007c0c */ /* 0x000fe4000bfa6270 */
[----:B--2---:R-:W-:-:S04]  /*52ad0*/  IADD3 R13, P4, PT, R13, UR28, RZ ;  /* 0x0000001c0d0d7c10 */ /* 0x004fc8000ff9e0ff */
[----:B---3--:R-:W-:Y:S02]  /*52ae0*/  IADD3.X R11, PT, PT, R11, UR66, RZ, P4, !PT ;  /* 0x000000420b0b7c10 */ /* 0x008fe4000a7fe4ff */
[----:B------:R-:W-:-:S05]  /*52af0*/  IADD3.X R18, PT, PT, R18, UR66, RZ, P3, !PT ;  /* 0x0000004212127c10 */ /* 0x000fca0009ffe4ff */
[----:B------:R1:W-:Y:S04]  /*52b00*/  STL [R1+0x4ac], R18 ;  /* 0x0004ac1201007387 */ /* 0x0003e80000100800 */
[----:B------:R1:W-:Y:S04]  /*52b10*/  STL [R1+0x4a4], R14 ;  /* 0x0004a40e01007387 */ /* 0x0003e80000100800 */
[----:B------:R1:W-:Y:S04]  /*52b20*/  STL [R1+0x49c], R11 ;  /* 0x00049c0b01007387 */ /* 0x0003e80000100800 */
[----:B------:R1:W-:Y:S04]  /*52b30*/  STL [R1+0x4a0], R13 ;  /* 0x0004a00d01007387 */ /* 0x0003e80000100800 */
[----:B------:R1:W-:Y:S01]  /*52b40*/  STL.S16 [R1+0x1d0], R12 ;  /* 0x0001d00c01007387 */ /* 0x0003e20000100600 */
[----:B------:R-:W-:Y:S01]  /*52b50*/  ISETP.GE.AND P3, PT, R15, UR5, PT ;  /* 0x000000050f007c0c */ /* 0x000fe2000bf66270 */
[----:B0-----:R-:W-:-:S12]  /*52b60*/  @!P2 BRA `(.L_x_8) ;  /* 0x0000025800a8a947 */ /* 0x001fd80003800000 */
.L_x_16:
[----:B------:R-:W2:Y:S04]  /*52b70*/  LDL R10, [R1+0x4a4] ;  /* 0x0004a400010a7983 */ /* 0x000ea80000100800 */
[----:B-1----:R-:W2:Y:S04]  /*52b80*/  LDL R11, [R1+0x4a8] ;  /* 0x0004a800010b7983 */ /* 0x002ea80000100800 */
[----:B------:R-:W-:Y:S04]  /*52b90*/  STL [R1+0x1dcc], R3 ;  /* 0x001dcc0301007387 */ /* 0x000fe80000100800 */
[----:B------:R-:W-:Y:S04]  /*52ba0*/  STL [R1+0x1dc8], R4 ;  /* 0x001dc80401007387 */ /* 0x000fe80000100800 */
[----:B------:R-:W-:Y:S04]  /*52bb0*/  STL [R1+0x1dc4], R5 ;  /* 0x001dc40501007387 */ /* 0x000fe80000100800 */
[----:B------:R0:W-:Y:S04]  /*52bc0*/  STL [R1+0x1dd0], R5 ;  /* 0x001dd00501007387 */ /* 0x0001e80000100800 */
[----:B0-----:R-:W3:Y:S01]  /*52bd0*/  LDL R5, [R1+0x1d0] ;  /* 0x0001d00001057983 */ /* 0x001ee20000100800 */
[----:B------:R-:W-:-:S03]  /*52be0*/  PRMT R3, RZ, 0x7610, R3 ;  /* 0x00007610ff037816 */ /* 0x000fc60000000003 */
        /* <DEDUP_REMOVED lines=68> */
[----:B--2---:R-:W-:-:S03]  /*53030*/  @!P6 LOP3.LUT R11, R11, R10, RZ, 0x3c, !PT ;  /* 0x0000000a0b0be212 */ /* 0x004fc600078e3cff */
[----:B------:R-:W-:Y:S01]  /*53040*/  STL [R1+0x1cb0], R61 ;  /* 0x001cb03d01007387 */ /* 0x000fe20000100800 */
[----:B------:R-:W-:-:S03]  /*53050*/  @!P6 LOP3.LUT R10, R11, R10, RZ, 0x3c, !PT ;  /* 0x0000000a0b0ae212 */ /* 0x000fc600078e3cff */
[----:B------:R-:W-:Y:S01]  /*53060*/  STL [R1+0x1cac], R63 ;  /* 0x001cac3f01007387 */ /* 0x000fe20000100800 */
[----:B------:R-:W-:-:S03]  /*53070*/  @!P6 LOP3.LUT R11, R11, R10, RZ, 0x3c, !PT ;  /* 0x0000000a0b0be212 */ /* 0x000fc600078e3cff */
[----:B------:R-:W-:Y:S04]  /*53080*/  STL [R1+0x1ca8], R65 ;  /* 0x001ca84101007387 */ /* 0x000fe80000100800 */
[----:B------:R-:W-:Y:S04]  /*53090*/  STL [R1+0x1ca4], R67 ;  /* 0x001ca44301007387 */ /* 0x000fe80000100800 */
[----:B------:R-:W-:Y:S04]  /*530a0*/  STL [R1+0x1ca0], R69 ;  /* 0x001ca04501007387 */ /* 0x000fe80000100800 */
[----:B------:R-:W-:Y:S04]  /*530b0*/  STL [R1+0x1c9c], R71 ;  /* 0x001c9c4701007387 */ /* 0x000fe80000100800 */
[----:B---3--:R-:W2:Y:S04]  /*530c0*/  @!P6 LDG.E.U8 R5, desc[UR20][R10.64] ;  /* 0x000000140a05e981 */ /* 0x008ea8000c1e1100 */
        /* <DEDUP_REMOVED lines=259> */
[----:B------:R-:W3:Y:S04]  /*54100*/  LDL R10, [R1+0x4ac] ;  /* 0x0004ac00010a7983 */ /* 0x000ee80000100800 */
[----:B--2---:R0:W-:Y:S04]  /*54110*/  @!P6 STL [R1+0x1d0], R5 ;  /* 0x0001d0050100e387 */ /* 0x0041e80000100800 */
[----:B------:R-:W3:Y:S01]  /*54120*/  LDL R11, [R1+0x4b0] ;  /* 0x0004b000010b7983 */ /* 0x000ee20000100800 */
[----:B------:R-:W1:Y:S02]  /*54130*/  S2R R4, SR_TID.X ;  /* 0x0000000000047919 */ /* 0x000e640000002100 */
[----:B-1----:R-:W-:-:S04]  /*54140*/  SHF.R.U32.HI R4, RZ, 0x6, R4 ;  /* 0x00000006ff047819 */ /* 0x002fc80000011604 */
[----:B------:R-:W-:-:S04]  /*54150*/  SGXT.U32 R4, R4, 0x1 ;  /* 0x000000010404781a */ /* 0x000fc80000000000 */
[----:B------:R-:W-:-:S04]  /*54160*/  LOP3.LUT R4, R4, 0x8, RZ, 0xfc, !PT ;  /* 0x0000000804047812 */ /* 0x000fc800078efcff */
[----:B------:R-:W-:Y:S02]  /*54170*/  ISETP.GE.AND P2, PT, R4, UR5, PT ;  /* 0x0000000504007c0c */ /* 0x000fe4000bf46270 */
[----:B------:R-:W0:Y:S01]  /*54180*/  S2R R4, SR_TID.X ;  /* 0x0000000000047919 */ /* 0x000e220000002100 */
[----:B---3--:R-:W-:-:S04]  /*54190*/  @!P5 LOP3.LUT R11, R11, R10, RZ, 0x3c, !PT ;  /* 0x0000000a0b0bd212 */ /* 0x008fc800078e3cff */
[----:B------:R-:W-:-:S04]  /*541a0*/  @!P5 LOP3.LUT R10, R11, R10, RZ, 0x3c, !PT ;  /* 0x0000000a0b0ad212 */ /* 0x000fc800078e3cff */
[----:B------:R-:W-:-:S05]  /*541b0*/  @!P5 LOP3.LUT R11, R11, R10, RZ, 0x3c, !PT ;  /* 0x0000000a0b0bd212 */ /* 0x000fca00078e3cff */
[----:B------:R-:W2:Y:S01]  /*541c0*/  @!P5 LDG.E.U8 R3, desc[UR20][R10.64] ;  /* 0x000000140a03d981 */ /* 0x000ea2000c1e1100 */
[----:B0-----:R-:W-:-:S04]  /*541d0*/  SHF.R.U32.HI R5, RZ, 0x6, R4 ;  /* 0x00000006ff057819 */ /* 0x001fc80000011604 */
[----:B------:R-:W-:-:S04]  /*541e0*/  SGXT.U32 R5, R5, 0x1 ;  /* 0x000000010505781a */ /* 0x000fc80000000000 */
[----:B------:R-:W-:-:S04]  /*541f0*/  LOP3.LUT R5, R5, 0xa, RZ, 0xfc, !PT ;  /* 0x0000000a05057812 */ /* 0x000fc800078efcff */
[----:B------:R-:W-:Y:S02]  /*54200*/  ISETP.GE.AND P4, PT, R5, UR5, PT ;  /* 0x0000000505007c0c */ /* 0x000fe4000bf86270 */
[----:B------:R-:W3:Y:S04]  /*54210*/  LDL.LU R5, [R1+0x1dd0] ;  /* 0x001dd00001057983 */ /* 0x000ee80000300800 */
[----:B--2---:R0:W-:Y:S04]  /*54220*/  STL [R1+0x1cc], R3 ;  /* 0x0001cc0301007387 */ /* 0x0041e80000100800 */
[----:B0-----:R-:W2:Y:S04]  /*54230*/  LDL.LU R3, [R1+0x1dcc] ;  /* 0x001dcc0001037983 */ /* 0x001ea80000300800 */
[----:B------:R-:W4:Y:S04]  /*54240*/  LDL R10, [R1+0x4b4] ;  /* 0x0004b400010a7983 */ /* 0x000f280000100800 */
[----:B------:R-:W4:Y:S01]  /*54250*/  LDL R11, [R1+0x4b8] ;  /* 0x0004b800010b7983 */ /* 0x000f220000100800 */
[----:B------:R-:W-:-:S02]  /*54260*/  PRMT R12, RZ, 0x7610, R12 ;  /* 0x00007610ff0c7816 */ /* 0x000fc4000000000c */
[----:B----4-:R-:W-:-:S04]  /*54270*/  @!P3 LOP3.LUT R11, R11, R10, RZ, 0x3c, !PT ;  /* 0x0000000a0b0bb212 */ /* 0x010fc800078e3cff */
[----:B------:R-:W-:-:S04]  /*54280*/  @!P3 LOP3.LUT R10, R11, R10, RZ, 0x3c, !PT ;  /* 0x0000000a0b0ab212 */ /* 0x000fc800078e3cff */
[----:B------:R-:W-:-:S05]  /*54290*/  @!P3 LOP3.LUT R11, R11, R10, RZ, 0x3c, !PT ;  /* 0x0000000a0b0bb212 */ /* 0x000fca00078e3cff */
[----:B------:R0:W4:Y:S04]  /*542a0*/  @!P3 LDG.E.U8 R12, desc[UR20][R10.64] ;  /* 0x000000140a0cb981 */ /* 0x000128000c1e1100 */
[----:B------:R-:W0:Y:S04]  /*542b0*/  LDL R10, [R1+0x4bc] ;  /* 0x0004bc00010a7983 */ /* 0x000e280000100800 */
[----:B------:R-:W0:Y:S01]  /*542c0*/  LDL R11, [R1+0x4c0] ;  /* 0x0004c000010b7983 */ /* 0x000e220000100800 */
[----:B---3--:R-:W-:Y:S02]  /*542d0*/  PRMT R5, RZ, 0x7610, R5 ;  /* 0x00007610ff057816 */ /* 0x008fe40000000005 */
[----:B------:R-:W-:-:S04]  /*542e0*/  SHF.R.U32.HI R4, RZ, 0x6, R4 ;  /* 0x00000006ff047819 */ /* 0x000fc80000011604 */
[----:B------:R-:W-:-:S04]  /*542f0*/  SGXT.U32 R4, R4, 0x1 ;  /* 0x000000010404781a */ /* 0x000fc80000000000 */
[----:B------:R-:W-:-:S04]  /*54300*/  LOP3.LUT R4, R4, 0xc, RZ, 0xfc, !PT ;  /* 0x0000000c04047812 */ /* 0x000fc800078efcff */
[----:B------:R-:W-:Y:S02]  /*54310*/  ISETP.GE.AND P5, PT, R4, UR5, PT ;  /* 0x0000000504007c0c */ /* 0x000fe4000bfa6270 */
[----:B------:R-:W1:Y:S01]  /*54320*/  S2R R4, SR_TID.X ;  /* 0x0000000000047919 */ /* 0x000e620000002100 */
[----:B0-----:R-:W-:-:S04]  /*54330*/  @!P2 LOP3.LUT R11, R11, R10, RZ, 0x3c, !PT ;  /* 0x0000000a0b0ba212 */ /* 0x001fc800078e3cff */
[----:B------:R-:W-:-:S04]  /*54340*/  @!P2 LOP3.LUT R10, R11, R10, RZ, 0x3c, !PT ;  /* 0x0000000a0b0aa212 */ /* 0x000fc800078e3cff */
[----:B------:R-:W-:-:S05]  /*54350*/  @!P2 LOP3.LUT R11, R11, R10, RZ, 0x3c, !PT ;  /* 0x0000000a0b0ba212 */ /* 0x000fca00078e3cff */
[----:B------:R-:W3:Y:S01]  /*54360*/  @!P2 LDG.E.U8 R5, desc[UR20][R10.64] ;  /* 0x000000140a05a981 */ /* 0x000ee2000c1e1100 */
[----:B-1----:R-:W-:-:S04]  /*54370*/  SHF.R.U32.HI R4, RZ, 0x6, R4 ;  /* 0x00000006ff047819 */ /* 0x002fc80000011604 */
[----:B------:R-:W-:-:S04]  /*54380*/  SGXT.U32 R4, R4, 0x1 ;  /* 0x000000010404781a */ /* 0x000fc80000000000 */
[----:B------:R-:W-:Y:S01]  /*54390*/  LOP3.LUT R4, R4, 0x10, RZ, 0xfc, !PT ;  /* 0x0000001004047812 */ /* 0x000fe200078efcff */
[----:B----4-:R-:W-:Y:S03]  /*543a0*/  STL [R1+0x1c8], R12 ;  /* 0x0001c80c01007387 */ /* 0x010fe60000100800 */
[----:B------:R-:W-:Y:S02]  /*543b0*/  ISETP.GE.AND P3, PT, R4, UR5, PT ;  /* 0x0000000504007c0c */ /* 0x000fe4000bf66270 */
[----:B------:R-:W4:Y:S04]  /*543c0*/  LDL.LU R4, [R1+0x1dc8] ;  /* 0x001dc80001047983 */ /* 0x000f280000300800 */
[----:B---3--:R0:W-:Y:S04]  /*543d0*/  STL [R1+0x1c4], R5 ;  /* 0x0001c40501007387 */ /* 0x0081e80000100800 */
[----:B0-----:R-:W3:Y:S04]  /*543e0*/  LDL.LU R5, [R1+0x1dc4] ;  /* 0x001dc40001057983 */ /* 0x001ee80000300800 */
[----:B------:R-:W2:Y:S04]  /*543f0*/  LDL R10, [R1+0x4c4] ;  /* 0x0004c400010a7983 */ /* 0x000ea80000100800 */
[----:B------:R-:W2:Y:S01]  /*54400*/  LDL R11, [R1+0x4c8] ;  /* 0x0004c800010b7983 */ /* 0x000ea20000100800 */
[----:B------:R-:W-:-:S02]  /*54410*/  PRMT R37, RZ, 0x7610, R37 ;  /* 0x00007610ff257816 */ /* 0x000fc40000000025 */
[----:B--2---:R-:W-:-:S04]  /*54420*/  @!P4 LOP3.LUT R11, R11, R10, RZ, 0x3c, !PT ;  /* 0x0000000a0b0bc212 */ /* 0x004fc800078e3cff */
[----:B------:R-:W-:-:S04]  /*54430*/  @!P4 LOP3.LUT R10, R11, R10, RZ, 0x3c, !PT ;  /* 0x0000000a0b0ac212 */ /* 0x000fc800078e3cff */
[----:B------:R-:W-:-:S05]  /*54440*/  @!P4 LOP3.LUT R11, R11, R10, RZ, 0x3c, !PT ;  /* 0x0000000a0b0bc212 */ /* 0x000fca00078e3cff */
[----:B------:R0:W2:Y:S04]  /*54450*/  @!P4 LDG.E.U8 R37, desc[UR20][R10.64] ;  /* 0x000000140a25c981 */ /* 0x0000a8000c1e1100 */
[----:B------:R-:W0:Y:S04]  /*54460*/  LDL R10, [R1+0x4cc] ;  /* 0x0004cc00010a7983 */ /* 0x000e280000100800 */
[----:B------:R-:W0:Y:S01]  /*54470*/  LDL R11, [R1+0x4d0] ;  /* 0x0004d000010b7983 */ /* 0x000e220000100800 */
[----:B------:R-:W-:Y:S01]  /*54480*/  PRMT R2, RZ, 0x7610, R2 ;  /* 0x00007610ff027816 */ /* 0x000fe20000000002 */
[----:B------:R-:W1:Y:S02]  /*54490*/  S2R R12, SR_TID.X ;  /* 0x00000000000c7919 */ /* 0x000e640000002100 */
[----:B-1----:R-:W-:-:S04]  /*544a0*/  SHF.R.U32.HI R12, RZ, 0x6, R12 ;  /* 0x00000006ff0c7819 */ /* 0x002fc8000001160c */
[----:B------:R-:W-:Y:S02]  /*544b0*/  SGXT.U32 R12, R12, 0x1 ;  /* 0x000000010c0c781a */ /* 0x000fe40000000000 */
[----:B0-----:R-:W-:-:S04]  /*544c0*/  @!P5 LOP3.LUT R11, R11, R10, RZ, 0x3c, !PT ;  /* 0x0000000a0b0bd212 */ /* 0x001fc800078e3cff */
[----:B------:R-:W-:-:S04]  /*544d0*/  @!P5 LOP3.LUT R10, R11, R10, RZ, 0x3c, !PT ;  /* 0x0000000a0b0ad212 */ /* 0x000fc800078e3cff */
[----:B------:R-:W-:-:S05]  /*544e0*/  @!P5 LOP3.LUT R11, R11, R10, RZ, 0x3c, !PT ;  /* 0x0000000a0b0bd212 */ /* 0x000fca00078e3cff */
[----:B------:R-:W3:Y:S01]  /*544f0*/  @!P5 LDG.E.U8 R2, desc[UR20][R10.64] ;  /* 0x000000140a02d981 */ /* 0x000ee2000c1e1100 */
[----:B------:R-:W-:-:S04]  /*54500*/  LOP3.LUT R12, R12, 0x12, RZ, 0xfc, !PT ;  /* 0x000000120c0c7812 */ /* 0x000fc800078efcff */
[----:B------:R-:W-:Y:S02]  /*54510*/  ISETP.GE.AND P2, PT, R12, UR5, PT ;  /* 0x000000050c007c0c */ /* 0x000fe4000bf46270 */
[----:B------:R-:W0:Y:S01]  /*54520*/  S2R R12, SR_TID.X ;  /* 0x00000000000c7919 */ /* 0x000e220000002100 */
[----:B--2---:R-:W-:Y:S01]  /*54530*/  STL [R1+0x1c0], R37 ;  /* 0x0001c02501007387 */ /* 0x004fe20000100800 */
[----:B0-----:R-:W-:-:S04]  /*54540*/  SHF.R.U32.HI R12, RZ, 0x6, R12 ;  /* 0x00000006ff0c7819 */ /* 0x001fc8000001160c */
[----:B------:R-:W-:-:S04]  /*54550*/  SGXT.U32 R12, R12, 0x1 ;  /* 0x000000010c0c781a */ /* 0x000fc80000000000 */
[----:B------:R-:W-:-:S04]  /*54560*/  LOP3.LUT R12, R12, 0x14, RZ, 0xfc, !PT ;  /* 0x000000140c0c7812 */ /* 0x000fc800078efcff */
[----:B------:R-:W-:Y:S02]  /*54570*/  ISETP.GE.AND P4, PT, R12, UR5, PT ;  /* 0x000000050c007c0c */ /* 0x000fe4000bf86270 */
[----:B------:R-:W2:Y:S04]  /*54580*/  LDL.LU R12, [R1+0x1dc0] ;  /* 0x001dc000010c7983 */ /* 0x000ea80000300800 */
        /* <DEDUP_REMOVED lines=564> */
[----:B------:R-:W-:Y:S01]  /*568d0*/  PRMT R40, RZ, 0x7610, R40 ;  /* 0x00007610ff287816 */ /* 0x000fe20000000028 */
[----:B------:R-:W0:Y:S01]  /*568e0*/  S2R R38, SR_TID.X ;  /* 0x0000000000267919 */ /* 0x000e220000002100 */
[----:B--2---:R-:W-:-:S04]  /*568f0*/  @!P3 LOP3.LUT R11, R11, R10, RZ, 0x3c, !PT ;  /* 0x0000000a0b0bb212 */ /* 0x004fc800078e3cff */
[----:B------:R-:W-:-:S04]  /*56900*/  @!P3 LOP3.LUT R10, R11, R10, RZ, 0x3c, !PT ;  /* 0x0000000a0b0ab212 */ /* 0x000fc800078e3cff */
[----:B------:R-:W-:-:S05]  /*56910*/  @!P3 LOP3.LUT R11, R11, R10, RZ, 0x3c, !PT ;  /* 0x0000000a0b0bb212 */ /* 0x000fca00078e3cff */
[----:B------:R-:W2:Y:S04]  /*56920*/  @!P3 LDG.E.U8 R40, desc[UR20][R10.64] ;  /* 0x000000140a28b981 */ /* 0x000ea8000c1e1100 */
[----:B------:R-:W3:Y:S04]  /*56930*/  LDL R10, [R1+0x15d4] ;  /* 0x0015d400010a7983 */ /* 0x000ee80000100800 */
[----:B------:R-:W3:Y:S01]  /*56940*/  LDL R11, [R1+0x15e4] ;  /* 0x0015e400010b7983 */ /* 0x000ee20000100800 */
[----:B0-----:R-:W-:-:S04]  /*56950*/  SHF.R.U32.HI R38, RZ, 0x6, R38 ;  /* 0x00000006ff267819 */ /* 0x001fc80000011626 */
[----:B------:R-:W-:-:S04]  /*56960*/  SGXT.U32 R38, R38, 0x1 ;  /* 0x000000012626781a */ /* 0x000fc80000000000 */
[----:B------:R-:W-:-:S04]  /*56970*/  LOP3.LUT R38, R38, 0x72, RZ, 0xfc, !PT ;  /* 0x0000007226267812 */ /* 0x000fc800078efcff */
[----:B------:R-:W-:Y:S02]  /*56980*/  ISETP.GE.AND P5, PT, R38, UR5, PT ;  /* 0x0000000526007c0c */ /* 0x000fe4000bfa6270 */
[----:B------:R-:W0:Y:S01]  /*56990*/  S2R R38, SR_TID.X ;  /* 0x0000000000267919 */ /* 0x000e220000002100 */
[----:B------:R-:W-:Y:S02]  /*569a0*/  PRMT R46, RZ, 0x7610, R46 ;  /* 0x00007610ff2e7816 */ /* 0x000fe4000000002e */
[----:B0-----:R-:W-:-:S04]  /*569b0*/  SHF.R.U32.HI R38, RZ, 0x6, R38 ;  /* 0x00000006ff267819 */ /* 0x001fc80000011626 */
[----:B------:R-:W-:-:S04]  /*569c0*/  SGXT.U32 R38, R38, 0x1 ;  /* 0x000000012626781a */ /* 0x000fc80000000000 */
[----:B------:R-:W-:-:S04]  /*569d0*/  LOP3.LUT R38, R38, 0x74, RZ, 0xfc, !PT ;  /* 0x0000007426267812 */ /* 0x000fc800078efcff */
[----:B------:R-:W-:Y:S01]  /*569e0*/  ISETP.GE.AND P3, PT, R38, UR5, PT ;  /* 0x0000000526007c0c */ /* 0x000fe2000bf66270 */
[----:B--2---:R0:W-:Y:S04]  /*569f0*/  STL [R1+0xfc], R40 ;  /* 0x0000fc2801007387 */ /* 0x0041e80000100800 */
[----:B------:R-:W2:Y:S01]  /*56a00*/  LDL.LU R38, [R1+0x1d18] ;  /* 0x001d180001267983 */ /* 0x000ea20000300800 */
[----:B---3--:R-:W-:-:S04]  /*56a10*/  @!P2 LOP3.LUT R11, R11, R10, RZ, 0x3c, !PT ;  /* 0x0000000a0b0ba212 */ /* 0x008fc800078e3cff */
[----:B------:R-:W-:-:S04]  /*56a20*/  @!P2 LOP3.LUT R10, R11, R10, RZ, 0x3c, !PT ;  /* 0x0000000a0b0aa212 */ /* 0x000fc800078e3cff */
[----:B------:R-:W-:-:S05]  /*56a30*/  @!P2 LOP3.LUT R11, R11, R10, RZ, 0x3c, !PT ;  /* 0x0000000a0b0ba212 */ /* 0x000fca00078e3cff */
[----:B------:R1:W3:Y:S04]  /*56a40*/  @!P2 LDG.E.U8 R46, desc[UR20][R10.64] ;  /* 0x000000140a2ea981 */ /* 0x0002e8000c1e1100 */
[----:B------:R-:W1:Y:S04]  /*56a50*/  LDL R10, [R1+0x5a4] ;  /* 0x0005a400010a7983 */ /* 0x000e680000100800 */
[----:B------:R-:W1:Y:S01]  /*56a60*/  LDL R11, [R1+0x15dc] ;  /* 0x0015dc00010b7983 */ /* 0x000e620000100800 */
[----:B------:R-:W-:Y:S01]  /*56a70*/  PRMT R42, RZ, 0x7610, R42 ;  /* 0x00007610ff2a7816 */ /* 0x000fe2000000002a */
[----:B0-----:R-:W0:Y:S01]  /*56a80*/  S2R R40, SR_TID.X ;  /* 0x0000000000287919 */ /* 0x001e220000002100 */
[----:B-1----:R-:W-:-:S04]  /*56a90*/  @!P4 LOP3.LUT R11, R11, R10, RZ, 0x3c, !PT ;  /* 0x0000000a0b0bc212 */ /* 0x002fc800078e3cff */
[----:B------:R-:W-:-:S04]  /*56aa0*/  @!P4 LOP3.LUT R10, R11, R10, RZ, 0x3c, !PT ;  /* 0x0000000a0b0ac212 */ /* 0x000fc800078e3cff */
[----:B------:R-:W-:-:S05]  /*56ab0*/  @!P4 LOP3.LUT R11, R11, R10, RZ, 0x3c, !PT ;  /* 0x0000000a0b0bc212 */ /* 0x000fca00078e3cff */
[----:B------:R-:W2:Y:S01]  /*56ac0*/  @!P4 LDG.E.U8 R42, desc[UR20][R10.64] ;  /* 0x000000140a2ac981 */ /* 0x000ea2000c1e1100 */
[----:B0-----:R-:W-:-:S04]  /*56ad0*/  SHF.R.U32.HI R40, RZ, 0x6, R40 ;  /* 0x00000006ff287819 */ /* 0x001fc80000011628 */
[----:B------:R-:W-:-:S04]  /*56ae0*/  SGXT.U32 R40, R40, 0x1 ;  /* 0x000000012828781a */ /* 0x000fc80000000000 */
[----:B------:R-:W-:Y:S01]  /*56af0*/  LOP3.LUT R40, R40, 0x76, RZ, 0xfc, !PT ;  /* 0x0000007628287812 */ /* 0x000fe200078efcff */
[----:B---3--:R-:W-:Y:S03]  /*56b00*/  STL [R1+0xf8], R46 ;  /* 0x0000f82e01007387 */ /* 0x008fe60000100800 */
[----:B------:R-:W-:Y:S02]  /*56b10*/  ISETP.GE.AND P2, PT, R40, UR5, PT ;  /* 0x0000000528007c0c */ /* 0x000fe4000bf46270 */
[----:B------:R-:W3:Y:S04]  /*56b20*/  LDL.LU R40, [R1+0x1d14] ;  /* 0x001d140001287983 */ /* 0x000ee80000300800 */
[----:B--2---:R0:W-:Y:S04]  /*56b30*/  STL [R1+0xf0], R42 ;  /* 0x0000f02a01007387 */ /* 0x0041e80000100800 */
[----:B0-----:R-:W2:Y:S04]  /*56b40*/  LDL.LU R42, [R1+0x1d10] ;  /* 0x001d1000012a7983 */ /* 0x001ea80000300800 */
[----:B------:R-:W2:Y:S04]  /*56b50*/  LDL R10, [R1+0x15c8] ;  /* 0x0015c800010a7983 */ /* 0x000ea80000100800 */
[----:B------:R-:W2:Y:S01]  /*56b60*/  LDL R11, [R1+0x15d8] ;  /* 0x0015d800010b7983 */ /* 0x000ea20000100800 */
[----:B------:R-:W-:-:S02]  /*56b70*/  PRMT R43, RZ, 0x7610, R43 ;  /* 0x00007610ff2b7816 */ /* 0x000fc4000000002b */
[----:B--2---:R-:W-:-:S04]  /*56b80*/  @!P5 LOP3.LUT R11, R11, R10, RZ, 0x3c, !PT ;  /* 0x0000000a0b0bd212 */ /* 0x004fc800078e3cff */
[----:B------:R-:W-:-:S04]  /*56b90*/  @!P5 LOP3.LUT R10, R11, R10, RZ, 0x3c, !PT ;  /* 0x0000000a0b0ad212 */ /* 0x000fc800078e3cff */
[----:B------:R-:W-:-:S05]  /*56ba0*/  @!P5 LOP3.LUT R11, R11, R10, RZ, 0x3c, !PT ;  /* 0x0000000a0b0bd212 */ /* 0x000fca00078e3cff */
[----:B------:R-:W2:Y:S01]  /*56bb0*/  @!P5 LDG.E.U8 R43, desc[UR20][R10.64] ;  /* 0x000000140a2bd981 */ /* 0x000ea2000c1e1100 */
[----:B------:R-:W0:Y:S02]  /*56bc0*/  S2R R46, SR_TID.X ;  /* 0x00000000002e7919 */ /* 0x000e240000002100 */
[----:B0-----:R-:W-:-:S04]  /*56bd0*/  SHF.R.U32.HI R46, RZ, 0x6, R46 ;  /* 0x00000006ff2e7819 */ /* 0x001fc8000001162e */
[----:B------:R-:W-:Y:S01]  /*56be0*/  SGXT.U32 R46, R46, 0x1 ;  /* 0x000000012e2e781a */ /* 0x000fe20000000000 */
[----:B--2---:R0:W-:Y:S04]  /*56bf0*/  STL [R1+0xec], R43 ;  /* 0x0000ec2b01007387 */ /* 0x0041e80000100800 */
[----:B0-----:R-:W2:Y:S04]  /*56c00*/  LDL.LU R43, [R1+0x1d0c] ;  /* 0x001d0c00012b7983 */ /* 0x001ea80000300800 */
[----:B------:R-:W2:Y:S04]  /*56c10*/  LDL R10, [R1+0x5a8] ;  /* 0x0005a800010a7983 */ /* 0x000ea80000100800 */
[----:B------:R-:W2:Y:S01]  /*56c20*/  LDL R11, [R1+0x15d0] ;  /* 0x0015d000010b7983 */ /* 0x000ea20000100800 */
[----:B------:R-:W-:-:S04]  /*56c30*/  LOP3.LUT R46, R46, 0x78, RZ, 0xfc, !PT ;  /* 0x000000782e2e7812 */ /* 0x000fc800078efcff */
[----:B------:R-:W-:Y:S02]  /*56c40*/  ISETP.GE.AND P4, PT, R46, UR5, PT ;  /* 0x000000052e007c0c */ /* 0x000fe4000bf86270 */
[----:B------:R-:W0:Y:S01]  /*56c50*/  S2R R46, SR_TID.X ;  /* 0x00000000002e7919 */ /* 0x000e220000002100 */
[----:B------:R-:W-:Y:S02]  /*56c60*/  PRMT R92, RZ, 0x7610, R92 ;  /* 0x00007610ff5c7816 */ /* 0x000fe4000000005c */
[----:B0-----:R-:W-:-:S04]  /*56c70*/  SHF.R.U32.HI R46, RZ, 0x6, R46 ;  /* 0x00000006ff2e7819 */ /* 0x001fc8000001162e */
[----:B------:R-:W-:-:S04]  /*56c80*/  SGXT.U32 R46, R46, 0x1 ;  /* 0x000000012e2e781a */ /* 0x000fc80000000000 */
[----:B------:R-:W-:-:S04]  /*56c90*/  LOP3.LUT R46, R46, 0x7a, RZ, 0xfc, !PT ;  /* 0x0000007a2e2e7812 */ /* 0x000fc800078efcff */
[----:B------:R-:W-:Y:S02]  /*56ca0*/  ISETP.GE.AND P5, PT, R46, UR5, PT ;  /* 0x000000052e007c0c */ /* 0x000fe4000bfa6270 */
[----:B------:R-:W3:Y:S01]  /*56cb0*/  LDL.LU R46, [R1+0x1d08] ;  /* 0x001d0800012e7983 */ /* 0x000ee20000300800 */
[----:B--2---:R-:W-:-:S04]  /*56cc0*/  @!P3 LOP3.LUT R11, R11, R10, RZ, 0x3c, !PT ;  /* 0x0000000a0b0bb212 */ /* 0x004fc800078e3cff */
[----:B------:R-:W-:-:S04]  /*56cd0*/  @!P3 LOP3.LUT R10, R11, R10, RZ, 0x3c, !PT ;  /* 0x0000000a0b0ab212 */ /* 0x000fc800078e3cff */
[----:B------:R-:W-:-:S05]  /*56ce0*/  @!P3 LOP3.LUT R11, R11, R10, RZ, 0x3c, !PT ;  /* 0x0000000a0b0bb212 */ /* 0x000fca00078e3cff */
[----:B------:R0:W2:Y:S04]  /*56cf0*/  @!P3 LDG.E.U8 R92, desc[UR20][R10.64] ;  /* 0x000000140a5cb981 */ /* 0x0000a8000c1e1100 */
[----:B------:R-:W0:Y:S04]  /*56d00*/  LDL R10, [R1+0x5ac] ;  /* 0x0005ac00010a7983 */ /* 0x000e280000100800 */
[----:B------:R-:W0:Y:S01]  /*56d10*/  LDL R11, [R1+0x15cc] ;  /* 0x0015cc00010b7983 */ /* 0x000e220000100800 */
[----:B------:R-:W-:Y:S02]  /*56d20*/  PRMT R93, RZ, 0x7610, R93 ;  /* 0x00007610ff5d7816 */ /* 0x000fe4000000005d */
[----:B0-----:R-:W-:-:S04]  /*56d30*/  @!P2 LOP3.LUT R11, R11, R10, RZ, 0x3c, !PT ;  /* 0x0000000a0b0ba212 */ /* 0x001fc800078e3cff */
[----:B------:R-:W-:-:S04]  /*56d40*/  @!P2 LOP3.LUT R10, R11, R10, RZ, 0x3c, !PT ;  /* 0x0000000a0b0aa212 */ /* 0x000fc800078e3cff */
[----:B------:R-:W-:-:S05]  /*56d50*/  @!P2 LOP3.LUT R11, R11, R10, RZ, 0x3c, !PT ;  /* 0x0000000a0b0ba212 */ /* 0x000fca00078e3cff */
[----:B------:R-:W3:Y:S04]  /*56d60*/  @!P2 LDG.E.U8 R93, desc[UR20][R10.64] ;  /* 0x000000140a5da981 */ /* 0x000ee8000c1e1100 */
[----:B--2---:R0:W-:Y:S02]  /*56d70*/  STL [R1+0xe8], R92 ;  /* 0x0000e85c01007387 */ /* 0x0041e40000100800 */
[----:B0-----:R-:W0:Y:S02]  /*56d80*/  S2R R92, SR_TID.X ;  /* 0x00000000005c7919 */ /* 0x001e240000002100 */
[----:B---3--:R1:W-:Y:S04]  /*56d90*/  STL [R1+0xe4], R93 ;  /* 0x0000e45d01007387 */ /* 0x0083e80000100800 */
[----:B-1----:R-:W2:Y:S04]  /*56da0*/  LDL.LU R93, [R1+0x1d04] ;  /* 0x001d0400015d7983 */ /* 0x002ea80000300800 */
[----:B------:R-:W3:Y:S04]  /*56db0*/  LDL R10, [R1+0x5b0] ;  /* 0x0005b000010a7983 */ /* 0x000ee80000100800 */
[----:B------:R-:W3:Y:S01]  /*56dc0*/  LDL R11, [R1+0x15c4] ;  /* 0x0015c400010b7983 */ /* 0x000ee20000100800 */
[----:B0-----:R-:W-:-:S04]  /*56dd0*/  SHF.R.U32.HI R92, RZ, 0x6, R92 ;  /* 0x00000006ff5c7819 */ /* 0x001fc8000001165c */
[----:B------:R-:W-:Y:S02]  /*56de0*/  SGXT.U32 R92, R92, 0x1 ;  /* 0x000000015c5c781a */ /* 0x000fe40000000000 */
[----:B------:R-:W-:Y:S02]  /*56df0*/  PRMT R3, RZ, 0x7610, R3 ;  /* 0x00007610ff037816 */ /* 0x000fe40000000003 */
[----:B------:R-:W-:-:S04]  /*56e00*/  LOP3.LUT R92, R92, 0x7c, RZ, 0xfc, !PT ;  /* 0x0000007c5c5c7812 */ /* 0x000fc800078efcff */
[----:B------:R-:W-:Y:S02]  /*56e10*/  ISETP.GE.AND P2, PT, R92, UR5, PT ;  /* 0x000000055c007c0c */ /* 0x000fe4000bf46270 */
[----:B------:R-:W2:Y:S01]  /*56e20*/  LDL.LU R92, [R1+0x1d00] ;  /* 0x001d0000015c7983 */ /* 0x000ea20000300800 */
[----:B---3--:R-:W-:-:S04]  /*56e30*/  @!P4 LOP3.LUT R11, R11, R10, RZ, 0x3c, !PT ;  /* 0x0000000a0b0bc212 */ /* 0x008fc800078e3cff */
[----:B------:R-:W-:-:S04]  /*56e40*/  @!P4 LOP3.LUT R10, R11, R10, RZ, 0x3c, !PT ;  /* 0x0000000a0b0ac212 */ /* 0x000fc800078e3cff */
[----:B------:R-:W-:-:S05]  /*56e50*/  @!P4 LOP3.LUT R11, R11, R10, RZ, 0x3c, !PT ;  /* 0x0000000a0b0bc212 */ /* 0x000fca00078e3cff */
[----:B------:R-:W3:Y:S04]  /*56e60*/  @!P4 LDG.E.U8 R3, desc[UR20][R10.64] ;  /* 0x000000140a03c981 */ /* 0x000ee8000c1e1100 */
[----:B------:R-:W2:Y:S04]  /*56e70*/  LDL R10, [R1+0x5b4] ;  /* 0x0005b400010a7983 */ /* 0x000ea80000100800 */
[----:B------:R-:W2:Y:S01]  /*56e80*/  LDL R11, [R1+0x15c0] ;  /* 0x0015c000010b7983 */ /* 0x000ea20000100800 */
[----:B----4-:R-:W-:-:S03]  /*56e90*/  PRMT R4, RZ, 0x7610, R4 ;  /* 0x00007610ff047816 */ /* 0x010fc60000000004 */
[----:B---3--:R-:W-:Y:S01]  /*56ea0*/  STL [R1+0x1c74], R3 ;  /* 0x001c740301007387 */ /* 0x008fe20000100800 */
[----:B--2---:R-:W-:-:S04]  /*56eb0*/  @!P5 LOP3.LUT R11, R11, R10, RZ, 0x3c, !PT ;  /* 0x0000000a0b0bd212 */ /* 0x004fc800078e3cff */
[----:B------:R-:W-:-:S04]  /*56ec0*/  @!P5 LOP3.LUT R10, R11, R10, RZ, 0x3c, !PT ;  /* 0x0000000a0b0ad212 */ /* 0x000fc800078e3cff */
[----:B------:R-:W-:-:S05]  /*56ed0*/  @!P5 LOP3.LUT R11, R11, R10, RZ, 0x3c, !PT ;  /* 0x0000000a0b0bd212 */ /* 0x000fca00078e3cff */
[----:B------:R0:W2:Y:S04]  /*56ee0*/  @!P5 LDG.E.U8 R4, desc[UR20][R10.64] ;  /* 0x000000140a04d981 */ /* 0x0000a8000c1e1100 */
[----:B------:R-:W0:Y:S04]  /*56ef0*/  LDL R10, [R1+0x5b8] ;  /* 0x0005b800010a7983 */ /* 0x000e280000100800 */
[----:B------:R-:W0:Y:S01]  /*56f00*/  LDL R11, [R1+0x15bc] ;  /* 0x0015bc00010b7983 */ /* 0x000e220000100800 */
[----:B------:R-:W-:Y:S01]  /*56f10*/  PRMT R5, RZ, 0x7610, R5 ;  /* 0x00007610ff057816 */ /* 0x000fe20000000005 */
[----:B------:R-:W-:Y:S01]  /*56f20*/  UISETP.GE.AND UP2, UPT, UR15, UR5, UPT ;  /* 0x000000050f00728c */ /* 0x000fe2000bf46270 */
[----:B0-----:R-:W-:-:S04]  /*56f30*/  @!P2 LOP3.LUT R11, R11, R10, RZ, 0x3c, !PT ;  /* 0x0000000a0b0ba212 */ /* 0x001fc800078e3cff */
[----:B------:R-:W-:-:S04]  /*56f40*/  @!P2 LOP3.LUT R10, R11, R10, RZ, 0x3c, !PT ;  /* 0x0000000a0b0aa212 */ /* 0x000fc800078e3cff */
[----:B------:R-:W-:-:S05]  /*56f50*/  @!P2 LOP3.LUT R11, R11, R10, RZ, 0x3c, !PT ;  /* 0x0000000a0b0ba212 */ /* 0x000fca00078e3cff */
[----:B------:R0:W3:Y:S04]  /*56f60*/  @!P2 LDG.E.U8 R5, desc[UR20][R10.64] ;  /* 0x000000140a05a981 */ /* 0x0000e8000c1e1100 */
[----:B------:R-:W0:Y:S04]  /*56f70*/  LDL R10, [R1+0x1664] ;  /* 0x00166400010a7983 */ /* 0x000e280000100800 */
[----:B------:R-:W0:Y:S01]  /*56f80*/  LDL R11, [R1+0x1668] ;  /* 0x00166800010b7983 */ /* 0x000e220000100800 */
[----:B------:R-:W-:Y:S02]  /*56f90*/  PLOP3.LUT P3, PT, PT, PT, UP2, 0x80, 0x8 ;  /* 0x000000000008781c */ /* 0x000fe40003f6f028 */
[----:B------:R-:W-:-:S02]  /*56fa0*/  PLOP3.LUT P4, PT, PT, PT, UP2, 0x80, 0x8 ;  /* 0x000000000008781c */ /* 0x000fc40003f8f028 */
[----:B------:R-:W-:-:S09]  /*56fb0*/  PRMT R91, RZ, 0x7610, R91 ;  /* 0x00007610ff5b7816 */ /* 0x000fd2000000005b */
[----:B0-----:R-:W-:-:S04]  /*56fc0*/  @!P3 LOP3.LUT R11, R11, R10, RZ, 0x3c, !PT ;  /* 0x0000000a0b0bb212 */ /* 0x001fc800078e3cff */
[----:B------:R-:W-:-:S04]  /*56fd0*/  @!P3 LOP3.LUT R10, R11, R10, RZ, 0x3c, !PT ;  /* 0x0000000a0b0ab212 */ /* 0x000fc800078e3cff */
[----:B------:R-:W-:-:S05]  /*56fe0*/  @!P3 LOP3.LUT R11, R11, R10, RZ, 0x3c, !PT ;  /* 0x0000000a0b0bb212 */ /* 0x000fca00078e3cff */
[----:B------:R-:W4:Y:S01]  /*56ff0*/  @!P4 LDG.E.U8 R91, desc[UR20][R10.64] ;  /* 0x000000140a5bc981 */ /* 0x000f22000c1e1100 */
[----:B------:R-:W-:-:S06]  /*57000*/  UISETP.GE.AND UP1, UPT, UR22, UR5, UPT ;  /* 0x000000051600728c */ /* 0x000fcc000bf26270 */
[----:B------:R-:W-:Y:S01]  /*57010*/  PLOP3.LUT P5, PT, PT, PT, UP1, 0x80, 0x8 ;  /* 0x000000000008781c */ /* 0x000fe20003faf018 */
[----:B----4-:R0:W-:Y:S04]  /*57020*/  STL [R1+0x188], R91 ;  /* 0x0001885b01007387 */ /* 0x0101e80000100800 */
[----:B0-----:R-:W4:Y:S04]  /*57030*/  LDL.LU R91, [R1+0x1cfc] ;  /* 0x001cfc00015b7983 */ /* 0x001f280000300800 */
[----:B------:R-:W2:Y:S04]  /*57040*/  LDL R10, [R1+0x166c] ;  /* 0x00166c00010a7983 */ /* 0x000ea80000100800 */
[----:B------:R-:W2:Y:S01]  /*57050*/  LDL R11, [R1+0x1670] ;  /* 0x00167000010b7983 */ /* 0x000ea20000100800 */
[----:B------:R-:W-:-:S02]  /*57060*/  PLOP3.LUT P6, PT, PT, PT, UP1, 0x80, 0x8 ;  /* 0x000000000008781c */ /* 0x000fc40003fcf018 */
[----:B------:R-:W-:Y:S02]  /*57070*/  PRMT R89, RZ, 0x7610, R89 ;  /* 0x00007610ff597816 */ /* 0x000fe40000000059 */
[----:B--2---:R-:W-:-:S04]  /*57080*/  @!P5 LOP3.LUT R11, R11, R10, RZ, 0x3c, !PT ;  /* 0x0000000a0b0bd212 */ /* 0x004fc800078e3cff */
[----:B------:R-:W-:-:S04]  /*57090*/  @!P5 LOP3.LUT R10, R11, R10, RZ, 0x3c, !PT ;  /* 0x0000000a0b0ad212 */ /* 0x000fc800078e3cff */
[----:B------:R-:W-:-:S05]  /*570a0*/  @!P5 LOP3.LUT R11, R11, R10, RZ, 0x3c, !PT ;  /* 0x0000000a0b0bd212 */ /* 0x000fca00078e3cff */
[----:B------:R-:W2:Y:S01]  /*570b0*/  @!P6 LDG.E.U8 R89, desc[UR20][R10.64] ;  /* 0x000000140a59e981 */ /* 0x000ea2000c1e1100 */
[----:B------:R-:W-:-:S06]  /*570c0*/  UISETP.GE.AND UP2, UPT, UR23, UR5, UPT ;  /* 0x000000051700728c */ /* 0x000fcc000bf46270 */
[----:B------:R-:W-:Y:S01]  /*570d0*/  PLOP3.LUT P2, PT, PT, PT, UP2, 0x80, 0x8 ;  /* 0x000000000008781c */ /* 0x000fe20003f4f028 */
[----:B--2---:R0:W-:Y:S04]  /*570e0*/  STL [R1+0x180], R89 ;  /* 0x0001805901007387 */ /* 0x0041e80000100800 */
[----:B0-----:R-:W2:Y:S04]  /*570f0*/  LDL.LU R89, [R1+0x1cf8] ;  /* 0x001cf80001597983 */ /* 0x001ea80000300800 */
        /* <DEDUP_REMOVED lines=34> */
[----:B--2---:R-:W-:Y:S04]  /*57320*/  STL [R1+0x134], R12 ;  /* 0x0001340c01007387 */ /* 0x004fe80000100800 */
        /* <DEDUP_REMOVED lines=31> */
[----:B------:R-:W0:Y:S03]  /*57520*/  S2R R12, SR_TID.X ;  /* 0x00000000000c7919 */ /* 0x000e260000002100 */
[----:B--2---:R1:W-:Y:S04]  /*57530*/  STL [R1+0xd4], R72 ;  /* 0x0000d44801007387 */ /* 0x0043e80000100800 */
[----:B-1----:R-:W2:Y:S04]  /*57540*/  LDL.LU R72, [R1+0x1ce8] ;  /* 0x001ce80001487983 */ /* 0x002ea80000300800 */
[----:B------:R-:W2:Y:S04]  /*57550*/  LDL R10, [R1+0x49c] ;  /* 0x00049c00010a7983 */ /* 0x000ea80000100800 */
[----:B------:R-:W2:Y:S01]  /*57560*/  LDL R11, [R1+0x4a0] ;  /* 0x0004a000010b7983 */ /* 0x000ea20000100800 */
[----:B0-----:R-:W-:-:S04]  /*57570*/  SHF.R.U32.HI R12, RZ, 0x6, R12 ;  /* 0x00000006ff0c7819 */ /* 0x001fc8000001160c */
[----:B------:R-:W-:-:S04]  /*57580*/  SGXT.U32 R12, R12, 0x1 ;  /* 0x000000010c0c781a */ /* 0x000fc80000000000 */
[----:B------:R-:W-:Y:S02]  /*57590*/  ISETP.GE.AND P5, PT, R12, UR5, PT ;  /* 0x000000050c007c0c */ /* 0x000fe4000bfa6270 */
[----:B------:R-:W-:Y:S01]  /*575a0*/  PRMT R3, RZ, 0x7610, R3 ;  /* 0x00007610ff037816 */ /* 0x000fe20000000003 */
[----:B------:R-:W0:Y:S10]  /*575b0*/  S2R R2, SR_TID.X ;  /* 0x0000000000027919 */ /* 0x000e340000002100 */
[----:B--2---:R-:W-:-:S04]  /*575c0*/  @!P5 LOP3.LUT R11, R11, R10, RZ, 0x3c, !PT ;  /* 0x0000000a0b0bd212 */ /* 0x004fc800078e3cff */
[----:B------:R-:W-:-:S04]  /*575d0*/  @!P5 LOP3.LUT R10, R11, R10, RZ, 0x3c, !PT ;  /* 0x0000000a0b0ad212 */ /* 0x000fc800078e3cff */
[----:B------:R-:W-:-:S05]  /*575e0*/  @!P5 LOP3.LUT R11, R11, R10, RZ, 0x3c, !PT ;  /* 0x0000000a0b0bd212 */ /* 0x000fca00078e3cff */
[----:B------:R1:W2:Y:S04]  /*575f0*/  @!P5 LDG.E.U8 R3, desc[UR20][R10.64] ;  /* 0x000000140a03d981 */ /* 0x0002a8000c1e1100 */
[----:B------:R-:W1:Y:S04]  /*57600*/  LDL R10, [R1+0x5bc] ;  /* 0x0005bc00010a7983 */ /* 0x000e680000100800 */
[----:B------:R-:W1:Y:S01]  /*57610*/  LDL R11, [R1+0x5c0] ;  /* 0x0005c000010b7983 */ /* 0x000e620000100800 */
[----:B0-----:R-:W-:-:S04]  /*57620*/  LOP3.LUT R2, R2, 0x7f, RZ, 0xc0, !PT ;  /* 0x0000007f02027812 */ /* 0x001fc800078ec0ff */
[----:B------:R-:W-:Y:S02]  /*57630*/  ISETP.GE.AND P3, PT, R2, UR5, PT ;  /* 0x0000000502007c0c */ /* 0x000fe4000bf66270 */
[----:B------:R-:W-:Y:S01]  /*57640*/  PRMT R68, RZ, 0x7610, R68 ;  /* 0x00007610ff447816 */ /* 0x000fe20000000044 */
[----:B------:R-:W-:Y:S10]  /*57650*/  BAR.SYNC.DEFER_BLOCKING 0x0 ;  /* 0x0000000000007b1d */ /* 0x000ff40000010000 */
[----:B-1----:R-:W-:-:S04]  /*57660*/  @!P3 LOP3.LUT R11, R11, R10, RZ, 0x3c, !PT ;  /* 0x0000000a0b0bb212 */ /* 0x002fc800078e3cff */
[----:B------:R-:W-:-:S04]  /*57670*/  @!P3 LOP3.LUT R10, R11, R10, RZ, 0x3c, !PT ;  /* 0x0000000a0b0ab212 */ /* 0x000fc800078e3cff */
[----:B------:R-:W-:-:S05]  /*57680*/  @!P3 LOP3.LUT R11, R11, R10, RZ, 0x3c, !PT ;  /* 0x0000000a0b0bb212 */ /* 0x000fca00078e3cff */
[----:B------:R-:W2:Y:S04]  /*57690*/  @!P3 LDG.E.U8 R68, desc[UR20][R10.64] ;  /* 0x000000140a44b981 */ /* 0x000ea8000c1e1100 */
        /* <DEDUP_REMOVED lines=160> */
[----:B--2---:R0:W-:Y:S04]  /*580a0*/  STL [R1+0x8c], R37 ;  /* 0x00008c2501007387 */ /* 0x0041e80000100800 */
[----:B0-----:R-:W2:Y:S04]  /*580b0*/  LDL R37, [R1+0x1330] ;  /* 0x0013300001257983 */ /* 0x001ea80000100800 */
        /* <DEDUP_REMOVED lines=36> */
[----:B------:R-:W-:-:S03]  /*58300*/  PRMT R36, RZ, 0x7610, R36 ;  /* 0x00007610ff247816 */ /* 0x000fc60000000024 */
[----:B--2---:R0:W-:Y:S04]  /*58310*/  STL [R1+0x78], R77 ;  /* 0x0000784d01007387 */ /* 0x0041e80000100800 */
[----:B0-----:R-:W2:Y:S04]  /*58320*/  LDL.LU R77, [R1+0x1c90] ;  /* 0x001c9000014d7983 */ /* 0x001ea80000300800 */
[----:B------:R-:W2:Y:S01]  /*58330*/  LDL R11, [R1+0x132c] ;  /* 0x00132c00010b7983 */ /* 0x000ea20000100800 */
[----:B------:R-:W-:Y:S01]  /*58340*/  @!P3 IMAD.MOV.U32 R10, RZ, RZ, R37 ;  /* 0x000000ffff0ab224 */ /* 0x000fe200078e0025 */
[----:B------:R-:W-:-:S02]  /*58350*/  PRMT R79, RZ, 0x7610, R79 ;  /* 0x00007610ff4f7816 */ /* 0x000fc4000000004f */
[----:B------:R-:W3:Y:S04]  /*58360*/  LDL R37, [R1+0x138c] ;  /* 0x00138c0001257983 */ /* 0x000ee80000100800 */
[----:B--2---:R0:W2:Y:S04]  /*58370*/  @!P3 LDG.E.U8 R36, desc[UR20][R10.64] ;  /* 0x000000140a24b981 */ /* 0x0040a8000c1e1100 */
[----:B------:R-:W0:Y:S04]  /*58380*/  LDL R10, [R1+0x133c] ;  /* 0x00133c00010a7983 */ /* 0x000e280000100800 */
[----:B------:R-:W0:Y:S02]  /*58390*/  LDL R11, [R1+0x1340] ;  /* 0x00134000010b7983 */ /* 0x000e240000100800 */
        /* <DEDUP_REMOVED lines=41> */
[----:B------:R0:W2:Y:S01]  /*58630*/  @!P3 LDG.E.U8 R90, desc[UR20][R10.64] ;  /* 0x000000140a5ab981 */ /* 0x0000a2000c1e1100 */
[----:B------:R-:W-:Y:S01]  /*58640*/  PRMT R88, RZ, 0x7610, R88 ;  /* 0x00007610ff587816 */ /* 0x000fe20000000058 */
[----:B0-----:R-:W-:Y:S02]  /*58650*/  @!P3 IMAD.MOV.U32 R10, RZ, RZ, R36 ;  /* 0x000000ffff0ab224 */ /* 0x001fe400078e0024 */
[----:B------:R-:W-:-:S05]  /*58660*/  @!P3 IMAD.MOV.U32 R11, RZ, RZ, R37 ;  /* 0x000000ffff0bb224 */ /* 0x000fca00078e0025 */
[----:B------:R-:W3:Y:S04]  /*58670*/  @!P3 LDG.E.U8 R88, desc[UR20][R10.64] ;  /* 0x000000140a58b981 */ /* 0x000ee8000c1e1100 */
[----:B--2---:R-:W-:Y:S04]  /*58680*/  STL [R1+0x1c4c], R90 ;  /* 0x001c4c5a01007387 */ /* 0x004fe80000100800 */
[----:B------:R-:W2:Y:S04]  /*58690*/  LDL R10, [R1+0x139c] ;  /* 0x00139c00010a7983 */ /* 0x000ea80000100800 */
[----:B------:R-:W2:Y:S01]  /*586a0*/  LDL R11, [R1+0x13a0] ;  /* 0x0013a000010b7983 */ /* 0x000ea20000100800 */
[----:B------:R-:W-:-:S03]  /*586b0*/  PRMT R82, RZ, 0x7610, R82 ;  /* 0x00007610ff527816 */ /* 0x000fc60000000052 */
[----:B------:R-:W4:Y:S04]  /*586c0*/  LDL R37, [R1+0x13cc] ;  /* 0x0013cc0001257983 */ /* 0x000f280000100800 */
[----:B------:R-:W4:Y:S04]  /*586d0*/  LDL R36, [R1+0x13d0] ;  /* 0x0013d00001247983 */ /* 0x000f280000100800 */
[----:B---3--:R-:W-:Y:S01]  /*586e0*/  STL [R1+0x1c50], R88 ;  /* 0x001c505801007387 */ /* 0x008fe20000100800 */
[----:B--2---:R-:W-:-:S04]  /*586f0*/  @!P3 LOP3.LUT R11, R11, R10, RZ, 0x3c, !PT ;  /* 0x0000000a0b0bb212 */ /* 0x004fc800078e3cff */
[----:B------:R-:W-:-:S04]  /*58700*/  @!P3 LOP3.LUT R10, R11, R10, RZ, 0x3c, !PT ;  /* 0x0000000a0b0ab212 */ /* 0x000fc800078e3cff */
[----:B------:R-:W-:-:S05]  /*58710*/  @!P3 LOP3.LUT R11, R11, R10, RZ, 0x3c, !PT ;  /* 0x0000000a0b0bb212 */ /* 0x000fca00078e3cff */
[----:B------:R-:W2:Y:S04]  /*58720*/  @!P3 LDG.E.U8 R82, desc[UR20][R10.64] ;  /* 0x000000140a52b981 */ /* 0x000ea8000c1e1100 */
[----:B------:R-:W3:Y:S04]  /*58730*/  LDL R10, [R1+0x13ac] ;  /* 0x0013ac00010a7983 */ /* 0x000ee80000100800 */
[----:B------:R-:W3:Y:S01]  /*58740*/  LDL R11, [R1+0x13b0] ;  /* 0x0013b000010b7983 */ /* 0x000ee20000100800 */
[----:B------:R-:W-:-:S03]  /*58750*/  PRMT R78, RZ, 0x7610, R78 ;  /* 0x00007610ff4e7816 */ /* 0x000fc6000000004e */
[----:B--2---:R0:W-:Y:S04]  /*58760*/  STL [R1+0x1c54], R82 ;  /* 0x001c545201007387 */ /* 0x0041e80000100800 */
[----:B0-----:R-:W2:Y:S01]  /*58770*/  LDL R82, [R1+0x13c0] ;  /* 0x0013c00001527983 */ /* 0x001ea20000100800 */
[----:B---3--:R-:W-:-:S04]  /*58780*/  @!P3 LOP3.LUT R11, R11, R10, RZ, 0x3c, !PT ;  /* 0x0000000a0b0bb212 */ /* 0x008fc800078e3cff */
[----:B------:R-:W-:-:S04]  /*58790*/  @!P3 LOP3.LUT R10, R11, R10, RZ, 0x3c, !PT ;  /* 0x0000000a0b0ab212 */ /* 0x000fc800078e3cff */
[----:B------:R-:W-:-:S05]  /*587a0*/  @!P3 LOP3.LUT R11, R11, R10, RZ, 0x3c, !PT ;  /* 0x0000000a0b0bb212 */ /* 0x000fca00078e3cff */
[----:B------:R2:W3:Y:S04]  /*587b0*/  @!P3 LDG.E.U8 R78, desc[UR20][R10.64] ;  /* 0x000000140a4eb981 */ /* 0x0004e8000c1e1100 */
[----:B------:R-:W3:Y:S01]  /*587c0*/  LDL R11, [R1+0x13bc] ;  /* 0x0013bc00010b7983 */ /* 0x000ee20000100800 */
[----:B------:R-:W-:Y:S01]  /*587d0*/  PRMT R74, RZ, 0x7610, R74 ;  /* 0x00007610ff4a7816 */ /* 0x000fe2000000004a */
[----:B--2---:R-:W-:-:S05]  /*587e0*/  @!P3 IMAD.MOV.U32 R10, RZ, RZ, R82 ;  /* 0x000000ffff0ab224 */ /* 0x004fca00078e0052 */
[----:B---3--:R4:W2:Y:S01]  /*587f0*/  @!P3 LDG.E.U8 R74, desc[UR20][R10.64] ;  /* 0x000000140a4ab981 */ /* 0x0088a2000c1e1100 */
[----:B------:R-:W-:-:S03]  /*58800*/  PRMT R70, RZ, 0x7610, R70 ;  /* 0x00007610ff467816 */ /* 0x000fc60000000046 */
[----:B------:R-:W-:Y:S04]  /*58810*/  STL [R1+0x1c58], R78 ;  /* 0x001c584e01007387 */ /* 0x000fe80000100800 */
[----:B------:R-:W3:Y:S01]  /*58820*/  LDL R82, [R1+0x1400] ;  /* 0x0014000001527983 */ /* 0x000ee20000100800 */
[----:B----4-:R-:W-:Y:S02]  /*58830*/  @!P3 IMAD.MOV.U32 R10, RZ, RZ, R36 ;  /* 0x000000ffff0ab224 */ /* 0x010fe400078e0024 */
[----:B------:R-:W-:-:S05]  /*58840*/  @!P3 IMAD.MOV.U32 R11, RZ, RZ, R37 ;  /* 0x000000ffff0bb224 */ /* 0x000fca00078e0025 */
[----:B------:R-:W4:Y:S04]  /*58850*/  @!P3 LDG.E.U8 R70, desc[UR20][R10.64] ;  /* 0x000000140a46b981 */ /* 0x000f28000c1e1100 */
[----:B--2---:R-:W-:Y:S04]  /*58860*/  STL [R1+0x1c5c], R74 ;  /* 0x001c5c4a01007387 */ /* 0x004fe80000100800 */
[----:B------:R-:W2:Y:S04]  /*58870*/  LDL R10, [R1+0x13dc] ;  /* 0x0013dc00010a7983 */ /* 0x000ea80000100800 */
[----:B------:R-:W2:Y:S01]  /*58880*/  LDL R11, [R1+0x13e0] ;  /* 0x0013e000010b7983 */ /* 0x000ea20000100800 */
[----:B------:R-:W-:-:S03]  /*58890*/  PRMT R66, RZ, 0x7610, R66 ;  /* 0x00007610ff427816 */ /* 0x000fc60000000042 */
[----:B------:R-:W3:Y:S04]  /*588a0*/  LDL R37, [R1+0x140c] ;  /* 0x00140c0001257983 */ /* 0x000ee80000100800 */
[----:B------:R-:W3:Y:S04]  /*588b0*/  LDL R36, [R1+0x1410] ;  /* 0x0014100001247983 */ /* 0x000ee80000100800 */
[----:B----4-:R0:W-:Y:S04]  /*588c0*/  STL [R1+0x1c60], R70 ;  /* 0x001c604601007387 */ /* 0x0101e80000100800 */
[----:B0-----:R-:W4:Y:S01]  /*588d0*/  LDL R70, [R1+0x13fc] ;  /* 0x0013fc0001467983 */ /* 0x001f220000100800 */
[----:B--2---:R-:W-:-:S04]  /*588e0*/  @!P3 LOP3.LUT R11, R11, R10, RZ, 0x3c, !PT ;  /* 0x0000000a0b0bb212 */ /* 0x004fc800078e3cff */
[----:B------:R-:W-:-:S04]  /*588f0*/  @!P3 LOP3.LUT R10, R11, R10, RZ, 0x3c, !PT ;  /* 0x0000000a0b0ab212 */ /* 0x000fc800078e3cff */
[----:B------:R-:W-:-:S05]  /*58900*/  @!P3 LOP3.LUT R11, R11, R10, RZ, 0x3c, !PT ;  /* 0x0000000a0b0bb212 */ /* 0x000fca00078e3cff */
[----:B------:R0:W2:Y:S04]  /*58910*/  @!P3 LDG.E.U8 R66, desc[UR20][R10.64] ;  /* 0x000000140a42b981 */ /* 0x0000a8000c1e1100 */
[----:B------:R-:W0:Y:S04]  /*58920*/  LDL R10, [R1+0x13ec] ;  /* 0x0013ec00010a7983 */ /* 0x000e280000100800 */
[----:B------:R-:W0:Y:S01]  /*58930*/  LDL R11, [R1+0x13f0] ;  /* 0x0013f000010b7983 */ /* 0x000e220000100800 */
[----:B------:R-:W-:Y:S02]  /*58940*/  PRMT R62, RZ, 0x7610, R62 ;  /* 0x00007610ff3e7816 */ /* 0x000fe4000000003e */
[----:B------:R-:W-:-:S02]  /*58950*/  PRMT R58, RZ, 0x7610, R58 ;  /* 0x00007610ff3a7816 */ /* 0x000fc4000000003a */
[----:B0-----:R-:W-:-:S04]  /*58960*/  @!P3 LOP3.LUT R11, R11, R10, RZ, 0x3c, !PT ;  /* 0x0000000a0b0bb212 */ /* 0x001fc800078e3cff */
[----:B------:R-:W-:-:S04]  /*58970*/  @!P3 LOP3.LUT R10, R11, R10, RZ, 0x3c, !PT ;  /* 0x0000000a0b0ab212 */ /* 0x000fc800078e3cff */
[----:B------:R-:W-:-:S05]  /*58980*/  @!P3 LOP3.LUT R11, R11, R10, RZ, 0x3c, !PT ;  /* 0x0000000a0b0bb212 */ /* 0x000fca00078e3cff */
[----:B------:R3:W2:Y:S02]  /*58990*/  @!P3 LDG.E.U8 R62, desc[UR20][R10.64] ;  /* 0x000000140a3eb981 */ /* 0x0006a4000c1e1100 */
[----:B---3--:R-:W-:Y:S02]  /*589a0*/  @!P3 IMAD.MOV.U32 R10, RZ, RZ, R82 ;  /* 0x000000ffff0ab224 */ /* 0x008fe400078e0052 */
[----:B----4-:R-:W-:-:S05]  /*589b0*/  @!P3 IMAD.MOV.U32 R11, RZ, RZ, R70 ;  /* 0x000000ffff0bb224 */ /* 0x010fca00078e0046 */
[----:B------:R0:W3:Y:S01]  /*589c0*/  @!P3 LDG.E.U8 R58, desc[UR20][R10.64] ;  /* 0x000000140a3ab981 */ /* 0x0000e2000c1e1100 */
[----:B------:R-:W-:-:S03]  /*589d0*/  PRMT R54, RZ, 0x7610, R54 ;  /* 0x00007610ff367816 */ /* 0x000fc60000000036 */
[----:B--2---:R-:W-:Y:S01]  /*589e0*/  STL [R1+0x1c64], R66 ;  /* 0x001c644201007387 */ /* 0x004fe20000100800 */
[----:B0-----:R-:W-:Y:S02]  /*589f0*/  @!P3 IMAD.MOV.U32 R10, RZ, RZ, R36 ;  /* 0x000000ffff0ab224 */ /* 0x001fe400078e0024 */
[----:B------:R-:W-:-:S05]  /*58a00*/  @!P3 IMAD.MOV.U32 R11, RZ, RZ, R37 ;  /* 0x000000ffff0bb224 */ /* 0x000fca00078e0025 */
[----:B------:R-:W2:Y:S04]  /*58a10*/  @!P3 LDG.E.U8 R54, desc[UR20][R10.64] ;  /* 0x000000140a36b981 */ /* 0x000ea8000c1e1100 */
[----:B------:R-:W-:Y:S04]  /*58a20*/  STL [R1+0x1c68], R62 ;  /* 0x001c683e01007387 */ /* 0x000fe80000100800 */
[----:B------:R-:W4:Y:S04]  /*58a30*/  LDL R70, [R1+0x1450] ;  /* 0x0014500001467983 */ /* 0x000f280000100800 */
[----:B---3--:R-:W-:Y:S04]  /*58a40*/  STL [R1+0x1c6c], R58 ;  /* 0x001c6c3a01007387 */ /* 0x008fe80000100800 */
[----:B------:R-:W3:Y:S04]  /*58a50*/  LDL R10, [R1+0x141c] ;  /* 0x00141c00010a7983 */ /* 0x000ee80000100800 */
[----:B------:R-:W3:Y:S01]  /*58a60*/  LDL R11, [R1+0x1420] ;  /* 0x00142000010b7983 */ /* 0x000ee20000100800 */
[----:B------:R-:W-:-:S03]  /*58a70*/  PRMT R50, RZ, 0x7610, R50 ;  /* 0x00007610ff327816 */ /* 0x000fc60000000032 */
[----:B------:R-:W4:Y:S04]  /*58a80*/  LDL R82, [R1+0x1460] ;  /* 0x0014600001527983 */ /* 0x000f280000100800 */
[----:B------:R-:W4:Y:S04]  /*58a90*/  LDL R37, [R1+0x146c] ;  /* 0x00146c0001257983 */ /* 0x000f280000100800 */
[----:B------:R-:W4:Y:S04]  /*58aa0*/  LDL R36, [R1+0x1470] ;  /* 0x0014700001247983 */ /* 0x000f280000100800 */
[----:B--2---:R-:W-:Y:S01]  /*58ab0*/  STL [R1+0x1c70], R54 ;  /* 0x001c703601007387 */ /* 0x004fe20000100800 */
[----:B---3--:R-:W-:-:S04]  /*58ac0*/  @!P3 LOP3.LUT R11, R11, R10, RZ, 0x3c, !PT ;  /* 0x0000000a0b0bb212 */ /* 0x008fc800078e3cff */
        /* <DEDUP_REMOVED lines=9> */
[----:B------:R0:W3:Y:S04]  /*58b60*/  @!P3 LDG.E.U8 R34, desc[UR20][R10.64] ;  /* 0x000000140a22b981 */ /* 0x0000e8000c1e1100 */
[----:B------:R-:W0:Y:S04]  /*58b70*/  LDL R10, [R1+0x143c] ;  /* 0x00143c00010a7983 */ /* 0x000e280000100800 */
[----:B------:R-:W0:Y:S01]  /*58b80*/  LDL R11, [R1+0x1440] ;  /* 0x00144000010b7983 */ /* 0x000e220000100800 */
[----:B------:R-:W-:Y:S02]  /*58b90*/  PRMT R33, RZ, 0x7610, R33 ;  /* 0x00007610ff217816 */ /* 0x000fe40000000021 */
[----:B0-----:R-:W-:-:S04]  /*58ba0*/  @!P3 LOP3.LUT R11, R11, R10, RZ, 0x3c, !PT ;  /* 0x0000000a0b0bb212 */ /* 0x001fc800078e3cff */
[----:B------:R-:W-:-:S04]  /*58bb0*/  @!P3 LOP3.LUT R10, R11, R10, RZ, 0x3c, !PT ;  /* 0x0000000a0b0ab212 */ /* 0x000fc800078e3cff */
[----:B------:R-:W-:-:S05]  /*58bc0*/  @!P3 LOP3.LUT R11, R11, R10, RZ, 0x3c, !PT ;  /* 0x0000000a0b0bb212 */ /* 0x000fca00078e3cff */
[----:B------:R4:W2:Y:S04]  /*58bd0*/  @!P3 LDG.E.U8 R33, desc[UR20][R10.64] ;  /* 0x000000140a21b981 */ /* 0x0008a8000c1e1100 */
[----:B------:R-:W2:Y:S01]  /*58be0*/  LDL R11, [R1+0x144c] ;  /* 0x00144c00010b7983 */ /* 0x000ea20000100800 */
[----:B------:R-:W-:Y:S01]  /*58bf0*/  PRMT R32, RZ, 0x7610, R32 ;  /* 0x00007610ff207816 */ /* 0x000fe20000000020 */
[----:B----4-:R-:W-:Y:S01]  /*58c00*/  @!P3 IMAD.MOV.U32 R10, RZ, RZ, R70 ;  /* 0x000000ffff0ab224 */ /* 0x010fe200078e0046 */
[----:B------:R-:W-:Y:S01]  /*58c10*/  PRMT R31, RZ, 0x7610, R31 ;  /* 0x00007610ff1f7816 */ /* 0x000fe2000000001f */
[----:B------:R-:W4:Y:S04]  /*58c20*/  LDL R70, [R1+0x14a0] ;  /* 0x0014a00001467983 */ /* 0x000f280000100800 */
[----:B--2---:R0:W2:Y:S04]  /*58c30*/  @!P3 LDG.E.U8 R32, desc[UR20][R10.64] ;  /* 0x000000140a20b981 */ /* 0x0040a8000c1e1100 */
[----:B------:R-:W2:Y:S01]  /*58c40*/  LDL R11, [R1+0x145c] ;  /* 0x00145c00010b7983 */ /* 0x000ea20000100800 */
[----:B0-----:R-:W-:Y:S01]  /*58c50*/  @!P3 IMAD.MOV.U32 R10, RZ, RZ, R82 ;  /* 0x000000ffff0ab224 */ /* 0x001fe200078e0052 */
[----:B------:R-:W-:-:S02]  /*58c60*/  PRMT R30, RZ, 0x7610, R30 ;  /* 0x00007610ff1e7816 */ /* 0x000fc4000000001e */
[----:B------:R-:W-:Y:S01]  /*58c70*/  PRMT R29, RZ, 0x7610, R29 ;  /* 0x00007610ff1d7816 */ /* 0x000fe2000000001d */
[----:B------:R-:W3:Y:S04]  /*58c80*/  LDL R82, [R1+0x14c0] ;  /* 0x0014c00001527983 */ /* 0x000ee80000100800 */
[----:B--2---:R0:W2:Y:S02]  /*58c90*/  @!P3 LDG.E.U8 R31, desc[UR20][R10.64] ;  /* 0x000000140a1fb981 */ /* 0x0040a4000c1e1100 */
[----:B0-----:R-:W-:Y:S02]  /*58ca0*/  @!P3 IMAD.MOV.U32 R10, RZ, RZ, R36 ;  /* 0x000000ffff0ab224 */ /* 0x001fe400078e0024 */
[----:B------:R-:W-:Y:S01]  /*58cb0*/  @!P3 IMAD.MOV.U32 R11, RZ, RZ, R37 ;  /* 0x000000ffff0bb224 */ /* 0x000fe200078e0025 */
[----:B------:R-:W-:Y:S01]  /*58cc0*/  PRMT R28, RZ, 0x7610, R28 ;  /* 0x00007610ff1c7816 */ /* 0x000fe2000000001c */
[----:B------:R-:W2:Y:S04]  /*58cd0*/  LDL R37, [R1+0x14cc] ;  /* 0x0014cc0001257983 */ /* 0x000ea80000100800 */
[----:B------:R0:W2:Y:S01]  /*58ce0*/  @!P3 LDG.E.U8 R30, desc[UR20][R10.64] ;  /* 0x000000140a1eb981 */ /* 0x0000a2000c1e1100 */
[----:B------:R-:W-:-:S02]  /*58cf0*/  PRMT R27, RZ, 0x7610, R27 ;  /* 0x00007610ff1b7816 */ /* 0x000fc4000000001b */
[----:B------:R-:W-:Y:S01]  /*58d00*/  PRMT R26, RZ, 0x7610, R26 ;  /* 0x00007610ff1a7816 */ /* 0x000fe2000000001a */
[----:B------:R-:W2:Y:S04]  /*58d10*/  LDL R36, [R1+0x14d0] ;  /* 0x0014d00001247983 */ /* 0x000ea80000100800 */
[----:B------:R-:W0:Y:S04]  /*58d20*/  LDL R10, [R1+0x147c] ;  /* 0x00147c00010a7983 */ /* 0x000e280000100800 */
[----:B------:R-:W0:Y:S02]  /*58d30*/  LDL R11, [R1+0x1480] ;  /* 0x00148000010b7983 */ /* 0x000e240000100800 */
[----:B0-----:R-:W-:-:S04]  /*58d40*/  @!P3 LOP3.LUT R11, R11, R10, RZ, 0x3c, !PT ;  /* 0x0000000a0b0bb212 */ /* 0x001fc800078e3cff */
[----:B------:R-:W-:-:S04]  /*58d50*/  @!P3 LOP3.LUT R10, R11, R10, RZ, 0x3c, !PT ;  /* 0x0000000a0b0ab212 */ /* 0x000fc800078e3cff */
[----:B------:R-:W-:-:S05]  /*58d60*/  @!P3 LOP3.LUT R11, R11, R10, RZ, 0x3c, !PT ;  /* 0x0000000a0b0bb212 */ /* 0x000fca00078e3cff */
[----:B------:R0:W2:Y:S04]  /*58d70*/  @!P3 LDG.E.U8 R29, desc[UR20][R10.64] ;  /* 0x000000140a1db981 */ /* 0x0000a8000c1e1100 */
[----:B------:R-:W0:Y:S04]  /*58d80*/  LDL R10, [R1+0x148c] ;  /* 0x00148c00010a7983 */ /* 0x000e280000100800 */
[----:B------:R-:W0:Y:S02]  /*58d90*/  LDL R11, [R1+0x1490] ;  /* 0x00149000010b7983 */ /* 0x000e240000100800 */
[----:B0-----:R-:W-:-:S04]  /*58da0*/  @!P3 LOP3.LUT R11, R11, R10, RZ, 0x3c, !PT ;  /* 0x0000000a0b0bb212 */ /* 0x001fc800078e3cff */
[----:B------:R-:W-:-:S04]  /*58db0*/  @!P3 LOP3.LUT R10, R11, R10, RZ, 0x3c, !PT ;  /* 0x0000000a0b0ab212 */ /* 0x000fc800078e3cff */
[----:B------:R-:W-:-:S05]  /*58dc0*/  @!P3 LOP3.LUT R11, R11, R10, RZ, 0x3c, !PT ;  /* 0x0000000a0b0bb212 */ /* 0x000fca00078e3cff */
[----:B------:R4:W2:Y:S04]  /*58dd0*/  @!P3 LDG.E.U8 R28, desc[UR20][R10.64] ;  /* 0x000000140a1cb981 */ /* 0x0008a8000c1e1100 */
[----:B------:R-:W2:Y:S01]  /*58de0*/  LDL R11, [R1+0x149c] ;  /* 0x00149c00010b7983 */ /* 0x000ea20000100800 */
[----:B----4-:R-:W-:Y:S01]  /*58df0*/  @!P3 IMAD.MOV.U32 R10, RZ, RZ, R70 ;  /* 0x000000ffff0ab224 */ /* 0x010fe200078e0046 */
[----:B------:R-:W-:Y:S02]  /*58e00*/  PRMT R25, RZ, 0x7610, R25 ;  /* 0x00007610ff197816 */ /* 0x000fe40000000019 */
[----:B------:R-:W-:Y:S01]  /*58e10*/  PRMT R24, RZ, 0x7610, R24 ;  /* 0x00007610ff187816 */ /* 0x000fe20000000018 */
[----:B------:R-:W4:Y:S04]  /*58e20*/  LDL R70, [R1+0x14f0] ;  /* 0x0014f00001467983 */ /* 0x000f280000100800 */
[----:B--2---:R0:W2:Y:S04]  /*58e30*/  @!P3 LDG.E.U8 R27, desc[UR20][R10.64] ;  /* 0x000000140a1bb981 */ /* 0x0040a8000c1e1100 */
[----:B------:R-:W0:Y:S04]  /*58e40*/  LDL R10, [R1+0x14ac] ;  /* 0x0014ac00010a7983 */ /* 0x000e280000100800 */
[----:B------:R-:W0:Y:S02]  /*58e50*/  LDL R11, [R1+0x14b0] ;  /* 0x0014b000010b7983 */ /* 0x000e240000100800 */
[----:B0-----:R-:W-:-:S04]  /*58e60*/  @!P3 LOP3.LUT R11, R11, R10, RZ, 0x3c, !PT ;  /* 0x0000000a0b0bb212 */ /* 0x001fc800078e3cff */
[----:B------:R-:W-:-:S04]  /*58e70*/  @!P3 LOP3.LUT R10, R11, R10, RZ, 0x3c, !PT ;  /* 0x0000000a0b0ab212 */ /* 0x000fc800078e3cff */
[----:B------:R-:W-:-:S05]  /*58e80*/  @!P3 LOP3.LUT R11, R11, R10, RZ, 0x3c, !PT ;  /* 0x0000000a0b0bb212 */ /* 0x000fca00078e3cff */
[----:B------:R3:W2:Y:S04]  /*58e90*/  @!P3 LDG.E.U8 R26, desc[UR20][R10.64] ;  /* 0x000000140a1ab981 */ /* 0x0006a8000c1e1100 */
[----:B------:R-:W2:Y:S01]  /*58ea0*/  LDL R11, [R1+0x14bc] ;  /* 0x0014bc00010b7983 */ /* 0x000ea20000100800 */
[----:B---3--:R-:W-:Y:S01]  /*58eb0*/  @!P3 IMAD.MOV.U32 R10, RZ, RZ, R82 ;  /* 0x000000ffff0ab224 */ /* 0x008fe200078e0052 */
[----:B------:R-:W-:Y:S02]  /*58ec0*/  PRMT R23, RZ, 0x7610, R23 ;  /* 0x00007610ff177816 */ /* 0x000fe40000000017 */
[----:B------:R-:W-:Y:S01]  /*58ed0*/  PRMT R22, RZ, 0x7610, R22 ;  /* 0x00007610ff167816 */ /* 0x000fe20000000016 */
[----:B------:R-:W3:Y:S04]  /*58ee0*/  LDL R82, [R1+0x1520] ;  /* 0x0015200001527983 */ /* 0x000ee80000100800 */
[----:B--2---:R0:W2:Y:S02]  /*58ef0*/  @!P3 LDG.E.U8 R25, desc[UR20][R10.64] ;  /* 0x000000140a19b981 */ /* 0x0040a4000c1e1100 */
[----:B0-----:R-:W-:-:S02]  /*58f00*/  @!P3 IMAD.MOV.U32 R10, RZ, RZ, R36 ;  /* 0x000000ffff0ab224 */ /* 0x001fc400078e0024 */
[----:B------:R-:W-:Y:S01]  /*58f10*/  @!P3 IMAD.MOV.U32 R11, RZ, RZ, R37 ;  /* 0x000000ffff0bb224 */ /* 0x000fe200078e0025 */
[----:B------:R-:W-:Y:S01]  /*58f20*/  PRMT R21, RZ, 0x7610, R21 ;  /* 0x00007610ff157816 */ /* 0x000fe20000000015 */
[----:B------:R-:W2:Y:S04]  /*58f30*/  LDL R37, [R1+0x152c] ;  /* 0x00152c0001257983 */ /* 0x000ea80000100800 */
[----:B------:R0:W2:Y:S01]  /*58f40*/  @!P3 LDG.E.U8 R24, desc[UR20][R10.64] ;  /* 0x000000140a18b981 */ /* 0x0000a2000c1e1100 */
[----:B------:R-:W-:-:S03]  /*58f50*/  PRMT R20, RZ, 0x7610, R20 ;  /* 0x00007610ff147816 */ /* 0x000fc60000000014 */
[----:B------:R-:W2:Y:S04]  /*58f60*/  LDL R36, [R1+0x1530] ;  /* 0x0015300001247983 */ /* 0x000ea80000100800 */
        /* <DEDUP_REMOVED lines=34> */
[----:B------:R4:W2:Y:S04]  /*59190*/  @!P3 LDG.E.U8 R18, desc[UR20][R10.64] ;  /* 0x000000140a12b981 */ /* 0x0008a8000c1e1100 */
[----:B------:R-:W2:Y:S04]  /*591a0*/  LDL R36, [R1+0x1590] ;  /* 0x0015900001247983 */ /* 0x000ea80000100800 */
[----:B------:R-:W3:Y:S01]  /*591b0*/  LDL R11, [R1+0x153c] ;  /* 0x00153c00010b7983 */ /* 0x000ee20000100800 */
[----:B----4-:R-:W-:Y:S01]  /*591c0*/  @!P3 IMAD.MOV.U32 R10, RZ, RZ, R70 ;  /* 0x000000ffff0ab224 */ /* 0x010fe200078e0046 */
[----:B------:R-:W-:-:S02]  /*591d0*/  PRMT R14, RZ, 0x7610, R14 ;  /* 0x00007610ff0e7816 */ /* 0x000fc4000000000e */
[----:B------:R-:W-:Y:S01]  /*591e0*/  PRMT R12, RZ, 0x7610, R12 ;  /* 0x00007610ff0c7816 */ /* 0x000fe2000000000c */
[----:B------:R-:W4:Y:S01]  /*591f0*/  LDL R70, [R1+0x15a0] ;  /* 0x0015a00001467983 */ /* 0x000f220000100800 */
[----:B------:R-:W-:-:S04]  /*59200*/  PRMT R13, RZ, 0x7610, R13 ;  /* 0x00007610ff0d7816 */ /* 0x000fc8000000000d */
[----:B--2---:R-:W2:Y:S04]  /*59210*/  @!P3 LDG.E.U8 R12, desc[UR20][R36.64] ;  /* 0x00000014240cb981 */ /* 0x004ea8000c1e1100 */
[----:B---3--:R0:W3:Y:S04]  /*59220*/  @!P3 LDG.E.U8 R17, desc[UR20][R10.64] ;  /* 0x000000140a11b981 */ /* 0x0080e8000c1e1100 */
        /* <DEDUP_REMOVED lines=20> */
[----:B0-----:R-:W-:Y:S02]  /*59370*/  @!P3 IMAD.MOV.U32 R10, RZ, RZ, R82 ;  /* 0x000000ffff0ab224 */ /* 0x001fe400078e0052 */
[----:B----4-:R-:W-:Y:S01]  /*59380*/  @!P3 IMAD.MOV.U32 R36, RZ, RZ, R70 ;  /* 0x000000ffff24b224 */ /* 0x010fe200078e0046 */
[----:B------:R-:W-:Y:S01]  /*59390*/  PRMT R86, RZ, 0x7610, R86 ;  /* 0x00007610ff567816 */ /* 0x000fe20000000056 */
[----:B------:R-:W4:Y:S04]  /*593a0*/  LDL R82, [R1+0x11c0] ;  /* 0x0011c00001527983 */ /* 0x000f280000100800 */
[----:B------:R-:W3:Y:S04]  /*593b0*/  LDL R70, [R1+0x11d8] ;  /* 0x0011d80001467983 */ /* 0x000ee80000100800 */
[----:B--2---:R0:W2:Y:S02]  /*593c0*/  @!P3 LDG.E.U8 R13, desc[UR20][R10.64] ;  /* 0x000000140a0db981 */ /* 0x0040a4000c1e1100 */
[----:B0-----:R-:W-:-:S06]  /*593d0*/  PRMT R11, RZ, 0x7610, R11 ;  /* 0x00007610ff0b7816 */ /* 0x001fcc000000000b */
[----:B------:R0:W2:Y:S04]  /*593e0*/  @!P3 LDG.E.U8 R11, desc[UR20][R36.64] ;  /* 0x00000014240bb981 */ /* 0x0000a8000c1e1100 */
[----:B------:R-:W0:Y:S04]  /*593f0*/  LDL R36, [R1+0x15ac] ;  /* 0x0015ac0001247983 */ /* 0x000e280000100800 */
[----:B------:R-:W0:Y:S01]  /*59400*/  LDL R37, [R1+0x15b0] ;  /* 0x0015b00001257983 */ /* 0x000e220000100800 */
[----:B------:R-:W-:Y:S02]  /*59410*/  PRMT R10, RZ, 0x7610, R10 ;  /* 0x00007610ff0a7816 */ /* 0x000fe4000000000a */
        /* <DEDUP_REMOVED lines=19> */
[----:B------:R-:W3:Y:S01]  /*59550*/  LDL R37, [R1+0x11bc] ;  /* 0x0011bc0001257983 */ /* 0x000ee20000100800 */
[----:B------:R-:W-:Y:S01]  /*59560*/  PRMT R78, RZ, 0x7610, R78 ;  /* 0x00007610ff4e7816 */ /* 0x000fe2000000004e */
[----:B----4-:R-:W-:Y:S02]  /*59570*/  @!P3 IMAD.MOV.U32 R36, RZ, RZ, R82 ;  /* 0x000000ffff24b224 */ /* 0x010fe400078e0052 */
[----:B--2---:R0:W-:Y:S01]  /*59580*/  STL [R1+0x5c], R88 ;  /* 0x00005c5801007387 */ /* 0x0041e20000100800 */
[----:B------:R-:W-:-:S03]  /*59590*/  PRMT R47, RZ, 0x7610, R47 ;  /* 0x00007610ff2f7816 */ /* 0x000fc6000000002f */
[----:B------:R-:W2:Y:S04]  /*595a0*/  LDL R82, [R1+0x1234] ;  /* 0x0012340001527983 */ /* 0x000ea80000100800 */
[----:B---3--:R1:W3:Y:S04]  /*595b0*/  @!P3 LDG.E.U8 R78, desc[UR20][R36.64] ;  /* 0x00000014244eb981 */ /* 0x0082e8000c1e1100 */
[----:B0-----:R-:W4:Y:S04]  /*595c0*/  LDL R88, [R1+0x1220] ;  /* 0x0012200001587983 */ /* 0x001f280000100800 */
[----:B------:R-:W2:Y:S01]  /*595d0*/  LDL R37, [R1+0x11d4] ;  /* 0x0011d40001257983 */ /* 0x000ea20000100800 */
[----:B-1----:R-:W-:-:S03]  /*595e0*/  @!P3 IMAD.MOV.U32 R36, RZ, RZ, R70 ;  /* 0x000000ffff24b224 */ /* 0x002fc600078e0046 */
[----:B---3--:R0:W-:Y:S01]  /*595f0*/  STL [R1+0x58], R78 ;  /* 0x0000584e01007387 */ /* 0x0081e20000100800 */
[----:B------:R-:W-:-:S03]  /*59600*/  PRMT R87, RZ, 0x7610, R87 ;  /* 0x00007610ff577816 */ /* 0x000fc60000000057 */
[----:B------:R-:W3:Y:S04]  /*59610*/  LDL R70, [R1+0x1244] ;  /* 0x0012440001467983 */ /* 0x000ee80000100800 */
[----:B--2---:R1:W2:Y:S04]  /*59620*/  @!P3 LDG.E.U8 R47, desc[UR20][R36.64] ;  /* 0x00000014242fb981 */ /* 0x0042a8000c1e1100 */
[----:B0-----:R-:W2:Y:S04]  /*59630*/  LDL R78, [R1+0x1238] ;  /* 0x00123800014e7983 */ /* 0x001ea80000100800 */
[----:B------:R-:W1:Y:S04]  /*59640*/  LDL R36, [R1+0x11ec] ;  /* 0x0011ec0001247983 */ /* 0x000e680000100800 */
[----:B------:R-:W1:Y:S02]  /*59650*/  LDL R37, [R1+0x11f0] ;  /* 0x0011f00001257983 */ /* 0x000e640000100800 */
[----:B-1----:R-:W-:-:S04]  /*59660*/  @!P3 LOP3.LUT R37, R37, R36, RZ, 0x3c, !PT ;  /* 0x000000242525b212 */ /* 0x002fc800078e3cff */
        /* <DEDUP_REMOVED lines=15> */
[----:B--2---:R-:W-:Y:S04]  /*59760*/  STL [R1+0x4c], R2 ;  /* 0x00004c0201007387 */ /* 0x004fe80000100800 */
[----:B------:R-:W2:Y:S01]  /*59770*/  LDL R37, [R1+0x121c] ;  /* 0x00121c0001257983 */ /* 0x000ea20000100800 */
[----:B----4-:R-:W-:Y:S01]  /*59780*/  @!P3 IMAD.MOV.U32 R36, RZ, RZ, R88 ;  /* 0x000000ffff24b224 */ /* 0x010fe200078e0058 */
[----:B------:R-:W-:Y:S02]  /*59790*/  PRMT R39, RZ, 0x7610, R39 ;  /* 0x00007610ff277816 */ /* 0x000fe40000000027 */
[----:B------:R-:W-:Y:S01]  /*597a0*/  PRMT R44, RZ, 0x7610, R44 ;  /* 0x00007610ff2c7816 */ /* 0x000fe2000000002c */
[----:B------:R-:W4:Y:S04]  /*597b0*/  LDL R88, [R1+0x1264] ;  /* 0x0012640001587983 */ /* 0x000f280000100800 */
[----:B--2---:R0:W2:Y:S02]  /*597c0*/  @!P3 LDG.E.U8 R45, desc[UR20][R36.64] ;  /* 0x00000014242db981 */ /* 0x0040a4000c1e1100 */
[----:B0-----:R-:W-:-:S02]  /*597d0*/  @!P3 IMAD.MOV.U32 R36, RZ, RZ, R78 ;  /* 0x000000ffff24b224 */ /* 0x001fc400078e004e */
[----:B------:R-:W-:-:S05]  /*597e0*/  @!P3 IMAD.MOV.U32 R37, RZ, RZ, R82 ;  /* 0x000000ffff25b224 */ /* 0x000fca00078e0052 */
[----:B------:R0:W3:Y:S02]  /*597f0*/  @!P3 LDG.E.U8 R39, desc[UR20][R36.64] ;  /* 0x000000142427b981 */ /* 0x0000e4000c1e1100 */
[----:B0-----:R-:W-:Y:S02]  /*59800*/  @!P3 IMAD.MOV.U32 R36, RZ, RZ, R47 ;  /* 0x000000ffff24b224 */ /* 0x001fe400078e002f */
[----:B------:R-:W-:-:S05]  /*59810*/  @!P3 IMAD.MOV.U32 R37, RZ, RZ, R70 ;  /* 0x000000ffff25b224 */ /* 0x000fca00078e0046 */
[----:B------:R0:W4:Y:S04]  /*59820*/  @!P3 LDG.E.U8 R44, desc[UR20][R36.64] ;  /* 0x00000014242cb981 */ /* 0x000128000c1e1100 */
[----:B--2---:R1:W-:Y:S04]  /*59830*/  STL [R1+0x48], R45 ;  /* 0x0000482d01007387 */ /* 0x0043e80000100800 */
[----:B------:R-:W2:Y:S04]  /*59840*/  LDL R82, [R1+0x1274] ;  /* 0x0012740001527983 */ /* 0x000ea80000100800 */
[----:B-1----:R-:W2:Y:S04]  /*59850*/  LDL R45, [R1+0x1268] ;  /* 0x00126800012d7983 */ /* 0x002ea80000100800 */
[----:B---3--:R1:W-:Y:S04]  /*59860*/  STL [R1+0x44], R39 ;  /* 0x0000442701007387 */ /* 0x0083e80000100800 */
[----:B------:R-:W0:Y:S04]  /*59870*/  LDL R36, [R1+0x1254] ;  /* 0x0012540001247983 */ /* 0x000e280000100800 */
[----:B------:R-:W0:Y:S01]  /*59880*/  LDL R37, [R1+0x1258] ;  /* 0x0012580001257983 */ /* 0x000e220000100800 */
[----:B------:R-:W-:-:S02]  /*59890*/  PRMT R90, RZ, 0x7610, R90 ;  /* 0x00007610ff5a7816 */ /* 0x000fc4000000005a */
[----:B------:R-:W-:Y:S01]  /*598a0*/  PRMT R41, RZ, 0x7610, R41 ;  /* 0x00007610ff297816 */ /* 0x000fe20000000029 */
[----:B-1----:R-:W3:Y:S04]  /*598b0*/  LDL R39, [R1+0x1278] ;  /* 0x0012780001277983 */ /* 0x002ee80000100800 */
[----:B------:R-:W2:Y:S04]  /*598c0*/  LDL R78, [R1+0x1284] ;  /* 0x00128400014e7983 */ /* 0x000ea80000100800 */
[----:B------:R-:W2:Y:S04]  /*598d0*/  LDL R70, [R1+0x1288] ;  /* 0x0012880001467983 */ /* 0x000ea80000100800 */
[----:B------:R-:W2:Y:S01]  /*598e0*/  LDL R47, [R1+0x1294] ;  /* 0x00129400012f7983 */ /* 0x000ea20000100800 */
[----:B0-----:R-:W-:-:S04]  /*598f0*/  @!P3 LOP3.LUT R37, R37, R36, RZ, 0x3c, !PT ;  /* 0x000000242525b212 */ /* 0x001fc800078e3cff */
[----:B------:R-:W-:-:S04]  /*59900*/  @!P3 LOP3.LUT R36, R37, R36, RZ, 0x3c, !PT ;  /* 0x000000242524b212 */ /* 0x000fc800078e3cff */
[----:B------:R-:W-:-:S05]  /*59910*/  @!P3 LOP3.LUT R37, R37, R36, RZ, 0x3c, !PT ;  /* 0x000000242525b212 */ /* 0x000fca00078e3cff */
[----:B------:R2:W3:Y:S02]  /*59920*/  @!P3 LDG.E.U8 R90, desc[UR20][R36.64] ;  /* 0x00000014245ab981 */ /* 0x0004e4000c1e1100 */
[----:B--2---:R-:W-:Y:S02]  /*59930*/  @!P3 IMAD.MOV.U32 R36, RZ, RZ, R45 ;  /* 0x000000ffff24b224 */ /* 0x004fe400078e002d */
[----:B----4-:R-:W-:-:S05]  /*59940*/  @!P3 IMAD.MOV.U32 R37, RZ, RZ, R88 ;  /* 0x000000ffff25b224 */ /* 0x010fca00078e0058 */
[----:B------:R3:W2:Y:S04]  /*59950*/  @!P3 LDG.E.U8 R41, desc[UR20][R36.64] ;  /* 0x000000142429b981 */ /* 0x0006a8000c1e1100 */
[----:B------:R0:W-:Y:S04]  /*59960*/  STL [R1+0x40], R44 ;  /* 0x0000402c01007387 */ /* 0x0001e80000100800 */
[----:B------:R-:W4:Y:S04]  /*59970*/  LDL R45, [R1+0x12a4] ;  /* 0x0012a400012d7983 */ /* 0x000f280000100800 */
[----:B0-----:R-:W4:Y:S01]  /*59980*/  LDL R44, [R1+0x1298] ;  /* 0x00129800012c7983 */ /* 0x001f220000100800 */
[----:B------:R-:W-:Y:S01]  /*59990*/  PRMT R38, RZ, 0x7610, R38 ;  /* 0x00007610ff267816 */ /* 0x000fe20000000026 */
[----:B---3--:R-:W-:-:S02]  /*599a0*/  @!P3 IMAD.MOV.U32 R36, RZ, RZ, R39 ;  /* 0x000000ffff24b224 */ /* 0x008fc400078e0027 */
[----:B--2---:R0:W-:Y:S01]  /*599b0*/  STL [R1+0x38], R41 ;  /* 0x0000382901007387 */ /* 0x0041e20000100800 */
[----:B------:R-:W-:Y:S01]  /*599c0*/  @!P3 IMAD.MOV.U32 R37, RZ, RZ, R82 ;  /* 0x000000ffff25b224 */ /* 0x000fe200078e0052 */
[----:B------:R-:W-:Y:S02]  /*599d0*/  PRMT R66, RZ, 0x7610, R66 ;  /* 0x00007610ff427816 */ /* 0x000fe40000000042 */
[----:B------:R-:W-:Y:S01]  /*599e0*/  PRMT R40, RZ, 0x7610, R40 ;  /* 0x00007610ff287816 */ /* 0x000fe20000000028 */
[----:B------:R-:W2:Y:S04]  /*599f0*/  LDL R39, [R1+0x12b4] ;  /* 0x0012b40001277983 */ /* 0x000ea80000100800 */
[----:B------:R1:W3:Y:S04]  /*59a00*/  @!P3 LDG.E.U8 R38, desc[UR20][R36.64] ;  /* 0x000000142426b981 */ /* 0x0002e8000c1e1100 */
[----:B0-----:R-:W2:Y:S01]  /*59a10*/  LDL R41, [R1+0x12a8] ;  /* 0x0012a80001297983 */ /* 0x001ea20000100800 */
[----:B-1----:R-:W-:-:S02]  /*59a20*/  @!P3 IMAD.MOV.U32 R36, RZ, RZ, R70 ;  /* 0x000000ffff24b224 */ /* 0x002fc400078e0046 */
[----:B------:R-:W-:-:S05]  /*59a30*/  @!P3 IMAD.MOV.U32 R37, RZ, RZ, R78 ;  /* 0x000000ffff25b224 */ /* 0x000fca00078e004e */
[----:B------:R4:W3:Y:S01]  /*59a40*/  @!P3 LDG.E.U8 R66, desc[UR20][R36.64] ;  /* 0x000000142442b981 */ /* 0x0008e2000c1e1100 */
[----:B------:R-:W-:Y:S01]  /*59a50*/  PRMT R42, RZ, 0x7610, R42 ;  /* 0x00007610ff2a7816 */ /* 0x000fe2000000002a */
[----:B----4-:R-:W-:Y:S02]  /*59a60*/  @!P3 IMAD.MOV.U32 R36, RZ, RZ, R44 ;  /* 0x000000ffff24b224 */ /* 0x010fe400078e002c */
[----:B------:R-:W-:-:S05]  /*59a70*/  @!P3 IMAD.MOV.U32 R37, RZ, RZ, R47 ;  /* 0x000000ffff25b224 */ /* 0x000fca00078e002f */
[----:B------:R0:W4:Y:S02]  /*59a80*/  @!P3 LDG.E.U8 R40, desc[UR20][R36.64] ;  /* 0x000000142428b981 */ /* 0x000124000c1e1100 */
[----:B0-----:R-:W-:Y:S02]  /*59a90*/  @!P3 IMAD.MOV.U32 R37, RZ, RZ, R45 ;  /* 0x000000ffff25b224 */ /* 0x001fe400078e002d */
[----:B--2---:R-:W-:-:S05]  /*59aa0*/  @!P3 IMAD.MOV.U32 R36, RZ, RZ, R41 ;  /* 0x000000ffff24b224 */ /* 0x004fca00078e0029 */
[----:B------:R-:W2:Y:S04]  /*59ab0*/  @!P3 LDG.E.U8 R42, desc[UR20][R36.64] ;  /* 0x00000014242ab981 */ /* 0x000ea8000c1e1100 */
[----:B---3--:R0:W-:Y:S04]  /*59ac0*/  STL [R1+0x34], R38 ;  /* 0x0000342601007387 */ /* 0x0081e80000100800 */
[----:B------:R-:W3:Y:S04]  /*59ad0*/  LDL R70, [R1+0x12c4] ;  /* 0x0012c40001467983 */ /* 0x000ee80000100800 */
[----:B0-----:R-:W3:Y:S04]  /*59ae0*/  LDL R38, [R1+0x12b8] ;  /* 0x0012b80001267983 */ /* 0x001ee80000100800 */
[----:B------:R0:W-:Y:S04]  /*59af0*/  STL [R1+0x30], R66 ;  /* 0x0000304201007387 */ /* 0x0001e80000100800 */
[----:B------:R-:W3:Y:S04]  /*59b00*/  LDL R44, [R1+0x12d4] ;  /* 0x0012d400012c7983 */ /* 0x000ee80000100800 */
[----:B0-----:R-:W3:Y:S04]  /*59b10*/  LDL R66, [R1+0x12c8] ;  /* 0x0012c80001427983 */ /* 0x001ee80000100800 */
[----:B----4-:R0:W-:Y:S04]  /*59b20*/  STL [R1+0x2c], R40 ;  /* 0x00002c2801007387 */ /* 0x0101e80000100800 */
[----:B------:R-:W4:Y:S04]  /*59b30*/  LDL R41, [R1+0x12e8] ;  /* 0x0012e80001297983 */ /* 0x000f280000100800 */
[----:B0-----:R-:W4:Y:S04]  /*59b40*/  LDL R40, [R1+0x12d8] ;  /* 0x0012d80001287983 */ /* 0x001f280000100800 */
[----:B--2---:R0:W-:Y:S04]  /*59b50*/  STL [R1+0x28], R42 ;  /* 0x0000282a01007387 */ /* 0x0041e80000100800 */
[----:B0-----:R-:W2:Y:S04]  /*59b60*/  LDL R42, [R1+0x12e4] ;  /* 0x0012e400012a7983 */ /* 0x001ea80000100800 */
[----:B------:R-:W-:Y:S04]  /*59b70*/  STL [R1+0x3c], R90 ;  /* 0x00003c5a01007387 */ /* 0x000fe80000100800 */
[----:B------:R-:W2:Y:S04]  /*59b80*/  LDL R47, [R1+0x12f4] ;  /* 0x0012f400012f7983 */ /* 0x000ea80000100800 */
[----:B------:R-:W2:Y:S01]  /*59b90*/  LDL R45, [R1+0x12f8] ;  /* 0x0012f800012d7983 */ /* 0x000ea20000100800 */
[----:B------:R-:W-:Y:S01]  /*59ba0*/  PRMT R74, RZ, 0x7610, R74 ;  /* 0x00007610ff4a7816 */ /* 0x000fe2000000004a */
[----:B---3--:R-:W-:-:S02]  /*59bb0*/  @!P3 IMAD.MOV.U32 R36, RZ, RZ, R38 ;  /* 0x000000ffff24b224 */ /* 0x008fc400078e0026 */
[----:B------:R-:W-:Y:S01]  /*59bc0*/  @!P3 IMAD.MOV.U32 R37, RZ, RZ, R39 ;  /* 0x000000ffff25b224 */ /* 0x000fe200078e0027 */
[----:B------:R-:W-:Y:S01]  /*59bd0*/  PRMT R62, RZ, 0x7610, R62 ;  /* 0x00007610ff3e7816 */ /* 0x000fe2000000003e */
[----:B------:R-:W3:Y:S04]  /*59be0*/  LDL R39, [R1+0x1304] ;  /* 0x0013040001277983 */ /* 0x000ee80000100800 */
[----:B------:R0:W3:Y:S01]  /*59bf0*/  @!P3 LDG.E.U8 R74, desc[UR20][R36.64] ;  /* 0x00000014244ab981 */ /* 0x0000e2000c1e1100 */
[----:B------:R-:W-:Y:S02]  /*59c00*/  PRMT R58, RZ, 0x7610, R58 ;  /* 0x00007610ff3a7816 */ /* 0x000fe4000000003a */
[----:B------:R-:W-:Y:S01]  /*59c10*/  PRMT R54, RZ, 0x7610, R54 ;  /* 0x00007610ff367816 */ /* 0x000fe20000000036 */
[----:B------:R-:W3:Y:S01]  /*59c20*/  LDL R38, [R1+0x1308] ;  /* 0x0013080001267983 */ /* 0x000ee20000100800 */
[----:B0-----:R-:W-:-:S02]  /*59c30*/  @!P3 IMAD.MOV.U32 R36, RZ, RZ, R66 ;  /* 0x000000ffff24b224 */ /* 0x001fc400078e0042 */
[----:B------:R-:W-:-:S05]  /*59c40*/  @!P3 IMAD.MOV.U32 R37, RZ, RZ, R70 ;  /* 0x000000ffff25b224 */ /* 0x000fca00078e0046 */
[----:B------:R4:W3:Y:S02]  /*59c50*/  @!P3 LDG.E.U8 R62, desc[UR20][R36.64] ;  /* 0x00000014243eb981 */ /* 0x0008e4000c1e1100 */
[----:B----4-:R-:W-:Y:S02]  /*59c60*/  @!P3 IMAD.MOV.U32 R36, RZ, RZ, R40 ;  /* 0x000000ffff24b224 */ /* 0x010fe400078e0028 */
[----:B------:R-:W-:Y:S01]  /*59c70*/  @!P3 IMAD.MOV.U32 R37, RZ, RZ, R44 ;  /* 0x000000ffff25b224 */ /* 0x000fe200078e002c */
[----:B------:R-:W-:Y:S01]  /*59c80*/  PRMT R43, RZ, 0x7610, R43 ;  /* 0x00007610ff2b7816 */ /* 0x000fe2000000002b */
[----:B------:R-:W4:Y:S04]  /*59c90*/  LDL R44, [R1+0x1314] ;  /* 0x00131400012c7983 */ /* 0x000f280000100800 */
[----:B------:R0:W4:Y:S04]  /*59ca0*/  @!P3 LDG.E.U8 R58, desc[UR20][R36.64] ;  /* 0x00000014243ab981 */ /* 0x000128000c1e1100 */
[----:B------:R-:W4:Y:S01]  /*59cb0*/  LDL R40, [R1+0x1318] ;  /* 0x0013180001287983 */ /* 0x000f220000100800 */
[----:B0-----:R-:W-:-:S03]  /*59cc0*/  @!P3 IMAD.MOV.U32 R36, RZ, RZ, R41 ;  /* 0x000000ffff24b224 */ /* 0x001fc600078e0029 */
[----:B------:R-:W4:Y:S01]  /*59cd0*/  LDL R41, [R1+0x1328] ;  /* 0x0013280001297983 */ /* 0x000f220000100800 */
[----:B--2---:R-:W-:-:S03]  /*59ce0*/  @!P3 IMAD.MOV.U32 R37, RZ, RZ, R42 ;  /* 0x000000ffff25b224 */ /* 0x004fc600078e002a */
[----:B------:R-:W2:Y:S04]  /*59cf0*/  LDL R42, [R1+0x1324] ;  /* 0x00132400012a7983 */ /* 0x000ea80000100800 */
[----:B------:R0:W2:Y:S02]  /*59d00*/  @!P3 LDG.E.U8 R54, desc[UR20][R36.64] ;  /* 0x000000142436b981 */ /* 0x0000a4000c1e1100 */
[----:B0-----:R-:W-:Y:S02]  /*59d10*/  @!P3 IMAD.MOV.U32 R36, RZ, RZ, R45 ;  /* 0x000000ffff24b224 */ /* 0x001fe400078e002d */
[----:B------:R-:W-:Y:S01]  /*59d20*/  @!P3 IMAD.MOV.U32 R37, RZ, RZ, R47 ;  /* 0x000000ffff25b224 */ /* 0x000fe200078e002f */
[----:B------:R-:W2:Y:S04]  /*59d30*/  LDL R45, [R1+0x1334] ;  /* 0x00133400012d7983 */ /* 0x000ea80000100800 */
[----:B------:R3:W2:Y:S01]  /*59d40*/  @!P3 LDG.E.U8 R43, desc[UR20][R36.64] ;  /* 0x00000014242bb981 */ /* 0x0006a2000c1e1100 */
[----:B------:R-:W-:-:S02]  /*59d50*/  PRMT R46, RZ, 0x7610, R46 ;  /* 0x00007610ff2e7816 */ /* 0x000fc4000000002e */
[----:B------:R-:W-:Y:S01]  /*59d60*/  PRMT R9, RZ, 0x7610, R9 ;  /* 0x00007610ff097816 */ /* 0x000fe20000000009 */
[----:B---3--:R-:W-:Y:S02]  /*59d70*/  @!P3 IMAD.MOV.U32 R36, RZ, RZ, R38 ;  /* 0x000000ffff24b224 */ /* 0x008fe400078e0026 */
[----:B------:R-:W-:-:S05]  /*59d80*/  @!P3 IMAD.MOV.U32 R37, RZ, RZ, R39 ;  /* 0x000000ffff25b224 */ /* 0x000fca00078e0027 */
[----:B------:R4:W3:Y:S02]  /*59d90*/  @!P3 LDG.E.U8 R46, desc[UR20][R36.64] ;  /* 0x00000014242eb981 */ /* 0x0008e4000c1e1100 */
[----:B----4-:R-:W-:Y:S02]  /*59da0*/  @!P3 IMAD.MOV.U32 R37, RZ, RZ, R44 ;  /* 0x000000ffff25b224 */ /* 0x010fe400078e002c */
[----:B------:R-:W-:-:S05]  /*59db0*/  @!P3 IMAD.MOV.U32 R36, RZ, RZ, R40 ;  /* 0x000000ffff24b224 */ /* 0x000fca00078e0028 */
[----:B------:R0:W4:Y:S01]  /*59dc0*/  @!P3 LDG.E.U8 R9, desc[UR20][R36.64] ;  /* 0x000000142409b981 */ /* 0x000122000c1e1100 */
[----:B------:R-:W-:Y:S01]  /*59dd0*/  PRMT R8, RZ, 0x7610, R8 ;  /* 0x00007610ff087816 */ /* 0x000fe20000000008 */
[----:B0-----:R-:W-:Y:S02]  /*59de0*/  @!P3 IMAD.MOV.U32 R36, RZ, RZ, R41 ;  /* 0x000000ffff24b224 */ /* 0x001fe400078e0029 */
[----:B--2---:R0:W-:Y:S04]  /*59df0*/  STL [R1+0x14], R43 ;  /* 0x0000142b01007387 */ /* 0x0041e80000100800 */
[----:B------:R-:W2:Y:S04]  /*59e00*/  LDL R39, [R1+0x1344] ;  /* 0x0013440001277983 */ /* 0x000ea80000100800 */
[----:B------:R-:W2:Y:S04]  /*59e10*/  LDL R38, [R1+0x1348] ;  /* 0x0013480001267983 */ /* 0x000ea80000100800 */
[----:B0-----:R-:W2:Y:S04]  /*59e20*/  LDL R43, [R1+0x1338] ;  /* 0x00133800012b7983 */ /* 0x001ea80000100800 */
[----:B------:R-:W3:Y:S04]  /*59e30*/  LDL R44, [R1+0x1354] ;  /* 0x00135400012c7983 */ /* 0x000ee80000100800 */
[----:B------:R-:W3:Y:S01]  /*59e40*/  LDL R40, [R1+0x1358] ;  /* 0x0013580001287983 */ /* 0x000ee20000100800 */
[----:B------:R-:W-:-:S05]  /*59e50*/  @!P3 IMAD.MOV.U32 R37, RZ, RZ, R42 ;  /* 0x000000ffff25b224 */ /* 0x000fca00078e002a */
[----:B------:R0:W3:Y:S01]  /*59e60*/  @!P3 LDG.E.U8 R8, desc[UR20][R36.64] ;  /* 0x000000142408b981 */ /* 0x0000e2000c1e1100 */
[----:B------:R-:W-:Y:S02]  /*59e70*/  PRMT R7, RZ, 0x7610, R7 ;  /* 0x00007610ff077816 */ /* 0x000fe40000000007 */
[----:B------:R-:W-:Y:S01]  /*59e80*/  PRMT R6, RZ, 0x7610, R6 ;  /* 0x00007610ff067816 */ /* 0x000fe20000000006 */
[----:B0-----:R-:W-:Y:S01]  /*59e90*/  @!P3 IMAD.MOV.U32 R37, RZ, RZ, R45 ;  /* 0x000000ffff25b224 */ /* 0x001fe200078e002d */
[----:B------:R-:W-:Y:S01]  /*59ea0*/  PRMT R93, RZ, 0x7610, R93 ;  /* 0x00007610ff5d7816 */ /* 0x000fe2000000005d */
[----:B----4-:R0:W-:Y:S04]  /*59eb0*/  STL [R1+0x1c04], R9 ;  /* 0x001c040901007387 */ /* 0x0101e80000100800 */
[----:B------:R-:W-:Y:S04]  /*59ec0*/  STL [R1+0x24], R74 ;  /* 0x0000244a01007387 */ /* 0x000fe80000100800 */
[----:B------:R-:W4:Y:S04]  /*59ed0*/  LDL R41, [R1+0x1368] ;  /* 0x0013680001297983 */ /* 0x000f280000100800 */
[----:B------:R-:W4:Y:S04]  /*59ee0*/  LDL R42, [R1+0x1364] ;  /* 0x00136400012a7983 */ /* 0x000f280000100800 */
[----:B------:R-:W-:Y:S01]  /*59ef0*/  STL [R1+0x20], R62 ;  /* 0x0000203e01007387 */ /* 0x000fe20000100800 */
[----:B--2---:R-:W-:-:S05]  /*59f00*/  @!P3 IMAD.MOV.U32 R36, RZ, RZ, R43 ;  /* 0x000000ffff24b224 */ /* 0x004fca00078e002b */
[----:B------:R1:W2:Y:S02]  /*59f10*/  @!P3 LDG.E.U8 R7, desc[UR20][R36.64] ;  /* 0x000000142407b981 */ /* 0x0002a4000c1e1100 */
[----:B-1----:R-:W-:Y:S02]  /*59f20*/  @!P3 IMAD.MOV.U32 R36, RZ, RZ, R38 ;  /* 0x000000ffff24b224 */ /* 0x002fe400078e0026 */
[----:B------:R-:W-:-:S05]  /*59f30*/  @!P3 IMAD.MOV.U32 R37, RZ, RZ, R39 ;  /* 0x000000ffff25b224 */ /* 0x000fca00078e0027 */
[----:B------:R3:W2:Y:S02]  /*59f40*/  @!P3 LDG.E.U8 R6, desc[UR20][R36.64] ;  /* 0x000000142406b981 */ /* 0x0006a4000c1e1100 */
[----:B---3--:R-:W-:Y:S02]  /*59f50*/  @!P3 IMAD.MOV.U32 R36, RZ, RZ, R40 ;  /* 0x000000ffff24b224 */ /* 0x008fe400078e0028 */
[----:B------:R-:W-:-:S05]  /*59f60*/  @!P3 IMAD.MOV.U32 R37, RZ, RZ, R44 ;  /* 0x000000ffff25b224 */ /* 0x000fca00078e002c */
[----:B------:R4:W3:Y:S04]  /*59f70*/  @!P3 LDG.E.U8 R93, desc[UR20][R36.64] ;  /* 0x00000014245db981 */ /* 0x0008e8000c1e1100 */
[----:B------:R-:W-:Y:S04]  /*59f80*/  STL [R1+0x1c08], R8 ;  /* 0x001c080801007387 */ /* 0x000fe80000100800 */
[----:B------:R-:W3:Y:S04]  /*59f90*/  LDL R43, [R1+0x1374] ;  /* 0x00137400012b7983 */ /* 0x000ee80000100800 */
[----:B------:R-:W-:Y:S04]  /*59fa0*/  STL [R1+0x1c], R58 ;  /* 0x00001c3a01007387 */ /* 0x000fe80000100800 */
[----:B0-----:R-:W3:Y:S01]  /*59fb0*/  LDL R9, [R1+0x1378] ;  /* 0x0013780001097983 */ /* 0x001ee20000100800 */
[----:B----4-:R-:W-:Y:S01]  /*59fc0*/  @!P3 IMAD.MOV.U32 R36, RZ, RZ, R41 ;  /* 0x000000ffff24b224 */ /* 0x010fe200078e0029 */
[----:B------:R-:W-:Y:S01]  /*59fd0*/  PRMT R92, RZ, 0x7610, R92 ;  /* 0x00007610ff5c7816 */ /* 0x000fe2000000005c */
[----:B------:R-:W-:-:S05]  /*59fe0*/  @!P3 IMAD.MOV.U32 R37, RZ, RZ, R42 ;  /* 0x000000ffff25b224 */ /* 0x000fca00078e002a */
[----:B------:R0:W4:Y:S01]  /*59ff0*/  @!P3 LDG.E.U8 R92, desc[UR20][R36.64] ;  /* 0x00000014245cb981 */ /* 0x000122000c1e1100 */
[----:B------:R-:W-:-:S03]  /*5a000*/  PRMT R91, RZ, 0x7610, R91 ;  /* 0x00007610ff5b7816 */ /* 0x000fc6000000005b */
[----:B--2---:R1:W-:Y:S04]  /*5a010*/  STL [R1+0x1c0c], R7 ;  /* 0x001c0c0701007387 */ /* 0x0043e80000100800 */
[----:B------:R-:W-:Y:S04]  /*5a020*/  STL [R1+0x18], R54 ;  /* 0x0000183601007387 */ /* 0x000fe80000100800 */
[----:B------:R-:W2:Y:S04]  /*5a030*/  LDL R39, [R1+0x1384] ;  /* 0x0013840001277983 */ /* 0x000ea80000100800 */
[----:B------:R-:W2:Y:S04]  /*5a040*/  LDL R38, [R1+0x1388] ;  /* 0x0013880001267983 */ /* 0x000ea80000100800 */
[----:B------:R0:W-:Y:S04]  /*5a050*/  STL [R1+0x1c10], R6 ;  /* 0x001c100601007387 */ /* 0x0001e80000100800 */
[----:B-1----:R-:W2:Y:S04]  /*5a060*/  LDL R7, [R1+0x1394] ;  /* 0x0013940001077983 */ /* 0x002ea80000100800 */
[----:B------:R-:W2:Y:S04]  /*5a070*/  LDL R40, [R1+0x13a8] ;  /* 0x0013a80001287983 */ /* 0x000ea80000100800 */
[----:B0-----:R-:W2:Y:S04]  /*5a080*/  LDL R6, [R1+0x1398] ;  /* 0x0013980001067983 */ /* 0x001ea80000100800 */
[----:B---3--:R-:W-:Y:S04]  /*5a090*/  STL [R1+0x1c14], R93 ;  /* 0x001c145d01007387 */ /* 0x008fe80000100800 */
[----:B------:R0:W-:Y:S04]  /*5a0a0*/  STL [R1+0x10], R46 ;  /* 0x0000102e01007387 */ /* 0x0001e80000100800 */
[----:B------:R-:W3:Y:S04]  /*5a0b0*/  LDL R41, [R1+0x13a4] ;  /* 0x0013a40001297983 */ /* 0x000ee80000100800 */
[----:B------:R-:W3:Y:S04]  /*5a0c0*/  LDL R42, [R1+0x13b4] ;  /* 0x0013b400012a7983 */ /* 0x000ee80000100800 */
[----:B------:R-:W3:Y:S01]  /*5a0d0*/  LDL R8, [R1+0x13b8] ;  /* 0x0013b80001087983 */ /* 0x000ee20000100800 */
[----:B------:R-:W-:-:S02]  /*5a0e0*/  @!P3 IMAD.MOV.U32 R36, RZ, RZ, R9 ;  /* 0x000000ffff24b224 */ /* 0x000fc400078e0009 */
[----:B------:R-:W-:-:S05]  /*5a0f0*/  @!P3 IMAD.MOV.U32 R37, RZ, RZ, R43 ;  /* 0x000000ffff25b224 */ /* 0x000fca00078e002b */
[----:B------:R2:W3:Y:S01]  /*5a100*/  @!P3 LDG.E.U8 R91, desc[UR20][R36.64] ;  /* 0x00000014245bb981 */ /* 0x0004e2000c1e1100 */
[----:B------:R-:W-:Y:S02]  /*5a110*/  PRMT R89, RZ, 0x7610, R89 ;  /* 0x00007610ff597816 */ /* 0x000fe40000000059 */
[----:B------:R-:W-:Y:S02]  /*5a120*/  PRMT R84, RZ, 0x7610, R84 ;  /* 0x00007610ff547816 */ /* 0x000fe40000000054 */
[----:B------:R-:W-:Y:S02]  /*5a130*/  PRMT R80, RZ, 0x7610, R80 ;  /* 0x00007610ff507816 */ /* 0x000fe40000000050 */
[----:B------:R-:W-:Y:S01]  /*5a140*/  PRMT R76, RZ, 0x7610, R76 ;  /* 0x00007610ff4c7816 */ /* 0x000fe2000000004c */
[----:B----4-:R-:W-:Y:S04]  /*5a150*/  STL [R1+0x1c18], R92 ;  /* 0x001c185c01007387 */ /* 0x010fe80000100800 */
[----:B------:R-:W4:Y:S04]  /*5a160*/  LDL R9, [R1+0x13c8] ;  /* 0x0013c80001097983 */ /* 0x000f280000100800 */
[----:B------:R-:W4:Y:S01]  /*5a170*/  LDL R43, [R1+0x13c4] ;  /* 0x0013c400012b7983 */ /* 0x000f220000100800 */
[----:B--2---:R-:W-:-:S02]  /*5a180*/  @!P3 IMAD.MOV.U32 R37, RZ, RZ, R39 ;  /* 0x000000ffff25b224 */ /* 0x004fc400078e0027 */
[----:B------:R-:W-:-:S05]  /*5a190*/  @!P3 IMAD.MOV.U32 R36, RZ, RZ, R38 ;  /* 0x000000ffff24b224 */ /* 0x000fca00078e0026 */
[----:B------:R1:W2:Y:S02]  /*5a1a0*/  @!P3 LDG.E.U8 R89, desc[UR20][R36.64] ;  /* 0x000000142459b981 */ /* 0x0002a4000c1e1100 */
[----:B-1----:R-:W-:Y:S02]  /*5a1b0*/  @!P3 IMAD.MOV.U32 R37, RZ, RZ, R7 ;  /* 0x000000ffff25b224 */ /* 0x002fe400078e0007 */
[----:B------:R-:W-:-:S05]  /*5a1c0*/  @!P3 IMAD.MOV.U32 R36, RZ, RZ, R6 ;  /* 0x000000ffff24b224 */ /* 0x000fca00078e0006 */
[----:B------:R1:W2:Y:S02]  /*5a1d0*/  @!P3 LDG.E.U8 R84, desc[UR20][R36.64] ;  /* 0x000000142454b981 */ /* 0x0002a4000c1e1100 */
[----:B-1----:R-:W-:Y:S02]  /*5a1e0*/  @!P3 IMAD.MOV.U32 R36, RZ, RZ, R40 ;  /* 0x000000ffff24b224 */ /* 0x002fe400078e0028 */
[----:B---3--:R-:W-:-:S05]  /*5a1f0*/  @!P3 IMAD.MOV.U32 R37, RZ, RZ, R41 ;  /* 0x000000ffff25b224 */ /* 0x008fca00078e0029 */
[----:B------:R1:W3:Y:S02]  /*5a200*/  @!P3 LDG.E.U8 R80, desc[UR20][R36.64] ;  /* 0x000000142450b981 */ /* 0x0002e4000c1e1100 */
[----:B-1----:R-:W-:Y:S02]  /*5a210*/  @!P3 IMAD.MOV.U32 R36, RZ, RZ, R8 ;  /* 0x000000ffff24b224 */ /* 0x002fe400078e0008 */
[----:B------:R-:W-:-:S05]  /*5a220*/  @!P3 IMAD.MOV.U32 R37, RZ, RZ, R42 ;  /* 0x000000ffff25b224 */ /* 0x000fca00078e002a */
[----:B------:R4:W3:Y:S04]  /*5a230*/  @!P3 LDG.E.U8 R76, desc[UR20][R36.64] ;  /* 0x00000014244cb981 */ /* 0x0008e8000c1e1100 */
[----:B------:R-:W-:Y:S04]  /*5a240*/  STL [R1+0x1c1c], R91 ;  /* 0x001c1c5b01007387 */ /* 0x000fe80000100800 */
[----:B------:R-:W3:Y:S04]  /*5a250*/  LDL R39, [R1+0x13d4] ;  /* 0x0013d40001277983 */ /* 0x000ee80000100800 */
[----:B------:R-:W3:Y:S01]  /*5a260*/  LDL R38, [R1+0x13d8] ;  /* 0x0013d80001267983 */ /* 0x000ee20000100800 */
[----:B----4-:R-:W-:Y:S01]  /*5a270*/  @!P3 IMAD.MOV.U32 R36, RZ, RZ, R9 ;  /* 0x000000ffff24b224 */ /* 0x010fe200078e0009 */
[----:B------:R-:W-:Y:S01]  /*5a280*/  PRMT R72, RZ, 0x7610, R72 ;  /* 0x00007610ff487816 */ /* 0x000fe20000000048 */
[----:B------:R-:W-:Y:S01]  /*5a290*/  @!P3 IMAD.MOV.U32 R37, RZ, RZ, R43 ;  /* 0x000000ffff25b224 */ /* 0x000fe200078e002b */
[----:B------:R-:W-:-:S04]  /*5a2a0*/  PRMT R68, RZ, 0x7610, R68 ;  /* 0x00007610ff447816 */ /* 0x000fc80000000044 */
[----:B------:R1:W4:Y:S04]  /*5a2b0*/  @!P3 LDG.E.U8 R72, desc[UR20][R36.64] ;  /* 0x000000142448b981 */ /* 0x000328000c1e1100 */
[----:B--2---:R-:W-:Y:S04]  /*5a2c0*/  STL [R1+0x1c20], R89 ;  /* 0x001c205901007387 */ /* 0x004fe80000100800 */
[----:B------:R-:W2:Y:S04]  /*5a2d0*/  LDL R7, [R1+0x13e4] ;  /* 0x0013e40001077983 */ /* 0x000ea80000100800 */
[----:B------:R-:W2:Y:S04]  /*5a2e0*/  LDL R6, [R1+0x13e8] ;  /* 0x0013e80001067983 */ /* 0x000ea80000100800 */
[----:B------:R-:W-:Y:S04]  /*5a2f0*/  STL [R1+0x1c24], R84 ;  /* 0x001c245401007387 */ /* 0x000fe80000100800 */
[----:B------:R-:W2:Y:S04]  /*5a300*/  LDL R41, [R1+0x13f4] ;  /* 0x0013f40001297983 */ /* 0x000ea80000100800 */
[----:B------:R-:W2:Y:S04]  /*5a310*/  LDL R40, [R1+0x13f8] ;  /* 0x0013f80001287983 */ /* 0x000ea80000100800 */
[----:B---3--:R-:W-:Y:S04]  /*5a320*/  STL [R1+0x1c28], R80 ;  /* 0x001c285001007387 */ /* 0x008fe80000100800 */
[----:B------:R-:W3:Y:S04]  /*5a330*/  LDL R42, [R1+0x1404] ;  /* 0x00140400012a7983 */ /* 0x000ee80000100800 */
[----:B------:R-:W3:Y:S04]  /*5a340*/  LDL R8, [R1+0x1408] ;  /* 0x0014080001087983 */ /* 0x000ee80000100800 */
[----:B------:R-:W-:Y:S04]  /*5a350*/  STL [R1+0x1c2c], R76 ;  /* 0x001c2c4c01007387 */ /* 0x000fe80000100800 */
[----:B0-----:R-:W3:Y:S04]  /*5a360*/  LDL R46, [R1+0x1414] ;  /* 0x00141400012e7983 */ /* 0x001ee80000100800 */
[----:B------:R-:W3:Y:S01]  /*5a370*/  LDL R9, [R1+0x1418] ;  /* 0x0014180001097983 */ /* 0x000ee20000100800 */
[----:B-1----:R-:W-:-:S03]  /*5a380*/  @!P3 IMAD.MOV.U32 R37, RZ, RZ, R39 ;  /* 0x000000ffff25b224 */ /* 0x002fc600078e0027 */
[----:B------:R-:W3:Y:S01]  /*5a390*/  LDL R45, [R1+0x1424] ;  /* 0x00142400012d7983 */ /* 0x000ee20000100800 */
[----:B------:R-:W-:-:S03]  /*5a3a0*/  @!P3 IMAD.MOV.U32 R36, RZ, RZ, R38 ;  /* 0x000000ffff24b224 */ /* 0x000fc600078e0026 */
[----:B------:R-:W3:Y:S04]  /*5a3b0*/  LDL R44, [R1+0x1428] ;  /* 0x00142800012c7983 */ /* 0x000ee80000100800 */
[----:B------:R2:W3:Y:S01]  /*5a3c0*/  @!P3 LDG.E.U8 R68, desc[UR20][R36.64] ;  /* 0x000000142444b981 */ /* 0x0004e2000c1e1100 */
[----:B------:R-:W-:Y:S02]  /*5a3d0*/  PRMT R64, RZ, 0x7610, R64 ;  /* 0x00007610ff407816 */ /* 0x000fe40000000040 */
[----:B------:R-:W-:Y:S02]  /*5a3e0*/  PRMT R60, RZ, 0x7610, R60 ;  /* 0x00007610ff3c7816 */ /* 0x000fe4000000003c */
[----:B------:R-:W-:Y:S02]  /*5a3f0*/  PRMT R56, RZ, 0x7610, R56 ;  /* 0x00007610ff387816 */ /* 0x000fe40000000038 */
[----:B------:R-:W-:-:S02]  /*5a400*/  PRMT R52, RZ, 0x7610, R52 ;  /* 0x00007610ff347816 */ /* 0x000fc40000000034 */
[----:B------:R-:W-:Y:S01]  /*5a410*/  PRMT R48, RZ, 0x7610, R48 ;  /* 0x00007610ff307816 */ /* 0x000fe20000000030 */
[----:B----4-:R-:W-:Y:S04]  /*5a420*/  STL [R1+0x1c30], R72 ;  /* 0x001c304801007387 */ /* 0x010fe80000100800 */
[----:B------:R-:W4:Y:S04]  /*5a430*/  LDL R39, [R1+0x1434] ;  /* 0x0014340001277983 */ /* 0x000f280000100800 */
[----:B------:R-:W4:Y:S01]  /*5a440*/  LDL R38, [R1+0x1438] ;  /* 0x0014380001267983 */ /* 0x000f220000100800 */
[----:B--2---:R-:W-:-:S02]  /*5a450*/  @!P3 IMAD.MOV.U32 R37, RZ, RZ, R7 ;  /* 0x000000ffff25b224 */ /* 0x004fc400078e0007 */
[----:B------:R-:W-:-:S05]  /*5a460*/  @!P3 IMAD.MOV.U32 R36, RZ, RZ, R6 ;  /* 0x000000ffff24b224 */ /* 0x000fca00078e0006 */
[----:B------:R0:W2:Y:S02]  /*5a470*/  @!P3 LDG.E.U8 R64, desc[UR20][R36.64] ;  /* 0x000000142440b981 */ /* 0x0000a4000c1e1100 */
[----:B0-----:R-:W-:Y:S02]  /*5a480*/  @!P3 IMAD.MOV.U32 R37, RZ, RZ, R41 ;  /* 0x000000ffff25b224 */ /* 0x001fe400078e0029 */
[----:B------:R-:W-:-:S05]  /*5a490*/  @!P3 IMAD.MOV.U32 R36, RZ, RZ, R40 ;  /* 0x000000ffff24b224 */ /* 0x000fca00078e0028 */
[----:B------:R3:W2:Y:S02]  /*5a4a0*/  @!P3 LDG.E.U8 R60, desc[UR20][R36.64] ;  /* 0x00000014243cb981 */ /* 0x0006a4000c1e1100 */
[----:B---3--:R-:W-:Y:S02]  /*5a4b0*/  @!P3 IMAD.MOV.U32 R37, RZ, RZ, R42 ;  /* 0x000000ffff25b224 */ /* 0x008fe400078e002a */
[----:B------:R-:W-:-:S05]  /*5a4c0*/  @!P3 IMAD.MOV.U32 R36, RZ, RZ, R8 ;  /* 0x000000ffff24b224 */ /* 0x000fca00078e0008 */
[----:B------:R0:W3:Y:S02]  /*5a4d0*/  @!P3 LDG.E.U8 R56, desc[UR20][R36.64] ;  /* 0x000000142438b981 */ /* 0x0000e4000c1e1100 */
[----:B0-----:R-:W-:Y:S02]  /*5a4e0*/  @!P3 IMAD.MOV.U32 R37, RZ, RZ, R46 ;  /* 0x000000ffff25b224 */ /* 0x001fe400078e002e */
[----:B------:R-:W-:-:S05]  /*5a4f0*/  @!P3 IMAD.MOV.U32 R36, RZ, RZ, R9 ;  /* 0x000000ffff24b224 */ /* 0x000fca00078e0009 */
[----:B------:R0:W3:Y:S02]  /*5a500*/  @!P3 LDG.E.U8 R52, desc[UR20][R36.64] ;  /* 0x000000142434b981 */ /* 0x0000e4000c1e1100 */
[----:B0-----:R-:W-:Y:S02]  /*5a510*/  @!P3 IMAD.MOV.U32 R36, RZ, RZ, R44 ;  /* 0x000000ffff24b224 */ /* 0x001fe400078e002c */
[----:B------:R-:W-:Y:S01]  /*5a520*/  @!P3 IMAD.MOV.U32 R37, RZ, RZ, R45 ;  /* 0x000000ffff25b224 */ /* 0x000fe200078e002d */
[----:B------:R-:W-:Y:S04]  /*5a530*/  STL [R1+0x1c34], R68 ;  /* 0x001c344401007387 */ /* 0x000fe80000100800 */
[----:B------:R-:W3:Y:S04]  /*5a540*/  @!P3 LDG.E.U8 R48, desc[UR20][R36.64] ;  /* 0x000000142430b981 */ /* 0x000ee8000c1e1100 */
[----:B------:R-:W3:Y:S04]  /*5a550*/  LDL R7, [R1+0x1444] ;  /* 0x0014440001077983 */ /* 0x000ee80000100800 */
[----:B------:R-:W3:Y:S01]  /*5a560*/  LDL R6, [R1+0x1448] ;  /* 0x0014480001067983 */ /* 0x000ee20000100800 */
[----:B------:R-:W-:-:S06]  /*5a570*/  PRMT R35, RZ, 0x7610, R35 ;  /* 0x00007610ff237816 */ /* 0x000fcc0000000023 */
[----:B----4-:R0:W4:Y:S04]  /*5a580*/  @!P3 LDG.E.U8 R35, desc[UR20][R38.64] ;  /* 0x000000142623b981 */ /* 0x010128000c1e1100 */
[----:B--2---:R-:W-:Y:S04]  /*5a590*/  STL [R1+0x1c38], R64 ;  /* 0x001c384001007387 */ /* 0x004fe80000100800 */
[----:B------:R-:W2:Y:S04]  /*5a5a0*/  LDL R41, [R1+0x1454] ;  /* 0x0014540001297983 */ /* 0x000ea80000100800 */
[----:B------:R-:W2:Y:S04]  /*5a5b0*/  LDL R40, [R1+0x1458] ;  /* 0x0014580001287983 */ /* 0x000ea80000100800 */
[----:B------:R-:W-:Y:S04]  /*5a5c0*/  STL [R1+0x1c3c], R60 ;  /* 0x001c3c3c01007387 */ /* 0x000fe80000100800 */
[----:B------:R-:W4:Y:S04]  /*5a5d0*/  LDL R43, [R1+0x1464] ;  /* 0x00146400012b7983 */ /* 0x000f280000100800 */
[----:B------:R-:W4:Y:S04]  /*5a5e0*/  LDL R42, [R1+0x1468] ;  /* 0x00146800012a7983 */ /* 0x000f280000100800 */
[----:B------:R-:W4:Y:S04]  /*5a5f0*/  LDL R8, [R1+0x1478] ;  /* 0x0014780001087983 */ /* 0x000f280000100800 */
[----:B---3--:R-:W-:Y:S04]  /*5a600*/  STL [R1+0x1c40], R56 ;  /* 0x001c403801007387 */ /* 0x008fe80000100800 */
[----:B------:R-:W3:Y:S04]  /*5a610*/  LDL R9, [R1+0x1474] ;  /* 0x0014740001097983 */ /* 0x000ee80000100800 */
[----:B------:R1:W-:Y:S04]  /*5a620*/  STL [R1+0x1c44], R52 ;  /* 0x001c443401007387 */ /* 0x0003e80000100800 */
[----:B------:R-:W3:Y:S04]  /*5a630*/  LDL R54, [R1+0x1484] ;  /* 0x0014840001367983 */ /* 0x000ee80000100800 */
[----:B-1----:R-:W3:Y:S04]  /*5a640*/  LDL R52, [R1+0x1488] ;  /* 0x0014880001347983 */ /* 0x002ee80000100800 */
[----:B------:R1:W-:Y:S04]  /*5a650*/  STL [R1+0x1c48], R48 ;  /* 0x001c483001007387 */ /* 0x0003e80000100800 */
[----:B------:R-:W3:Y:S01]  /*5a660*/  LDL R45, [R1+0x1494] ;  /* 0x00149400012d7983 */ /* 0x000ee20000100800 */
[----:B0-----:R-:W-:-:S03]  /*5a670*/  @!P3 IMAD.MOV.U32 R39, RZ, RZ, R7 ;  /* 0x000000ffff27b224 */ /* 0x001fc600078e0007 */
[----:B------:R-:W3:Y:S01]  /*5a680*/  LDL R44, [R1+0x1498] ;  /* 0x00149800012c7983 */ /* 0x000ee20000100800 */
[----:B------:R-:W-:-:S03]  /*5a690*/  @!P3 IMAD.MOV.U32 R38, RZ, RZ, R6 ;  /* 0x000000ffff26b224 */ /* 0x000fc600078e0006 */
[----:B------:R-:W3:Y:S04]  /*5a6a0*/  LDL R7, [R1+0x14a4] ;  /* 0x0014a40001077983 */ /* 0x000ee80000100800 */
[----:B------:R-:W3:Y:S01]  /*5a6b0*/  LDL R6, [R1+0x14a8] ;  /* 0x0014a80001067983 */ /* 0x000ee20000100800 */
[----:B------:R-:W-:Y:S02]  /*5a6c0*/  PRMT R37, RZ, 0x7610, R37 ;  /* 0x00007610ff257816 */ /* 0x000fe40000000025 */
[----:B------:R-:W-:Y:S01]  /*5a6d0*/  PRMT R36, RZ, 0x7610, R36 ;  /* 0x00007610ff247816 */ /* 0x000fe20000000024 */
[----:B------:R-:W3:Y:S04]  /*5a6e0*/  LDL R47, [R1+0x14b4] ;  /* 0x0014b400012f7983 */ /* 0x000ee80000100800 */
[----:B------:R-:W3:Y:S04]  /*5a6f0*/  LDL R46, [R1+0x14b8] ;  /* 0x0014b800012e7983 */ /* 0x000ee80000100800 */
[----:B------:R0:W3:Y:S04]  /*5a700*/  @!P3 LDG.E.U8 R36, desc[UR20][R38.64] ;  /* 0x000000142624b981 */ /* 0x0000e8000c1e1100 */
[----:B------:R-:W3:Y:S04]  /*5a710*/  LDL R56, [R1+0x14d4] ;  /* 0x0014d40001387983 */ /* 0x000ee80000100800 */
[----:B------:R-:W3:Y:S01]  /*5a720*/  LDL R60, [R1+0x14e4] ;  /* 0x0014e400013c7983 */ /* 0x000ee20000100800 */
[----:B0-----:R-:W-:-:S02]  /*5a730*/  PRMT R39, RZ, 0x7610, R39 ;  /* 0x00007610ff277816 */ /* 0x001fc40000000027 */
[----:B------:R-:W-:Y:S01]  /*5a740*/  PRMT R38, RZ, 0x7610, R38 ;  /* 0x00007610ff267816 */ /* 0x000fe20000000026 */
[----:B------:R-:W3:Y:S04]  /*5a750*/  LDL R58, [R1+0x14e8] ;  /* 0x0014e800013a7983 */ /* 0x000ee80000100800 */
[----:B-1----:R-:W3:Y:S01]  /*5a760*/  LDL R48, [R1+0x1508] ;  /* 0x0015080001307983 */ /* 0x002ee20000100800 */
[----:B------:R-:W-:-:S03]  /*5a770*/  PRMT R49, RZ, 0x7610, R49 ;  /* 0x00007610ff317816 */ /* 0x000fc60000000031 */
[----:B------:R-:W3:Y:S04]  /*5a780*/  LDL R64, [R1+0x1534] ;  /* 0x0015340001407983 */ /* 0x000ee80000100800 */
[----:B------:R-:W3:Y:S01]  /*5a790*/  LDL R62, [R1+0x1538] ;  /* 0x00153800013e7983 */ /* 0x000ee20000100800 */
[----:B------:R-:W-:Y:S02]  /*5a7a0*/  PRMT R51, RZ, 0x7610, R51 ;  /* 0x00007610ff337816 */ /* 0x000fe40000000033 */
[----:B------:R-:W-:Y:S01]  /*5a7b0*/  PRMT R53, RZ, 0x7610, R53 ;  /* 0x00007610ff357816 */ /* 0x000fe20000000035 */
[----:B------:R-:W3:Y:S01]  /*5a7c0*/  LDL R68, [R1+0x5cc] ;  /* 0x0005cc0001447983 */ /* 0x000ee20000100800 */
[----:B------:R-:W-:Y:S02]  /*5a7d0*/  PRMT R55, RZ, 0x7610, R55 ;  /* 0x00007610ff377816 */ /* 0x000fe40000000037 */
[----:B------:R-:W-:Y:S01]  /*5a7e0*/  PRMT R57, RZ, 0x7610, R57 ;  /* 0x00007610ff397816 */ /* 0x000fe20000000039 */
[----:B------:R-:W3:Y:S04]  /*5a7f0*/  LDL R66, [R1+0x5d0] ;  /* 0x0005d00001427983 */ /* 0x000ee80000100800 */
[----:B--2---:R4:W2:Y:S02]  /*5a800*/  @!P3 LDG.E.U8 R37, desc[UR20][R40.64] ;  /* 0x000000142825b981 */ /* 0x0048a4000c1e1100 */
[----:B----4-:R-:W-:-:S02]  /*5a810*/  @!P3 IMAD.MOV.U32 R41, RZ, RZ, R43 ;  /* 0x000000ffff29b224 */ /* 0x010fc400078e002b */
[----:B------:R-:W-:Y:S02]  /*5a820*/  @!P3 IMAD.MOV.U32 R40, RZ, RZ, R42 ;  /* 0x000000ffff28b224 */ /* 0x000fe400078e002a */
[----:B------:R-:W-:-:S03]  /*5a830*/  @!P3 IMAD.MOV.U32 R42, RZ, RZ, R8 ;  /* 0x000000ffff2ab224 */ /* 0x000fc600078e0008 */
[----:B------:R0:W4:Y:S04]  /*5a840*/  @!P3 LDG.E.U8 R38, desc[UR20][R40.64] ;  /* 0x000000142826b981 */ /* 0x000128000c1e1100 */
[----:B------:R-:W2:Y:S01]  /*5a850*/  LDL R8, [R1+0x14c8] ;  /* 0x0014c80001087983 */ /* 0x000ea20000100800 */
[----:B---3--:R-:W-:-:S03]  /*5a860*/  @!P3 IMAD.MOV.U32 R43, RZ, RZ, R9 ;  /* 0x000000ffff2bb224 */ /* 0x008fc600078e0009 */
[----:B------:R-:W3:Y:S04]  /*5a870*/  LDL R9, [R1+0x14c4] ;  /* 0x0014c40001097983 */ /* 0x000ee80000100800 */
[----:B------:R1:W4:Y:S01]  /*5a880*/  @!P3 LDG.E.U8 R39, desc[UR20][R42.64] ;  /* 0x000000142a27b981 */ /* 0x000322000c1e1100 */
[----:B0-----:R-:W-:Y:S01]  /*5a890*/  PRMT R41, RZ, 0x7610, R41 ;  /* 0x00007610ff297816 */ /* 0x001fe20000000029 */
[----:B-1----:R-:W-:Y:S02]  /*5a8a0*/  @!P3 IMAD.MOV.U32 R43, RZ, RZ, R54 ;  /* 0x000000ffff2bb224 */ /* 0x002fe400078e0036 */
[----:B------:R-:W4:Y:S04]  /*5a8b0*/  LDL R54, [R1+0x14d8] ;  /* 0x0014d80001367983 */ /* 0x000f280000100800 */
[----:B------:R0:W4:Y:S02]  /*5a8c0*/  @!P3 LDG.E.U8 R41, desc[UR20][R44.64] ;  /* 0x000000142c29b981 */ /* 0x000124000c1e1100 */
[----:B0-----:R-:W-:-:S02]  /*5a8d0*/  @!P3 IMAD.MOV.U32 R44, RZ, RZ, R6 ;  /* 0x000000ffff2cb224 */ /* 0x001fc400078e0006 */
[----:B------:R-:W-:Y:S01]  /*5a8e0*/  @!P3 IMAD.MOV.U32 R45, RZ, RZ, R7 ;  /* 0x000000ffff2db224 */ /* 0x000fe200078e0007 */
[----:B------:R-:W4:Y:S04]  /*5a8f0*/  LDL R6, [R1+0x14f8] ;  /* 0x0014f80001067983 */ /* 0x000f280000100800 */
[----:B------:R-:W4:Y:S01]  /*5a900*/  LDL R7, [R1+0x14f4] ;  /* 0x0014f40001077983 */ /* 0x000f220000100800 */
[----:B------:R-:W-:Y:S01]  /*5a910*/  PRMT R40, RZ, 0x7610, R40 ;  /* 0x00007610ff287816 */ /* 0x000fe20000000028 */
[----:B------:R-:W-:Y:S02]  /*5a920*/  @!P3 IMAD.MOV.U32 R42, RZ, RZ, R52 ;  /* 0x000000ffff2ab224 */ /* 0x000fe400078e0034 */
[----:B------:R-:W4:Y:S04]  /*5a930*/  LDL R52, [R1+0x1504] ;  /* 0x0015040001347983 */ /* 0x000f280000100800 */
[----:B------:R0:W4:Y:S02]  /*5a940*/  @!P3 LDG.E.U8 R40, desc[UR20][R42.64] ;  /* 0x000000142a28b981 */ /* 0x000124000c1e1100 */
[----:B0-----:R-:W-:-:S02]  /*5a950*/  PRMT R43, RZ, 0x7610, R43 ;  /* 0x00007610ff2b7816 */ /* 0x001fc4000000002b */
[----:B------:R-:W-:-:S04]  /*5a960*/  PRMT R42, RZ, 0x7610, R42 ;  /* 0x00007610ff2a7816 */ /* 0x000fc8000000002a */
[----:B------:R-:W4:Y:S04]  /*5a970*/  @!P3 LDG.E.U8 R43, desc[UR20][R46.64] ;  /* 0x000000142e2bb981 */ /* 0x000f28000c1e1100 */
[----:B------:R0:W4:Y:S02]  /*5a980*/  @!P3 LDG.E.U8 R42, desc[UR20][R44.64] ;  /* 0x000000142c2ab981 */ /* 0x000124000c1e1100 */
[----:B0-----:R-:W-:Y:S02]  /*5a990*/  PRMT R44, RZ, 0x7610, R44 ;  /* 0x00007610ff2c7816 */ /* 0x001fe4000000002c */
[----:B------:R-:W-:Y:S01]  /*5a9a0*/  PRMT R45, RZ, 0x7610, R45 ;  /* 0x00007610ff2d7816 */ /* 0x000fe2000000002d */
[----:B--2---:R-:W-:Y:S02]  /*5a9b0*/  @!P3 IMAD.MOV.U32 R46, RZ, RZ, R8 ;  /* 0x000000ffff2eb224 */ /* 0x004fe400078e0008 */
[----:B------:R-:W2:Y:S01]  /*5a9c0*/  LDL R8, [R1+0x1518] ;  /* 0x0015180001087983 */ /* 0x000ea20000100800 */
[----:B---3--:R-:W-:-:S03]  /*5a9d0*/  @!P3 IMAD.MOV.U32 R47, RZ, RZ, R9 ;  /* 0x000000ffff2fb224 */ /* 0x008fc600078e0009 */
[----:B------:R-:W3:Y:S04]  /*5a9e0*/  LDL R9, [R1+0x1514] ;  /* 0x0015140001097983 */ /* 0x000ee80000100800 */
[----:B------:R0:W3:Y:S02]  /*5a9f0*/  @!P3 LDG.E.U8 R44, desc[UR20][R46.64] ;  /* 0x000000142e2cb981 */ /* 0x0000e4000c1e1100 */
[----:B0-----:R-:W-:Y:S02]  /*5aa00*/  @!P3 IMAD.MOV.U32 R47, RZ, RZ, R56 ;  /* 0x000000ffff2fb224 */ /* 0x001fe400078e0038 */
[----:B----4-:R-:W-:Y:S01]  /*5aa10*/  @!P3 IMAD.MOV.U32 R46, RZ, RZ, R54 ;  /* 0x000000ffff2eb224 */ /* 0x010fe200078e0036 */
[----:B------:R-:W4:Y:S04]  /*5aa20*/  LDL R56, [R1+0x1524] ;  /* 0x0015240001387983 */ /* 0x000f280000100800 */
[----:B------:R-:W4:Y:S04]  /*5aa30*/  LDL R54, [R1+0x1528] ;  /* 0x0015280001367983 */ /* 0x000f280000100800 */
[----:B------:R0:W4:Y:S02]  /*5aa40*/  @!P3 LDG.E.U8 R45, desc[UR20][R46.64] ;  /* 0x000000142e2db981 */ /* 0x000124000c1e1100 */
[----:B0-----:R-:W-:-:S02]  /*5aa50*/  @!P3 IMAD.MOV.U32 R46, RZ, RZ, R58 ;  /* 0x000000ffff2eb224 */ /* 0x001fc400078e003a */
[----:B------:R-:W-:Y:S01]  /*5aa60*/  @!P3 IMAD.MOV.U32 R47, RZ, RZ, R60 ;  /* 0x000000ffff2fb224 */ /* 0x000fe200078e003c */
[----:B------:R-:W4:Y:S04]  /*5aa70*/  LDL R58, [R1+0x1578] ;  /* 0x00157800013a7983 */ /* 0x000f280000100800 */
[----:B------:R0:W4:Y:S04]  /*5aa80*/  @!P3 LDG.E.U8 R49, desc[UR20][R46.64] ;  /* 0x000000142e31b981 */ /* 0x000128000c1e1100 */
[----:B------:R-:W4:Y:S01]  /*5aa90*/  LDL R60, [R1+0x1574] ;  /* 0x00157400013c7983 */ /* 0x000f220000100800 */
[----:B0-----:R-:W-:-:S02]  /*5aaa0*/  @!P3 IMAD.MOV.U32 R46, RZ, RZ, R6 ;  /* 0x000000ffff2eb224 */ /* 0x001fc400078e0006 */
[----:B------:R-:W-:Y:S01]  /*5aab0*/  @!P3 IMAD.MOV.U32 R47, RZ, RZ, R7 ;  /* 0x000000ffff2fb224 */ /* 0x000fe200078e0007 */
[----:B------:R-:W4:Y:S04]  /*5aac0*/  LDL R6, [R1+0x1548] ;  /* 0x0015480001067983 */ /* 0x000f280000100800 */
[----:B------:R-:W4:Y:S04]  /*5aad0*/  LDL R7, [R1+0x1544] ;  /* 0x0015440001077983 */ /* 0x000f280000100800 */
[----:B------:R0:W4:Y:S02]  /*5aae0*/  @!P3 LDG.E.U8 R51, desc[UR20][R46.64] ;  /* 0x000000142e33b981 */ /* 0x000124000c1e1100 */
[----:B0-----:R-:W-:-:S02]  /*5aaf0*/  @!P3 IMAD.MOV.U32 R46, RZ, RZ, R48 ;  /* 0x000000ffff2eb224 */ /* 0x001fc400078e0030 */
[----:B------:R-:W-:Y:S01]  /*5ab00*/  @!P3 IMAD.MOV.U32 R47, RZ, RZ, R52 ;  /* 0x000000ffff2fb224 */ /* 0x000fe200078e0034 */
[----:B------:R-:W4:Y:S04]  /*5ab10*/  LDL R48, [R1+0x1558] ;  /* 0x0015580001307983 */ /* 0x000f280000100800 */
[----:B------:R-:W4:Y:S04]  /*5ab20*/  LDL R52, [R1+0x1554] ;  /* 0x0015540001347983 */ /* 0x000f280000100800 */
[----:B------:R2:W4:Y:S01]  /*5ab30*/  @!P3 LDG.E.U8 R53, desc[UR20][R46.64] ;  /* 0x000000142e35b981 */ /* 0x000522000c1e1100 */
[----:B------:R-:W-:Y:S01]  /*5ab40*/  PRMT R59, RZ, 0x7610, R59 ;  /* 0x00007610ff3b7816 */ /* 0x000fe2000000003b */
[----:B--2---:R-:W-:-:S02]  /*5ab50*/  @!P3 IMAD.MOV.U32 R46, RZ, RZ, R8 ;  /* 0x000000ffff2eb224 */ /* 0x004fc400078e0008 */
[----:B------:R-:W2:Y:S01]  /*5ab60*/  LDL R8, [R1+0x1568] ;  /* 0x0015680001087983 */ /* 0x000ea20000100800 */
[----:B---3--:R-:W-:-:S03]  /*5ab70*/  @!P3 IMAD.MOV.U32 R47, RZ, RZ, R9 ;  /* 0x000000ffff2fb224 */ /* 0x008fc600078e0009 */
[----:B------:R-:W3:Y:S04]  /*5ab80*/  LDL R9, [R1+0x1564] ;  /* 0x0015640001097983 */ /* 0x000ee80000100800 */
[----:B------:R4:W3:Y:S02]  /*5ab90*/  @!P3 LDG.E.U8 R55, desc[UR20][R46.64] ;  /* 0x000000142e37b981 */ /* 0x0008e4000c1e1100 */
[----:B----4-:R-:W-:Y:S02]  /*5aba0*/  @!P3 IMAD.MOV.U32 R47, RZ, RZ, R56 ;  /* 0x000000ffff2fb224 */ /* 0x010fe400078e0038 */
[----:B------:R-:W4:Y:S01]  /*5abb0*/  LDL R56, [R1+0x1584] ;  /* 0x0015840001387983 */ /* 0x000f220000100800 */
[----:B------:R-:W-:-:S03]  /*5abc0*/  @!P3 IMAD.MOV.U32 R46, RZ, RZ, R54 ;  /* 0x000000ffff2eb224 */ /* 0x000fc600078e0036 */
[----:B------:R-:W4:Y:S04]  /*5abd0*/  LDL R54, [R1+0x1588] ;  /* 0x0015880001367983 */ /* 0x000f280000100800 */
[----:B------:R0:W4:Y:S02]  /*5abe0*/  @!P3 LDG.E.U8 R57, desc[UR20][R46.64] ;  /* 0x000000142e39b981 */ /* 0x000124000c1e1100 */
[----:B0-----:R-:W-:Y:S02]  /*5abf0*/  @!P3 IMAD.MOV.U32 R46, RZ, RZ, R62 ;  /* 0x000000ffff2eb224 */ /* 0x001fe400078e003e */
[----:B------:R-:W-:Y:S01]  /*5ac00*/  @!P3 IMAD.MOV.U32 R47, RZ, RZ, R64 ;  /* 0x000000ffff2fb224 */ /* 0x000fe200078e0040 */
[----:B------:R-:W-:Y:S01]  /*5ac10*/  PRMT R61, RZ, 0x7610, R61 ;  /* 0x00007610ff3d7816 */ /* 0x000fe2000000003d */
[----:B------:R-:W4:Y:S04]  /*5ac20*/  LDL R64, [R1+0x62c] ;  /* 0x00062c0001407983 */ /* 0x000f280000100800 */
[----:B------:R0:W4:Y:S01]  /*5ac30*/  @!P3 LDG.E.U8 R59, desc[UR20][R46.64] ;  /* 0x000000142e3bb981 */ /* 0x000122000c1e1100 */
[----:B------:R-:W-:-:S02]  /*5ac40*/  PRMT R63, RZ, 0x7610, R63 ;  /* 0x00007610ff3f7816 */ /* 0x000fc4000000003f */
[----:B------:R-:W-:Y:S01]  /*5ac50*/  PRMT R65, RZ, 0x7610, R65 ;  /* 0x00007610ff417816 */ /* 0x000fe20000000041 */
[----:B------:R-:W4:Y:S01]  /*5ac60*/  LDL R62, [R1+0x630] ;  /* 0x00063000013e7983 */ /* 0x000f220000100800 */
[----:B0-----:R-:W-:-:S03]  /*5ac70*/  @!P3 IMAD.MOV.U32 R46, RZ, RZ, R6 ;  /* 0x000000ffff2eb224 */ /* 0x001fc600078e0006 */
[----:B------:R-:W4:Y:S01]  /*5ac80*/  LDL R6, [R1+0x1598] ;  /* 0x0015980001067983 */ /* 0x000f220000100800 */
[----:B------:R-:W-:-:S03]  /*5ac90*/  @!P3 IMAD.MOV.U32 R47, RZ, RZ, R7 ;  /* 0x000000ffff2fb224 */ /* 0x000fc600078e0007 */
[----:B------:R-:W4:Y:S04]  /*5aca0*/  LDL R7, [R1+0x1594] ;  /* 0x0015940001077983 */ /* 0x000f280000100800 */
[----:B------:R0:W4:Y:S02]  /*5acb0*/  @!P3 LDG.E.U8 R61, desc[UR20][R46.64] ;  /* 0x000000142e3db981 */ /* 0x000124000c1e1100 */
[----:B0-----:R-:W-:Y:S02]  /*5acc0*/  @!P3 IMAD.MOV.U32 R46, RZ, RZ, R48 ;  /* 0x000000ffff2eb224 */ /* 0x001fe400078e0030 */
[----:B------:R-:W4:Y:S01]  /*5acd0*/  LDL R48, [R1+0x15a8] ;  /* 0x0015a80001307983 */ /* 0x000f220000100800 */
[----:B------:R-:W-:-:S03]  /*5ace0*/  @!P3 IMAD.MOV.U32 R47, RZ, RZ, R52 ;  /* 0x000000ffff2fb224 */ /* 0x000fc600078e0034 */
[----:B------:R-:W4:Y:S04]  /*5acf0*/  LDL R52, [R1+0x15a4] ;  /* 0x0015a40001347983 */ /* 0x000f280000100800 */
[----:B------:R2:W4:Y:S01]  /*5ad00*/  @!P3 LDG.E.U8 R63, desc[UR20][R46.64] ;  /* 0x000000142e3fb981 */ /* 0x000522000c1e1100 */
[----:B------:R-:W-:Y:S02]  /*5ad10*/  PRMT R67, RZ, 0x7610, R67 ;  /* 0x00007610ff437816 */ /* 0x000fe40000000043 */
[----:B------:R-:W-:Y:S01]  /*5ad20*/  PRMT R69, RZ, 0x7610, R69 ;  /* 0x00007610ff457816 */ /* 0x000fe20000000045 */
[----:B--2---:R-:W-:Y:S02]  /*5ad30*/  @!P3 IMAD.MOV.U32 R46, RZ, RZ, R8 ;  /* 0x000000ffff2eb224 */ /* 0x004fe400078e0008 */
[----:B------:R-:W2:Y:S01]  /*5ad40*/  LDL R8, [R1+0x15b8] ;  /* 0x0015b80001087983 */ /* 0x000ea20000100800 */
[----:B---3--:R-:W-:-:S03]  /*5ad50*/  @!P3 IMAD.MOV.U32 R47, RZ, RZ, R9 ;  /* 0x000000ffff2fb224 */ /* 0x008fc600078e0009 */
[----:B------:R-:W3:Y:S04]  /*5ad60*/  LDL R9, [R1+0x15b4] ;  /* 0x0015b40001097983 */ /* 0x000ee80000100800 */
[----:B------:R0:W3:Y:S02]  /*5ad70*/  @!P3 LDG.E.U8 R65, desc[UR20][R46.64] ;  /* 0x000000142e41b981 */ /* 0x0000e4000c1e1100 */
[----:B0-----:R-:W-:Y:S02]  /*5ad80*/  @!P3 IMAD.MOV.U32 R46, RZ, RZ, R58 ;  /* 0x000000ffff2eb224 */ /* 0x001fe400078e003a */
[----:B------:R-:W-:Y:S01]  /*5ad90*/  @!P3 IMAD.MOV.U32 R47, RZ, RZ, R60 ;  /* 0x000000ffff2fb224 */ /* 0x000fe200078e003c */
[----:B------:R-:W3:Y:S04]  /*5ada0*/  LDL R58, [R1+0x11c8] ;  /* 0x0011c800013a7983 */ /* 0x000ee80000100800 */
[----:B------:R4:W3:Y:S04]  /*5adb0*/  @!P3 LDG.E.U8 R67, desc[UR20][R46.64] ;  /* 0x000000142e43b981 */ /* 0x0008e8000c1e1100 */
[----:B------:R-:W3:Y:S01]  /*5adc0*/  LDL R60, [R1+0x11c4] ;  /* 0x0011c400013c7983 */ /* 0x000ee20000100800 */
[----:B----4-:R-:W-:-:S02]  /*5add0*/  @!P3 IMAD.MOV.U32 R46, RZ, RZ, R54 ;  /* 0x000000ffff2eb224 */ /* 0x010fc400078e0036 */
[----:B------:R-:W-:Y:S01]  /*5ade0*/  @!P3 IMAD.MOV.U32 R47, RZ, RZ, R56 ;  /* 0x000000ffff2fb224 */ /* 0x000fe200078e0038 */
[----:B------:R-:W-:Y:S01]  /*5adf0*/  PRMT R71, RZ, 0x7610, R71 ;  /* 0x00007610ff477816 */ /* 0x000fe20000000047 */
[----:B------:R-:W4:Y:S04]  /*5ae00*/  LDL R56, [R1+0x11f4] ;  /* 0x0011f40001387983 */ /* 0x000f280000100800 */
[----:B------:R0:W4:Y:S01]  /*5ae10*/  @!P3 LDG.E.U8 R69, desc[UR20][R46.64] ;  /* 0x000000142e45b981 */ /* 0x000122000c1e1100 */
[----:B------:R-:W-:Y:S02]  /*5ae20*/  PRMT R73, RZ, 0x7610, R73 ;  /* 0x00007610ff497816 */ /* 0x000fe40000000049 */
[----:B------:R-:W-:Y:S01]  /*5ae30*/  PRMT R75, RZ, 0x7610, R75 ;  /* 0x00007610ff4b7816 */ /* 0x000fe2000000004b */
[----:B------:R-:W4:Y:S01]  /*5ae40*/  LDL R54, [R1+0x11f8] ;  /* 0x0011f80001367983 */ /* 0x000f220000100800 */
[----:B0-----:R-:W-:-:S03]  /*5ae50*/  @!P3 IMAD.MOV.U32 R46, RZ, RZ, R6 ;  /* 0x000000ffff2eb224 */ /* 0x001fc600078e0006 */
[----:B------:R-:W4:Y:S01]  /*5ae60*/  LDL R6, [R1+0x11e0] ;  /* 0x0011e00001067983 */ /* 0x000f220000100800 */
[----:B------:R-:W-:-:S03]  /*5ae70*/  @!P3 IMAD.MOV.U32 R47, RZ, RZ, R7 ;  /* 0x000000ffff2fb224 */ /* 0x000fc600078e0007 */
[----:B------:R-:W4:Y:S04]  /*5ae80*/  LDL R7, [R1+0x11dc] ;  /* 0x0011dc0001077983 */ /* 0x000f280000100800 */
[----:B------:R0:W4:Y:S02]  /*5ae90*/  @!P3 LDG.E.U8 R71, desc[UR20][R46.64] ;  /* 0x000000142e47b981 */ /* 0x000124000c1e1100 */
[----:B0-----:R-:W-:Y:S01]  /*5aea0*/  @!P3 IMAD.MOV.U32 R46, RZ, RZ, R48 ;  /* 0x000000ffff2eb224 */ /* 0x001fe200078e0030 */
[----:B------:R-:W-:Y:S01]  /*5aeb0*/  PRMT R77, RZ, 0x7610, R77 ;  /* 0x00007610ff4d7816 */ /* 0x000fe2000000004d */
[----:B------:R-:W4:Y:S01]  /*5aec0*/  LDL R48, [R1+0x1210] ;  /* 0x0012100001307983 */ /* 0x000f220000100800 */
[----:B------:R-:W-:Y:S01]  /*5aed0*/  @!P3 IMAD.MOV.U32 R47, RZ, RZ, R52 ;  /* 0x000000ffff2fb224 */ /* 0x000fe200078e0034 */
[----:B------:R-:W-:-:S02]  /*5aee0*/  PRMT R79, RZ, 0x7610, R79 ;  /* 0x00007610ff4f7816 */ /* 0x000fc4000000004f */
[----:B------:R-:W4:Y:S04]  /*5aef0*/  LDL R52, [R1+0x120c] ;  /* 0x00120c0001347983 */ /* 0x000f280000100800 */
[----:B------:R2:W4:Y:S01]  /*5af00*/  @!P3 LDG.E.U8 R73, desc[UR20][R46.64] ;  /* 0x000000142e49b981 */ /* 0x000522000c1e1100 */
[----:B------:R-:W-:Y:S01]  /*5af10*/  PRMT R81, RZ, 0x7610, R81 ;  /* 0x00007610ff517816 */ /* 0x000fe20000000051 */
[----:B--2---:R-:W-:Y:S02]  /*5af20*/  @!P3 IMAD.MOV.U32 R46, RZ, RZ, R8 ;  /* 0x000000ffff2eb224 */ /* 0x004fe400078e0008 */
[----:B------:R-:W2:Y:S01]  /*5af30*/  LDL R8, [R1+0x1228] ;  /* 0x0012280001087983 */ /* 0x000ea20000100800 */
[----:B---3--:R-:W-:-:S03]  /*5af40*/  @!P3 IMAD.MOV.U32 R47, RZ, RZ, R9 ;  /* 0x000000ffff2fb224 */ /* 0x008fc600078e0009 */
[----:B------:R-:W3:Y:S04]  /*5af50*/  LDL R9, [R1+0x1224] ;  /* 0x0012240001097983 */ /* 0x000ee80000100800 */
[----:B------:R0:W3:Y:S02]  /*5af60*/  @!P3 LDG.E.U8 R75, desc[UR20][R46.64] ;  /* 0x000000142e4bb981 */ /* 0x0000e4000c1e1100 */
[----:B0-----:R-:W-:Y:S02]  /*5af70*/  @!P3 IMAD.MOV.U32 R46, RZ, RZ, R66 ;  /* 0x000000ffff2eb224 */ /* 0x001fe400078e0042 */
[----:B------:R-:W-:-:S05]  /*5af80*/  @!P3 IMAD.MOV.U32 R47, RZ, RZ, R68 ;  /* 0x000000ffff2fb224 */ /* 0x000fca00078e0044 */
[----:B------:R0:W3:Y:S02]  /*5af90*/  @!P3 LDG.E.U8 R77, desc[UR20][R46.64] ;  /* 0x000000142e4db981 */ /* 0x0000e4000c1e1100 */
[----:B0-----:R-:W-:Y:S02]  /*5afa0*/  @!P3 IMAD.MOV.U32 R46, RZ, RZ, R62 ;  /* 0x000000ffff2eb224 */ /* 0x001fe400078e003e */
[----:B------:R-:W-:-:S05]  /*5afb0*/  @!P3 IMAD.MOV.U32 R47, RZ, RZ, R64 ;  /* 0x000000ffff2fb224 */ /* 0x000fca00078e0040 */
[----:B------:R0:W3:Y:S02]  /*5afc0*/  @!P3 LDG.E.U8 R79, desc[UR20][R46.64] ;  /* 0x000000142e4fb981 */ /* 0x0000e4000c1e1100 */
[----:B0-----:R-:W-:Y:S02]  /*5afd0*/  @!P3 IMAD.MOV.U32 R46, RZ, RZ, R58 ;  /* 0x000000ffff2eb224 */ /* 0x001fe400078e003a */
[----:B------:R-:W-:-:S05]  /*5afe0*/  @!P3 IMAD.MOV.U32 R47, RZ, RZ, R60 ;  /* 0x000000ffff2fb224 */ /* 0x000fca00078e003c */
[----:B------:R4:W3:Y:S02]  /*5aff0*/  @!P3 LDG.E.U8 R81, desc[UR20][R46.64] ;  /* 0x000000142e51b981 */ /* 0x0008e4000c1e1100 */
[----:B----4-:R-:W-:Y:S02]  /*5b000*/  @!P3 IMAD.MOV.U32 R46, RZ, RZ, R6 ;  /* 0x000000ffff2eb224 */ /* 0x010fe400078e0006 */
[----:B------:R-:W-:Y:S01]  /*5b010*/  @!P3 IMAD.MOV.U32 R47, RZ, RZ, R7 ;  /* 0x000000ffff2fb224 */ /* 0x000fe200078e0007 */
[----:B------:R-:W4:Y:S04]  /*5b020*/  LDL R6, [R1+0x11b8] ;  /* 0x0011b80001067983 */ /* 0x000f280000100800 */
[----:B------:R-:W4:Y:S01]  /*5b030*/  LDL R7, [R1+0x11b4] ;  /* 0x0011b40001077983 */ /* 0x000f220000100800 */
[----:B------:R-:W-:-:S02]  /*5b040*/  PRMT R83, RZ, 0x7610, R83 ;  /* 0x00007610ff537816 */ /* 0x000fc40000000053 */
[----:B------:R-:W-:-:S04]  /*5b050*/  PRMT R85, RZ, 0x7610, R85 ;  /* 0x00007610ff557816 */ /* 0x000fc80000000055 */
[----:B------:R0:W4:Y:S01]  /*5b060*/  @!P3 LDG.E.U8 R83, desc[UR20][R46.64] ;  /* 0x000000142e53b981 */ /* 0x000122000c1e1100 */
[----:B------:R-:W-:Y:S01]  /*5b070*/  PRMT R86, RZ, 0x7610, R86 ;  /* 0x00007610ff567816 */ /* 0x000fe20000000056 */
[----:B0-----:R-:W-:Y:S02]  /*5b080*/  @!P3 IMAD.MOV.U32 R46, RZ, RZ, R54 ;  /* 0x000000ffff2eb224 */ /* 0x001fe400078e0036 */
[----:B------:R-:W-:-:S05]  /*5b090*/  @!P3 IMAD.MOV.U32 R47, RZ, RZ, R56 ;  /* 0x000000ffff2fb224 */ /* 0x000fca00078e0038 */
[----:B------:R0:W4:Y:S01]  /*5b0a0*/  @!P3 LDG.E.U8 R85, desc[UR20][R46.64] ;  /* 0x000000142e55b981 */ /* 0x000122000c1e1100 */
[----:B------:R-:W-:Y:S01]  /*5b0b0*/  PRMT R87, RZ, 0x7610, R87 ;  /* 0x00007610ff577816 */ /* 0x000fe20000000057 */
[----:B0-----:R-:W-:Y:S02]  /*5b0c0*/  @!P3 IMAD.MOV.U32 R46, RZ, RZ, R48 ;  /* 0x000000ffff2eb224 */ /* 0x001fe400078e0030 */
[----:B------:R-:W-:Y:S01]  /*5b0d0*/  @!P3 IMAD.MOV.U32 R47, RZ, RZ, R52 ;  /* 0x000000ffff2fb224 */ /* 0x000fe200078e0034 */
[----:B------:R-:W-:Y:S01]  /*5b0e0*/  PRMT R0, RZ, 0x7610, R0 ;  /* 0x00007610ff007816 */ /* 0x000fe20000000000 */
[----:B------:R-:W4:Y:S04]  /*5b0f0*/  LDL.LU R52, [R1+0x1c4] ;  /* 0x0001c40001347983 */ /* 0x000f280000300800 */
[----:B------:R2:W4:Y:S04]  /*5b100*/  @!P3 LDG.E.U8 R86, desc[UR20][R46.64] ;  /* 0x000000142e56b981 */ /* 0x000528000c1e1100 */
        /* <DEDUP_REMOVED lines=13> */
[----:B--2---:R-:W-:-:S02]  /*5b1e0*/  @!P3 IMAD.MOV.U32 R46, RZ, RZ, R8 ;  /* 0x000000ffff2eb224 */ /* 0x004fc400078e0008 */
[----:B---3--:R-:W-:-:S05]  /*5b1f0*/  @!P3 IMAD.MOV.U32 R47, RZ, RZ, R9 ;  /* 0x000000ffff2fb224 */ /* 0x008fca00078e0009 */
[----:B------:R4:W2:Y:S02]  /*5b200*/  @!P3 LDG.E.U8 R87, desc[UR20][R46.64] ;  /* 0x000000142e57b981 */ /* 0x0008a4000c1e1100 */
[----:B----4-:R-:W-:Y:S01]  /*5b210*/  @!P3 IMAD.MOV.U32 R46, RZ, RZ, R6 ;  /* 0x000000ffff2eb224 */ /* 0x010fe200078e0006 */
[----:B------:R-:W0:Y:S01]  /*5b220*/  S2R R2, SR_TID.X ;  /* 0x0000000000027919 */ /* 0x000e220000002100 */
[----:B------:R-:W-:Y:S01]  /*5b230*/  @!P3 IMAD.MOV.U32 R47, RZ, RZ, R7 ;  /* 0x000000ffff2fb224 */ /* 0x000fe200078e0007 */
[----:B------:R-:W3:Y:S04]  /*5b240*/  LDL.LU R6, [R1+0x1d0] ;  /* 0x0001d00001067983 */ /* 0x000ee80000300800 */
[----:B------:R-:W4:Y:S04]  /*5b250*/  @!P3 LDG.E.U8 R0, desc[UR20][R46.64] ;  /* 0x000000142e00b981 */ /* 0x000f28000c1e1100 */
[----:B------:R-:W2:Y:S04]  /*5b260*/  LDL.LU R7, [R1+0x1c0] ;  /* 0x0001c00001077983 */ /* 0x000ea80000300800 */
[----:B------:R-:W2:Y:S04]  /*5b270*/  LDL.LU R8, [R1+0x1b4] ;  /* 0x0001b40001087983 */ /* 0x000ea80000300800 */
[----:B------:R-:W2:Y:S04]  /*5b280*/  LDL.LU R9, [R1+0x1a4] ;  /* 0x0001a40001097983 */ /* 0x000ea80000300800 */
[----:B------:R-:W2:Y:S04]  /*5b290*/  LDL.LU R54, [R1+0x198] ;  /* 0x0001980001367983 */ /* 0x000ea80000300800 */
[----:B------:R-:W2:Y:S04]  /*5b2a0*/  LDL.LU R58, [R1+0x184] ;  /* 0x00018400013a7983 */ /* 0x000ea80000300800 */
[----:B------:R-:W2:Y:S01]  /*5b2b0*/  LDL.LU R62, [R1+0x170] ;  /* 0x00017000013e7983 */ /* 0x000ea20000300800 */
[----:B0-----:R-:W-:-:S03]  /*5b2c0*/  LOP3.LUT R2, R2, 0x7f, RZ, 0xc0, !PT ;  /* 0x0000007f02027812 */ /* 0x001fc600078ec0ff */
[----:B------:R-:W2:Y:S04]  /*5b2d0*/  LDL.LU R66, [R1+0x15c] ;  /* 0x00015c0001427983 */ /* 0x000ea80000300800 */
[----:B------:R-:W2:Y:S04]  /*5b2e0*/  LDL.LU R70, [R1+0x14c] ;  /* 0x00014c0001467983 */ /* 0x000ea80000300800 */
[----:B------:R-:W2:Y:S04]  /*5b2f0*/  LDL.LU R74, [R1+0x13c] ;  /* 0x00013c00014a7983 */ /* 0x000ea80000300800 */
[----:B------:R-:W2:Y:S04]  /*5b300*/  LDL.LU R78, [R1+0x12c] ;  /* 0x00012c00014e7983 */ /* 0x000ea80000300800 */
[----:B------:R-:W2:Y:S04]  /*5b310*/  LDL.LU R82, [R1+0x11c] ;  /* 0x00011c0001527983 */ /* 0x000ea80000300800 */
[----:B------:R-:W2:Y:S04]  /*5b320*/  LDL.LU R88, [R1+0x10c] ;  /* 0x00010c0001587983 */ /* 0x000ea80000300800 */
[----:B------:R0:W-:Y:S04]  /*5b330*/  STS.U8 [R2+UR10+0x22000], R3 ;  /* 0x0220000302007988 */ /* 0x0001e8000800000a */
[----:B------:R1:W-:Y:S04]  /*5b340*/  STS.U8 [R2+UR10+0x23c00], R90 ;  /* 0x023c005a02007988 */ /* 0x0003e8000800000a */
[----:B----4-:R-:W-:Y:S04]  /*5b350*/  STL [R1+0x179c], R0 ;  /* 0x00179c0001007387 */ /* 0x010fe80000100800 */
[----:B0-----:R-:W4:Y:S04]  /*5b360*/  LDL.LU R3, [R1+0x1c74] ;  /* 0x001c740001037983 */ /* 0x001f280000300800 */
[----:B-1----:R-:W2:Y:S04]  /*5b370*/  LDL.LU R90, [R1+0xfc] ;  /* 0x0000fc00015a7983 */ /* 0x002ea80000300800 */
        /* <DEDUP_REMOVED lines=13> */
[----:B----4-:R0:W-:Y:S02]  /*5b450*/  STS.U8 [R2+UR10+0x23e00], R3 ;  /* 0x023e000302007988 */ /* 0x0101e4000800000a */
[----:B0-----:R-:W0:Y:S02]  /*5b460*/  S2R R3, SR_TID.X ;  /* 0x0000000000037919 */ /* 0x001e240000002100 */
[----:B------:R-:W4:Y:S04]  /*5b470*/  LDL.LU R2, [R1+0xec] ;  /* 0x0000ec0001027983 */ /* 0x000f280000300800 */
[----:B------:R-:W4:Y:S04]  /*5b480*/  LDL.LU R48, [R1+0x1cc] ;  /* 0x0001cc0001307983 */ /* 0x000f280000300800 */
[----:B------:R-:W4:Y:S04]  /*5b490*/  LDL.LU R52, [R1+0x1bc] ;  /* 0x0001bc0001347983 */ /* 0x000f280000300800 */
[----:B------:R-:W4:Y:S04]  /*5b4a0*/  LDL.LU R56, [R1+0x1b0] ;  /* 0x0001b00001387983 */ /* 0x000f280000300800 */
[----:B------:R-:W4:Y:S04]  /*5b4b0*/  LDL.LU R60, [R1+0x1a0] ;  /* 0x0001a000013c7983 */ /* 0x000f280000300800 */
[----:B------:R-:W4:Y:S04]  /*5b4c0*/  LDL.LU R64, [R1+0x194] ;  /* 0x0001940001407983 */ /* 0x000f280000300800 */
[----:B------:R-:W4:Y:S01]  /*5b4d0*/  LDL.LU R68, [R1+0x17c] ;  /* 0x00017c0001447983 */ /* 0x000f220000300800 */
[----:B0-----:R-:W-:-:S03]  /*5b4e0*/  LOP3.LUT R3, R3, 0x7f, RZ, 0xc0, !PT ;  /* 0x0000007f03037812 */ /* 0x001fc600078ec0ff */
[----:B------:R-:W4:Y:S01]  /*5b4f0*/  LDL.LU R72, [R1+0x16c] ;  /* 0x00016c0001487983 */ /* 0x000f220000300800 */
[----:B------:R-:W-:-:S03]  /*5b500*/  LOP3.LUT R3, R3, 0x10, RZ, 0x3c, !PT ;  /* 0x0000001003037812 */ /* 0x000fc600078e3cff */
[----:B------:R-:W4:Y:S04]  /*5b510*/  LDL.LU R76, [R1+0x158] ;  /* 0x00015800014c7983 */ /* 0x000f280000300800 */
[----:B------:R-:W4:Y:S04]  /*5b520*/  LDL.LU R80, [R1+0x148] ;  /* 0x0001480001507983 */ /* 0x000f280000300800 */
[----:B------:R-:W4:Y:S04]  /*5b530*/  LDL.LU R84, [R1+0x138] ;  /* 0x0001380001547983 */ /* 0x000f280000300800 */
[----:B------:R-:W4:Y:S04]  /*5b540*/  LDL.LU R89, [R1+0x128] ;  /* 0x0001280001597983 */ /* 0x000f280000300800 */
[----:B------:R-:W4:Y:S04]  /*5b550*/  LDL.LU R91, [R1+0x118] ;  /* 0x00011800015b7983 */ /* 0x000f280000300800 */
[----:B------:R-:W4:Y:S04]  /*5b560*/  LDL.LU R92, [R1+0x108] ;  /* 0x00010800015c7983 */ /* 0x000f280000300800 */
[----:B---3--:R0:W-:Y:S04]  /*5b570*/  STS.U8 [R3+UR10+0x22080], R6 ;  /* 0x0220800603007988 */ /* 0x0081e8000800000a */
[----:B------:R-:W3:Y:S04]  /*5b580*/  LDL.LU R93, [R1+0xf8] ;  /* 0x0000f800015d7983 */ /* 0x000ee80000300800 */
        /* <DEDUP_REMOVED lines=10> */
[----:B-1----:R-:W2:Y:S04]  /*5b630*/  LDL.LU R58, [R1+0x190] ;  /* 0x00019000013a7983 */ /* 0x002ea80000300800 */
[----:B------:R0:W-:Y:S04]  /*5b640*/  STS.U8 [R3+UR10+0x22c80], R62 ;  /* 0x022c803e03007988 */ /* 0x0001e8000800000a */
[----:B------:R1:W-:Y:S04]  /*5b650*/  STS.U8 [R3+UR10+0x22e80], R66 ;  /* 0x022e804203007988 */ /* 0x0003e8000800000a */
[----:B------:R1:W-:Y:S04]  /*5b660*/  STS.U8 [R3+UR10+0x23080], R70 ;  /* 0x0230804603007988 */ /* 0x0003e8000800000a */
[----:B0-----:R-:W2:Y:S04]  /*5b670*/  LDL.LU R62, [R1+0x178] ;  /* 0x00017800013e7983 */ /* 0x001ea80000300800 */
[----:B-1----:R-:W2:Y:S04]  /*5b680*/  LDL.LU R66, [R1+0x168] ;  /* 0x0001680001427983 */ /* 0x002ea80000300800 */
[----:B------:R0:W-:Y:S04]  /*5b690*/  STS.U8 [R3+UR10+0x23280], R74 ;  /* 0x0232804a03007988 */ /* 0x0001e8000800000a */
[----:B------:R-:W2:Y:S04]  /*5b6a0*/  LDL.LU R70, [R1+0x154] ;  /* 0x0001540001467983 */ /* 0x000ea80000300800 */
        /* <DEDUP_REMOVED lines=9> */
[----:B------:R0:W-:Y:S02]  /*5b740*/  STS.U8 [R3+UR10+0x23e80], R4 ;  /* 0x023e800403007988 */ /* 0x0001e4000800000a */
[----:B0-----:R-:W0:Y:S02]  /*5b750*/  S2R R4, SR_TID.X ;  /* 0x0000000000047919 */ /* 0x001e240000002100 */
[----:B0-----:R-:W-:-:S04]  /*5b760*/  LOP3.LUT R4, R4, 0x7f, RZ, 0xc0, !PT ;  /* 0x0000007f04047812 */ /* 0x001fc800078ec0ff */
[----:B------:R-:W-:Y:S01]  /*5b770*/  LOP3.LUT R4, R4, 0x20, RZ, 0x3c, !PT ;  /* 0x0000002004047812 */ /* 0x000fe200078e3cff */
[----:B----4-:R-:W-:Y:S04]  /*5b780*/  STS.U8 [R3+UR10+0x23c80], R2 ;  /* 0x023c800203007988 */ /* 0x010fe8000800000a */
[----:B------:R0:W-:Y:S02]  /*5b790*/  STS.U8 [R4+UR10+0x23f00], R5 ;  /* 0x023f000504007988 */ /* 0x0001e4000800000a */
[----:B0-----:R-:W0:Y:S02]  /*5b7a0*/  S2R R5, SR_TID.X ;  /* 0x0000000000057919 */ /* 0x001e240000002100 */
[----:B------:R-:W-:Y:S04]  /*5b7b0*/  STS.U8 [R4+UR10+0x22100], R48 ;  /* 0x0221003004007988 */ /* 0x000fe8000800000a */
[----:B------:R-:W-:Y:S04]  /*5b7c0*/  STS.U8 [R4+UR10+0x22300], R52 ;  /* 0x0223003404007988 */ /* 0x000fe8000800000a */
[----:B------:R-:W-:Y:S04]  /*5b7d0*/  STS.U8 [R4+UR10+0x22500], R56 ;  /* 0x0225003804007988 */ /* 0x000fe8000800000a */
[----:B------:R-:W-:Y:S04]  /*5b7e0*/  STS.U8 [R4+UR10+0x22700], R60 ;  /* 0x0227003c04007988 */ /* 0x000fe8000800000a */
[----:B------:R-:W-:Y:S04]  /*5b7f0*/  STS.U8 [R4+UR10+0x22900], R64 ;  /* 0x0229004004007988 */ /* 0x000fe8000800000a */
[----:B------:R-:W-:Y:S01]  /*5b800*/  STS.U8 [R4+UR10+0x22b00], R68 ;  /* 0x022b004404007988 */ /* 0x000fe2000800000a */
[----:B0-----:R-:W-:-:S04]  /*5b810*/  LOP3.LUT R5, R5, 0x7f, RZ, 0xc0, !PT ;  /* 0x0000007f05057812 */ /* 0x001fc800078ec0ff */
[----:B------:R-:W-:Y:S01]  /*5b820*/  LOP3.LUT R5, R5, 0x30, RZ, 0x3c, !PT ;  /* 0x0000003005057812 */ /* 0x000fe200078e3cff */
[----:B------:R-:W-:Y:S04]  /*5b830*/  STS.U8 [R4+UR10+0x22d00], R72 ;  /* 0x022d004804007988 */ /* 0x000fe8000800000a */
[----:B------:R-:W-:Y:S04]  /*5b840*/  STS.U8 [R4+UR10+0x22f00], R76 ;  /* 0x022f004c04007988 */ /* 0x000fe8000800000a */
[----:B------:R-:W-:Y:S04]  /*5b850*/  STS.U8 [R4+UR10+0x23100], R80 ;  /* 0x0231005004007988 */ /* 0x000fe8000800000a */
[----:B------:R-:W-:Y:S04]  /*5b860*/  STS.U8 [R4+UR10+0x23300], R84 ;  /* 0x0233005404007988 */ /* 0x000fe8000800000a */
[----:B------:R-:W-:Y:S04]  /*5b870*/  STS.U8 [R4+UR10+0x23500], R89 ;  /* 0x0235005904007988 */ /* 0x000fe8000800000a */
[----:B------:R-:W-:Y:S04]  /*5b880*/  STS.U8 [R4+UR10+0x23700], R91 ;  /* 0x0237005b04007988 */ /* 0x000fe8000800000a */
[----:B------:R-:W-:Y:S04]  /*5b890*/  STS.U8 [R4+UR10+0x23900], R92 ;  /* 0x0239005c04007988 */ /* 0x000fe8000800000a */
[----:B---3--:R-:W-:Y:S04]  /*5b8a0*/  STS.U8 [R4+UR10+0x23b00], R93 ;  /* 0x023b005d04007988 */ /* 0x008fe8000800000a */
[----:B--2---:R-:W-:Y:S04]  /*5b8b0*/  STS.U8 [R4+UR10+0x23d00], R6 ;  /* 0x023d000604007988 */ /* 0x004fe8000800000a */
[----:B------:R0:W-:Y:S04]  /*5b8c0*/  STS.U8 [R5+UR10+0x22780], R54 ;  /* 0x0227803605007988 */ /* 0x0001e8000800000a */
[----:B------:R1:W-:Y:S04]  /*5b8d0*/  STS.U8 [R5+UR10+0x22980], R58 ;  /* 0x0229803a05007988 */ /* 0x0003e8000800000a */
[----:B0-----:R-:W2:Y:S04]  /*5b8e0*/  LDL.LU R54, [R1+0xf4] ;  /* 0x0000f40001367983 */ /* 0x001ea80000300800 */
[----:B-1----:R-:W3:Y:S04]  /*5b8f0*/  LDL.LU R58, [R1+0xe4] ;  /* 0x0000e400013a7983 */ /* 0x002ee80000300800 */
[----:B------:R-:W4:Y:S04]  /*5b900*/  LDL.LU R2, [R1+0xd4] ;  /* 0x0000d40001027983 */ /* 0x000f280000300800 */
[----:B------:R0:W-:Y:S04]  /*5b910*/  STS.U8 [R5+UR10+0x22b80], R62 ;  /* 0x022b803e05007988 */ /* 0x0001e8000800000a */
[----:B------:R1:W-:Y:S04]  /*5b920*/  STS.U8 [R5+UR10+0x22d80], R66 ;  /* 0x022d804205007988 */ /* 0x0003e8000800000a */
[----:B0-----:R-:W3:Y:S04]  /*5b930*/  LDL.LU R62, [R1+0xd0] ;  /* 0x0000d000013e7983 */ /* 0x001ee80000300800 */
[----:B------:R0:W-:Y:S04]  /*5b940*/  STS.U8 [R5+UR10+0x22f80], R70 ;  /* 0x022f804605007988 */ /* 0x0001e8000800000a */
[----:B-1----:R-:W3:Y:S04]  /*5b950*/  LDL.LU R66, [R1+0xcc] ;  /* 0x0000cc0001427983 */ /* 0x002ee80000300800 */
        /* <DEDUP_REMOVED lines=10> */
[----:B-1----:R-:W3:Y:S04]  /*5ba00*/  LDL.LU R90, [R1+0xb4] ;  /* 0x0000b400015a7983 */ /* 0x002ee80000300800 */
        /* <DEDUP_REMOVED lines=17> */
[----:B------:R-:W3:Y:S04]  /*5bb20*/  LDL.LU R6, [R1+0x70] ;  /* 0x0000700001067983 */ /* 0x000ee80000300800 */
[----:B------:R1:W-:Y:S04]  /*5bb30*/  STS.U8 [R5+UR10+0x22380], R8 ;  /* 0x0223800805007988 */ /* 0x0003e8000800000a */
[----:B0-----:R-:W3:Y:S04]  /*5bb40*/  LDL.LU R7, [R1+0x6c] ;  /* 0x00006c0001077983 */ /* 0x001ee80000300800 */
[----:B------:R0:W-:Y:S04]  /*5bb50*/  STS.U8 [R5+UR10+0x22580], R9 ;  /* 0x0225800905007988 */ /* 0x0001e8000800000a */
[----:B-1----:R-:W3:Y:S04]  /*5bb60*/  LDL.LU R8, [R1+0x68] ;  /* 0x0000680001087983 */ /* 0x002ee80000300800 */
[----:B0-----:R-:W3:Y:S04]  /*5bb70*/  LDL.LU R9, [R1+0x64] ;  /* 0x0000640001097983 */ /* 0x001ee80000300800 */
[----:B----4-:R0:W-:Y:S02]  /*5bb80*/  STS.U8 [R5+UR10+0x23f80], R2 ;  /* 0x023f800205007988 */ /* 0x0101e4000800000a */
[----:B0-----:R-:W0:Y:S02]  /*5bb90*/  S2R R2, SR_TID.X ;  /* 0x0000000000027919 */ /* 0x001e240000002100 */
[----:B--2---:R1:W-:Y:S04]  /*5bba0*/  STS.U8 [R5+UR10+0x23b80], R54 ;  /* 0x023b803605007988 */ /* 0x0043e8000800000a */
[----:B---3--:R2:W-:Y:S04]  /*5bbb0*/  STS.U8 [R5+UR10+0x23d80], R58 ;  /* 0x023d803a05007988 */ /* 0x0085e8000800000a */
[----:B-1----:R-:W3:Y:S04]  /*5bbc0*/  LDL.LU R54, [R1+0x1c70] ;  /* 0x001c700001367983 */ /* 0x002ee80000300800 */
[----:B--2---:R-:W2:Y:S01]  /*5bbd0*/  LDL.LU R58, [R1+0x1c6c] ;  /* 0x001c6c00013a7983 */ /* 0x004ea20000300800 */
[----:B0-----:R-:W-:-:S05]  /*5bbe0*/  LOP3.LUT R2, R2, 0x7f, RZ, 0xc0, !PT ;  /* 0x0000007f02027812 */ /* 0x001fca00078ec0ff */
[----:B------:R0:W-:Y:S04]  /*5bbf0*/  STS.U8 [R2+UR10+0x10000], R62 ;  /* 0x0100003e02007988 */ /* 0x0001e8000800000a */
[----:B------:R1:W-:Y:S04]  /*5bc00*/  STS.U8 [R2+UR10+0x10400], R66 ;  /* 0x0104004202007988 */ /* 0x0003e8000800000a */
[----:B------:R4:W-:Y:S04]  /*5bc10*/  STS.U8 [R2+UR10+0x10800], R70 ;  /* 0x0108004602007988 */ /* 0x0009e8000800000a */
[----:B0-----:R-:W2:Y:S04]  /*5bc20*/  LDL.LU R62, [R1+0x1c68] ;  /* 0x001c6800013e7983 */ /* 0x001ea80000300800 */
[----:B-1----:R-:W2:Y:S04]  /*5bc30*/  LDL.LU R66, [R1+0x1c64] ;  /* 0x001c640001427983 */ /* 0x002ea80000300800 */
[----:B----4-:R-:W4:Y:S04]  /*5bc40*/  LDL.LU R70, [R1+0x1c60] ;  /* 0x001c600001467983 */ /* 0x010f280000300800 */
[----:B------:R0:W-:Y:S04]  /*5bc50*/  STS.U8 [R2+UR10+0x10c00], R74 ;  /* 0x010c004a02007988 */ /* 0x0001e8000800000a */
[----:B------:R1:W-:Y:S04]  /*5bc60*/  STS.U8 [R2+UR10+0x11000], R78 ;  /* 0x0110004e02007988 */ /* 0x0003e8000800000a */
[----:B------:R1:W-:Y:S04]  /*5bc70*/  STS.U8 [R2+UR10+0x11400], R82 ;  /* 0x0114005202007988 */ /* 0x0003e8000800000a */
[----:B0-----:R-:W4:Y:S04]  /*5bc80*/  LDL.LU R74, [R1+0x1c5c] ;  /* 0x001c5c00014a7983 */ /* 0x001f280000300800 */
[----:B-1----:R-:W4:Y:S04]  /*5bc90*/  LDL.LU R78, [R1+0x1c58] ;  /* 0x001c5800014e7983 */ /* 0x002f280000300800 */
[----:B------:R-:W4:Y:S04]  /*5bca0*/  LDL.LU R82, [R1+0x1c54] ;  /* 0x001c540001527983 */ /* 0x000f280000300800 */
[----:B------:R0:W-:Y:S04]  /*5bcb0*/  STS.U8 [R2+UR10+0x11800], R88 ;  /* 0x0118005802007988 */ /* 0x0001e8000800000a */
[----:B------:R1:W-:Y:S04]  /*5bcc0*/  STS.U8 [R2+UR10+0x11c00], R90 ;  /* 0x011c005a02007988 */ /* 0x0003e8000800000a */
[----:B------:R1:W-:Y:S04]  /*5bcd0*/  STS.U8 [R2+UR10+0x12800], R48 ;  /* 0x0128003002007988 */ /* 0x0003e8000800000a */
[----:B0-----:R-:W4:Y:S04]  /*5bce0*/  LDL.LU R88, [R1+0x1c50] ;  /* 0x001c500001587983 */ /* 0x001f280000300800 */
[----:B-1----:R-:W4:Y:S04]  /*5bcf0*/  LDL.LU R90, [R1+0x1c4c] ;  /* 0x001c4c00015a7983 */ /* 0x002f280000300800 */
[----:B------:R0:W-:Y:S04]  /*5bd00*/  STS.U8 [R2+UR10+0x12c00], R52 ;  /* 0x012c003402007988 */ /* 0x0001e8000800000a */
[----:B------:R-:W4:Y:S04]  /*5bd10*/  LDL.LU R48, [R1+0x60] ;  /* 0x0000600001307983 */ /* 0x000f280000300800 */
[----:B------:R1:W-:Y:S04]  /*5bd20*/  STS.U8 [R2+UR10+0x13000], R56 ;  /* 0x0130003802007988 */ /* 0x0003e8000800000a */
[----:B0-----:R-:W4:Y:S04]  /*5bd30*/  LDL.LU R52, [R1+0x5c] ;  /* 0x00005c0001347983 */ /* 0x001f280000300800 */
[----:B------:R0:W-:Y:S04]  /*5bd40*/  STS.U8 [R2+UR10+0x13400], R60 ;  /* 0x0134003c02007988 */ /* 0x0001e8000800000a */
[----:B-1----:R-:W4:Y:S04]  /*5bd50*/  LDL.LU R56, [R1+0x58] ;  /* 0x0000580001387983 */ /* 0x002f280000300800 */
        /* <DEDUP_REMOVED lines=28> */
[----:B0-----:R-:W4:Y:S04]  /*5bf20*/  LDL.LU R9, [R1+0x1c] ;  /* 0x00001c0001097983 */ /* 0x001f280000300800 */
[----:B------:R0:W-:Y:S04]  /*5bf30*/  STS.U8 [R2+UR10+0x12000], R3 ;  /* 0x0120000302007988 */ /* 0x0001e8000800000a */
[----:B------:R1:W-:Y:S01]  /*5bf40*/  STS.U8 [R2+UR10+0x12400], R4 ;  /* 0x0124000402007988 */ /* 0x0003e2000800000a */
[----:B0-----:R-:W-:-:S03]  /*5bf50*/  LOP3.LUT R3, R2, 0x10, RZ, 0x3c, !PT ;  /* 0x0000001002037812 */ /* 0x001fc600078e3cff */
[----:B------:R0:W-:Y:S04]  /*5bf60*/  STS.U8 [R2+UR10+0x1f800], R11 ;  /* 0x01f8000b02007988 */ /* 0x0001e8000800000a */
[----:B-1----:R-:W4:Y:S04]  /*5bf70*/  LDL.LU R4, [R1+0x18] ;  /* 0x0000180001047983 */ /* 0x002f280000300800 */
        /* <DEDUP_REMOVED lines=32> */
[----:B0-----:R-:W2:Y:S04]  /*5c180*/  LDL.LU R11, [R1+0x10] ;  /* 0x00001000010b7983 */ /* 0x001ea80000300800 */
[----:B------:R-:W-:Y:S04]  /*5c190*/  STS.U8 [R2+UR10+0x17400], R88 ;  /* 0x0174005802007988 */ /* 0x000fe8000800000a */
[----:B------:R-:W-:Y:S04]  /*5c1a0*/  STS.U8 [R2+UR10+0x17000], R90 ;  /* 0x0170005a02007988 */ /* 0x000fe8000800000a */
[----:B------:R0:W-:Y:S04]  /*5c1b0*/  STS.U8 [R2+UR10+0x1fc00], R10 ;  /* 0x01fc000a02007988 */ /* 0x0001e8000800000a */
[----:B------:R1:W-:Y:S04]  /*5c1c0*/  STS.U8 [R3+UR10+0x10080], R48 ;  /* 0x0100803003007988 */ /* 0x0003e8000800000a */
[----:B0-----:R-:W3:Y:S04]  /*5c1d0*/  LDL.LU R10, [R1+0x14] ;  /* 0x00001400010a7983 */ /* 0x001ee80000300800 */
[----:B-1----:R-:W4:Y:S04]  /*5c1e0*/  LDL.LU R48, [R1+0x1c48] ;  /* 0x001c480001307983 */ /* 0x002f280000300800 */
        /* <DEDUP_REMOVED lines=32> */
[----:B0-----:R-:W4:Y:S04]  /*5c3f0*/  LDL.LU R8, [R1+0x1c08] ;  /* 0x001c080001087983 */ /* 0x001f280000300800 */
[----:B-1----:R-:W4:Y:S04]  /*5c400*/  LDL.LU R9, [R1+0x1c04] ;  /* 0x001c040001097983 */ /* 0x002f280000300800 */
[----:B--2---:R-:W-:Y:S04]  /*5c410*/  STS.U8 [R3+UR10+0x15080], R11 ;  /* 0x0150800b03007988 */ /* 0x004fe8000800000a */
[----:B---3--:R-:W-:Y:S04]  /*5c420*/  STS.U8 [R3+UR10+0x14c80], R10 ;  /* 0x014c800a03007988 */ /* 0x008fe8000800000a */
[----:B----4-:R-:W-:Y:S04]  /*5c430*/  STS.U8 [R3+UR10+0x16080], R6 ;  /* 0x0160800603007988 */ /* 0x010fe8000800000a */
[----:B------:R-:W-:Y:S04]  /*5c440*/  STS.U8 [R3+UR10+0x15c80], R7 ;  /* 0x015c800703007988 */ /* 0x000fe8000800000a */
[----:B------:R-:W-:Y:S04]  /*5c450*/  STS.U8 [R3+UR10+0x15880], R8 ;  /* 0x0158800803007988 */ /* 0x000fe8000800000a */
[----:B------:R0:W-:Y:S04]  /*5c460*/  STS.U8 [R3+UR10+0x15480], R9 ;  /* 0x0154800903007988 */ /* 0x0001e8000800000a */
[----:B0-----:R-:W2:Y:S04]  /*5c470*/  LDL.LU R9, [R1+0x1c00] ;  /* 0x001c000001097983 */ /* 0x001ea80000300800 */
[----:B------:R-:W3:Y:S04]  /*5c480*/  LDL.LU R8, [R1+0x1bfc] ;  /* 0x001bfc0001087983 */ /* 0x000ee80000300800 */
[----:B------:R-:W4:Y:S04]  /*5c490*/  LDL.LU R7, [R1+0x1bf8] ;  /* 0x001bf80001077983 */ /* 0x000f280000300800 */
[----:B------:R-:W2:Y:S04]  /*5c4a0*/  LDL.LU R6, [R1+0x1bf4] ;  /* 0x001bf40001067983 */ /* 0x000ea80000300800 */
[----:B------:R-:W3:Y:S04]  /*5c4b0*/  LDL R11, [R1+0x5d4] ;  /* 0x0005d400010b7983 */ /* 0x000ee80000100800 */
[----:B------:R-:W3:Y:S04]  /*5c4c0*/  LDL R10, [R1+0x5d8] ;  /* 0x0005d800010a7983 */ /* 0x000ee80000100800 */
        /* <DEDUP_REMOVED lines=50> */
[----:B--2---:R-:W-:-:S06]  /*5c7f0*/  PRMT R6, RZ, 0x7610, R6 ;  /* 0x00007610ff067816 */ /* 0x004fcc0000000006 */
[----:B---3--:R-:W2:Y:S04]  /*5c800*/  @!P3 LDG.E.U8 R6, desc[UR20][R10.64] ;  /* 0x000000140a06b981 */ /* 0x008ea8000c1e1100 */
[----:B--2---:R0:W-:Y:S04]  /*5c810*/  STL [R1+0x494], R6 ;  /* 0x0004940601007387 */ /* 0x0041e80000100800 */
[----:B0-----:R-:W2:Y:S04]  /*5c820*/  LDL.LU R6, [R1+0x1bf0] ;  /* 0x001bf00001067983 */ /* 0x001ea80000300800 */
[----:B------:R-:W3:Y:S04]  /*5c830*/  LDL R10, [R1+0x5dc] ;  /* 0x0005dc00010a7983 */ /* 0x000ee80000100800 */
[----:B------:R-:W3:Y:S01]  /*5c840*/  LDL R11, [R1+0x5e0] ;  /* 0x0005e000010b7983 */ /* 0x000ee20000100800 */
[----:B----4-:R-:W-:-:S02]  /*5c850*/  PRMT R7, RZ, 0x7610, R7 ;  /* 0x00007610ff077816 */ /* 0x010fc40000000007 */
[----:B---3--:R-:W-:-:S04]  /*5c860*/  @!P3 LOP3.LUT R11, R11, R10, RZ, 0x3c, !PT ;  /* 0x0000000a0b0bb212 */ /* 0x008fc800078e3cff */
[----:B------:R-:W-:-:S04]  /*5c870*/  @!P3 LOP3.LUT R10, R11, R10, RZ, 0x3c, !PT ;  /* 0x0000000a0b0ab212 */ /* 0x000fc800078e3cff */
[----:B------:R-:W-:-:S05]  /*5c880*/  @!P3 LOP3.LUT R11, R11, R10, RZ, 0x3c, !PT ;  /* 0x0000000a0b0bb212 */ /* 0x000fca00078e3cff */
[----:B------:R-:W3:Y:S04]  /*5c890*/  @!P3 LDG.E.U8 R7, desc[UR20][R10.64] ;  /* 0x000000140a07b981 */ /* 0x000ee8000c1e1100 */
[----:B---3--:R0:W-:Y:S04]  /*5c8a0*/  STL [R1+0x490], R7 ;  /* 0x0004900701007387 */ /* 0x0081e80000100800 */
[----:B0-----:R-:W3:Y:S04]  /*5c8b0*/  LDL.LU R7, [R1+0x1bec] ;  /* 0x001bec0001077983 */ /* 0x001ee80000300800 */
[----:B------:R-:W4:Y:S04]  /*5c8c0*/  LDL R10, [R1+0x5e4] ;  /* 0x0005e400010a7983 */ /* 0x000f280000100800 */
[----:B------:R-:W4:Y:S01]  /*5c8d0*/  LDL R11, [R1+0x5e8] ;  /* 0x0005e800010b7983 */ /* 0x000f220000100800 */
[----:B--2---:R-:W-:-:S02]  /*5c8e0*/  PRMT R6, RZ, 0x7610, R6 ;  /* 0x00007610ff067816 */ /* 0x004fc40000000006 */
[----:B----4-:R-:W-:-:S04]  /*5c8f0*/  @!P3 LOP3.LUT R11, R11, R10, RZ, 0x3c, !PT ;  /* 0x0000000a0b0bb212 */ /* 0x010fc800078e3cff */
[----:B------:R-:W-:-:S04]  /*5c900*/  @!P3 LOP3.LUT R10, R11, R10, RZ, 0x3c, !PT ;  /* 0x0000000a0b0ab212 */ /* 0x000fc800078e3cff */
[----:B------:R-:W-:-:S05]  /*5c910*/  @!P3 LOP3.LUT R11, R11, R10, RZ, 0x3c, !PT ;  /* 0x0000000a0b0bb212 */ /* 0x000fca00078e3cff */
[----:B------:R-:W2:Y:S04]  /*5c920*/  @!P3 LDG.E.U8 R6, desc[UR20][R10.64] ;  /* 0x000000140a06b981 */ /* 0x000ea8000c1e1100 */
[----:B--2---:R0:W-:Y:S04]  /*5c930*/  STL [R1+0x48c], R6 ;  /* 0x00048c0601007387 */ /* 0x0041e80000100800 */
[----:B0-----:R-:W2:Y:S04]  /*5c940*/  LDL.LU R6, [R1+0x1be8] ;  /* 0x001be80001067983 */ /* 0x001ea80000300800 */
[----:B------:R-:W4:Y:S04]  /*5c950*/  LDL R10, [R1+0x60c] ;  /* 0x00060c00010a7983 */ /* 0x000f280000100800 */
[----:B------:R-:W4:Y:S01]  /*5c960*/  LDL R11, [R1+0x610] ;  /* 0x00061000010b7983 */ /* 0x000f220000100800 */
[----:B---3--:R-:W-:-:S02]  /*5c970*/  PRMT R7, RZ, 0x7610, R7 ;  /* 0x00007610ff077816 */ /* 0x008fc40000000007 */
[----:B----4-:R-:W-:-:S04]  /*5c980*/  @!P3 LOP3.LUT R11, R11, R10, RZ, 0x3c, !PT ;  /* 0x0000000a0b0bb212 */ /* 0x010fc800078e3cff */
        /* <DEDUP_REMOVED lines=2111> */
[----:B--2---:R-:W-:Y:S02]  /*64d80*/  PRMT R6, RZ, 0x7610, R6 ;  /* 0x00007610ff067816 */ /* 0x004fe40000000006 */
[----:B0-----:R-:W-:-:S04]  /*64d90*/  @!P3 LOP3.LUT R11, R11, R10, RZ, 0x3c, !PT ;  /* 0x0000000a0b0bb212 */ /* 0x001fc800078e3cff */
[----:B------:R-:W-:-:S04]  /*64da0*/  @!P3 LOP3.LUT R10, R11, R10, RZ, 0x3c, !PT ;  /* 0x0000000a0b0ab212 */ /* 0x000fc800078e3cff */
[----:B------:R-:W-:-:S05]  /*64db0*/  @!P3 LOP3.LUT R11, R11, R10, RZ, 0x3c, !PT ;  /* 0x0000000a0b0bb212 */ /* 0x000fca00078e3cff */
[----:B------:R-:W2:Y:S04]  /*64dc0*/  @!P3 LDG.E.U8 R6, desc[UR20][R10.64] ;  /* 0x000000140a06b981 */ /* 0x000ea8000c1e1100 */
[----:B----4-:R0:W-:Y:S04]  /*64dd0*/  STL [R1+0xe0], R45 ;  /* 0x0000e02d01007387 */ /* 0x0101e80000100800 */
[----:B0-----:R-:W4:Y:S04]  /*64de0*/  LDL R45, [R1+0xdb0] ;  /* 0x000db000012d7983 */ /* 0x001f280000100800 */
[----:B--2---:R0:W-:Y:S04]  /*64df0*/  STL [R1+0xdc], R6 ;  /* 0x0000dc0601007387 */ /* 0x0041e80000100800 */
[----:B0-----:R-:W2:Y:S04]  /*64e00*/  LDL.LU R6, [R1+0x183c] ;  /* 0x00183c0001067983 */ /* 0x001ea80000300800 */
[----:B------:R-:W2:Y:S04]  /*64e10*/  LDL R10, [R1+0xd8c] ;  /* 0x000d8c00010a7983 */ /* 0x000ea80000100800 */
[----:B------:R-:W2:Y:S01]  /*64e20*/  LDL R11, [R1+0xd90] ;  /* 0x000d9000010b7983 */ /* 0x000ea20000100800 */
[----:B---3--:R-:W-:-:S02]  /*64e30*/  PRMT R7, RZ, 0x7610, R7 ;  /* 0x00007610ff077816 */ /* 0x008fc40000000007 */
[----:B--2---:R-:W-:-:S04]  /*64e40*/  @!P3 LOP3.LUT R11, R11, R10, RZ, 0x3c, !PT ;  /* 0x0000000a0b0bb212 */ /* 0x004fc800078e3cff */
[----:B------:R-:W-:-:S04]  /*64e50*/  @!P3 LOP3.LUT R10, R11, R10, RZ, 0x3c, !PT ;  /* 0x0000000a0b0ab212 */ /* 0x000fc800078e3cff */
[----:B------:R-:W-:-:S05]  /*64e60*/  @!P3 LOP3.LUT R11, R11, R10, RZ, 0x3c, !PT ;  /* 0x0000000a0b0bb212 */ /* 0x000fca00078e3cff */
[----:B------:R-:W2:Y:S04]  /*64e70*/  @!P3 LDG.E.U8 R7, desc[UR20][R10.64] ;  /* 0x000000140a07b981 */ /* 0x000ea8000c1e1100 */
[----:B--2---:R0:W-:Y:S04]  /*64e80*/  STL [R1+0xd8], R7 ;  /* 0x0000d80701007387 */ /* 0x0041e80000100800 */
[----:B0-----:R-:W2:Y:S04]  /*64e90*/  LDL.LU R7, [R1+0x1838] ;  /* 0x0018380001077983 */ /* 0x001ea80000300800 */
[----:B------:R-:W3:Y:S04]  /*64ea0*/  LDL R10, [R1+0xd94] ;  /* 0x000d9400010a7983 */ /* 0x000ee80000100800 */
[----:B------:R-:W3:Y:S01]  /*64eb0*/  LDL R11, [R1+0xd98] ;  /* 0x000d9800010b7983 */ /* 0x000ee20000100800 */
[----:B------:R-:W-:-:S02]  /*64ec0*/  PRMT R6, RZ, 0x7610, R6 ;  /* 0x00007610ff067816 */ /* 0x000fc40000000006 */
[----:B---3--:R-:W-:-:S04]  /*64ed0*/  @!P3 LOP3.LUT R11, R11, R10, RZ, 0x3c, !PT ;  /* 0x0000000a0b0bb212 */ /* 0x008fc800078e3cff */
[----:B------:R-:W-:-:S04]  /*64ee0*/  @!P3 LOP3.LUT R10, R11, R10, RZ, 0x3c, !PT ;  /* 0x0000000a0b0ab212 */ /* 0x000fc800078e3cff */
[----:B------:R-:W-:-:S05]  /*64ef0*/  @!P3 LOP3.LUT R11, R11, R10, RZ, 0x3c, !PT ;  /* 0x0000000a0b0bb212 */ /* 0x000fca00078e3cff */
[----:B------:R-:W3:Y:S04]  /*64f00*/  @!P3 LDG.E.U8 R6, desc[UR20][R10.64] ;  /* 0x000000140a06b981 */ /* 0x000ee8000c1e1100 */
[----:B---3--:R0:W-:Y:S04]  /*64f10*/  STL [R1+0xd4], R6 ;  /* 0x0000d40601007387 */ /* 0x0081e80000100800 */
[----:B0-----:R-:W3:Y:S04]  /*64f20*/  LDL.LU R6, [R1+0x1834] ;  /* 0x0018340001067983 */ /* 0x001ee80000300800 */
[----:B------:R-:W3:Y:S04]  /*64f30*/  LDL R10, [R1+0xd9c] ;  /* 0x000d9c00010a7983 */ /* 0x000ee80000100800 */
[----:B------:R-:W3:Y:S01]  /*64f40*/  LDL R11, [R1+0xda0] ;  /* 0x000da000010b7983 */ /* 0x000ee20000100800 */
[----:B--2---:R-:W-:-:S02]  /*64f50*/  PRMT R7, RZ, 0x7610, R7 ;  /* 0x00007610ff077816 */ /* 0x004fc40000000007 */
[----:B---3--:R-:W-:-:S04]  /*64f60*/  @!P3 LOP3.LUT R11, R11, R10, RZ, 0x3c, !PT ;  /* 0x0000000a0b0bb212 */ /* 0x008fc800078e3cff */
        /* <DEDUP_REMOVED lines=11> */
[----:B------:R-:W3:Y:S01]  /*65020*/  @!P3 LDG.E.U8 R6, desc[UR20][R10.64] ;  /* 0x000000140a06b981 */ /* 0x000ee2000c1e1100 */
[----:B--2---:R-:W-:-:S03]  /*65030*/  PRMT R7, RZ, 0x7610, R7 ;  /* 0x00007610ff077816 */ /* 0x004fc60000000007 */
[----:B---3--:R0:W-:Y:S04]  /*65040*/  STL [R1+0xcc], R6 ;  /* 0x0000cc0601007387 */ /* 0x0081e80000100800 */
[----:B0-----:R-:W2:Y:S04]  /*65050*/  LDL.LU R6, [R1+0x182c] ;  /* 0x00182c0001067983 */ /* 0x001ea80000300800 */
[----:B------:R-:W3:Y:S01]  /*65060*/  LDL R11, [R1+0xdac] ;  /* 0x000dac00010b7983 */ /* 0x000ee20000100800 */
[----:B----4-:R-:W-:-:S03]  /*65070*/  @!P3 IMAD.MOV.U32 R10, RZ, RZ, R45 ;  /* 0x000000ffff0ab224 */ /* 0x010fc600078e002d */
[----:B------:R-:W4:Y:S04]  /*65080*/  LDL R45, [R1+0xdd8] ;  /* 0x000dd800012d7983 */ /* 0x000f280000100800 */
[----:B---3--:R-:W3:Y:S04]  /*65090*/  @!P3 LDG.E.U8 R7, desc[UR20][R10.64] ;  /* 0x000000140a07b981 */ /* 0x008ee8000c1e1100 */
        /* <DEDUP_REMOVED lines=23> */
[----:B------:R-:W-:Y:S01]  /*65210*/  @!P3 LOP3.LUT R11, R11, R10, RZ, 0x3c, !PT ;  /* 0x0000000a0b0bb212 */ /* 0x000fe200078e3cff */
[----:B--2---:R0:W-:Y:S04]  /*65220*/  STL [R1+0xc0], R47 ;  /* 0x0000c02f01007387 */ /* 0x0041e80000100800 */
[----:B------:R1:W2:Y:S01]  /*65230*/  @!P3 LDG.E.U8 R46, desc[UR20][R10.64] ;  /* 0x000000140a2eb981 */ /* 0x0002a2000c1e1100 */
[----:B------:R-:W-:-:S03]  /*65240*/  PRMT R9, RZ, 0x7610, R9 ;  /* 0x00007610ff097816 */ /* 0x000fc60000000009 */
        /* <DEDUP_REMOVED lines=11> */
[----:B------:R-:W2:Y:S01]  /*65300*/  LDL R11, [R1+0xdd4] ;  /* 0x000dd400010b7983 */ /* 0x000ea20000100800 */
[----:B------:R-:W-:Y:S01]  /*65310*/  PRMT R4, RZ, 0x7610, R4 ;  /* 0x00007610ff047816 */ /* 0x000fe20000000004 */
[----:B----4-:R-:W-:-:S02]  /*65320*/  @!P3 IMAD.MOV.U32 R10, RZ, RZ, R45 ;  /* 0x000000ffff0ab224 */ /* 0x010fc400078e002d */
[----:B------:R-:W4:Y:S04]  /*65330*/  LDL R45, [R1+0xdf8] ;  /* 0x000df800012d7983 */ /* 0x000f280000100800 */
[----:B--2---:R-:W2:Y:S04]  /*65340*/  @!P3 LDG.E.U8 R4, desc[UR20][R10.64] ;  /* 0x000000140a04b981 */ /* 0x004ea8000c1e1100 */
[----:B--2---:R-:W-:Y:S04]  /*65350*/  STL [R1+0xb4], R4 ;  /* 0x0000b40401007387 */ /* 0x004fe80000100800 */
        /* <DEDUP_REMOVED lines=9> */
[----:B0-----:R-:W-:Y:S02]  /*653f0*/  @!P3 IMAD.MOV.U32 R10, RZ, RZ, R47 ;  /* 0x000000ffff0ab224 */ /* 0x001fe400078e002f */
[----:B--2---:R0:W-:Y:S01]  /*65400*/  STL [R1+0xb0], R44 ;  /* 0x0000b02c01007387 */ /* 0x0041e20000100800 */
[----:B------:R-:W-:-:S03]  /*65410*/  PRMT R42, RZ, 0x7610, R42 ;  /* 0x00007610ff2a7816 */ /* 0x000fc6000000002a */
[----:B------:R-:W2:Y:S04]  /*65420*/  LDL R47, [R1+0xe04] ;  /* 0x000e0400012f7983 */ /* 0x000ea80000100800 */
[----:B---3--:R1:W3:Y:S04]  /*65430*/  @!P3 LDG.E.U8 R43, desc[UR20][R10.64] ;  /* 0x000000140a2bb981 */ /* 0x0082e8000c1e1100 */
[----:B0-----:R-:W2:Y:S04]  /*65440*/  LDL R44, [R1+0xe00] ;  /* 0x000e0000012c7983 */ /* 0x001ea80000100800 */
[----:B------:R-:W2:Y:S01]  /*65450*/  LDL R11, [R1+0xdec] ;  /* 0x000dec00010b7983 */ /* 0x000ea20000100800 */
[----:B-1----:R-:W-:-:S03]  /*65460*/  @!P3 IMAD.MOV.U32 R10, RZ, RZ, R46 ;  /* 0x000000ffff0ab224 */ /* 0x002fc600078e002e */
[----:B---3--:R0:W-:Y:S01]  /*65470*/  STL [R1+0xac], R43 ;  /* 0x0000ac2b01007387 */ /* 0x0081e20000100800 */
[----:B------:R-:W-:-:S03]  /*65480*/  PRMT R19, RZ, 0x7610, R19 ;  /* 0x00007610ff137816 */ /* 0x000fc60000000013 */
[----:B------:R-:W3:Y:S04]  /*65490*/  LDL R46, [R1+0xe0c] ;  /* 0x000e0c00012e7983 */ /* 0x000ee80000100800 */
[----:B--2---:R4:W2:Y:S04]  /*654a0*/  @!P3 LDG.E.U8 R42, desc[UR20][R10.64] ;  /* 0x000000140a2ab981 */ /* 0x0048a8000c1e1100 */
[----:B0-----:R-:W3:Y:S04]  /*654b0*/  LDL R43, [R1+0xe08] ;  /* 0x000e0800012b7983 */ /* 0x001ee80000100800 */
[----:B------:R-:W3:Y:S01]  /*654c0*/  LDL R11, [R1+0xdf4] ;  /* 0x000df400010b7983 */ /* 0x000ee20000100800 */
[----:B----4-:R-:W-:-:S03]  /*654d0*/  @!P3 IMAD.MOV.U32 R10, RZ, RZ, R45 ;  /* 0x000000ffff0ab224 */ /* 0x010fc600078e002d */
[----:B--2---:R0:W-:Y:S01]  /*654e0*/  STL [R1+0xa8], R42 ;  /* 0x0000a82a01007387 */ /* 0x0041e20000100800 */
[----:B------:R-:W-:Y:S02]  /*654f0*/  PRMT R15, RZ, 0x7610, R15 ;  /* 0x00007610ff0f7816 */ /* 0x000fe4000000000f */
[----:B------:R-:W-:Y:S02]  /*65500*/  PRMT R18, RZ, 0x7610, R18 ;  /* 0x00007610ff127816 */ /* 0x000fe40000000012 */
[----:B------:R-:W-:Y:S01]  /*65510*/  PRMT R12, RZ, 0x7610, R12 ;  /* 0x00007610ff0c7816 */ /* 0x000fe2000000000c */
[----:B------:R-:W2:Y:S04]  /*65520*/  LDL R45, [R1+0xe14] ;  /* 0x000e1400012d7983 */ /* 0x000ea80000100800 */
[----:B---3--:R1:W3:Y:S04]  /*65530*/  @!P3 LDG.E.U8 R19, desc[UR20][R10.64] ;  /* 0x000000140a13b981 */ /* 0x0082e8000c1e1100 */
[----:B0-----:R-:W4:Y:S04]  /*65540*/  LDL R42, [R1+0xe10] ;  /* 0x000e1000012a7983 */ /* 0x001f280000100800 */
[----:B------:R-:W2:Y:S01]  /*65550*/  LDL R11, [R1+0xdfc] ;  /* 0x000dfc00010b7983 */ /* 0x000ea20000100800 */
[----:B-1----:R-:W-:-:S05]  /*65560*/  @!P3 IMAD.MOV.U32 R10, RZ, RZ, R44 ;  /* 0x000000ffff0ab224 */ /* 0x002fca00078e002c */
[----:B--2---:R0:W2:Y:S02]  /*65570*/  @!P3 LDG.E.U8 R15, desc[UR20][R10.64] ;  /* 0x000000140a0fb981 */ /* 0x0040a4000c1e1100 */
[----:B0-----:R-:W-:Y:S02]  /*65580*/  @!P3 IMAD.MOV.U32 R10, RZ, RZ, R43 ;  /* 0x000000ffff0ab224 */ /* 0x001fe400078e002b */
[----:B------:R-:W-:-:S05]  /*65590*/  @!P3 IMAD.MOV.U32 R11, RZ, RZ, R47 ;  /* 0x000000ffff0bb224 */ /* 0x000fca00078e002f */
[----:B------:R4:W2:Y:S02]  /*655a0*/  @!P3 LDG.E.U8 R18, desc[UR20][R10.64] ;  /* 0x000000140a12b981 */ /* 0x0008a4000c1e1100 */
[----:B----4-:R-:W-:Y:S02]  /*655b0*/  @!P3 IMAD.MOV.U32 R10, RZ, RZ, R42 ;  /* 0x000000ffff0ab224 */ /* 0x010fe400078e002a */
[----:B------:R-:W-:-:S05]  /*655c0*/  @!P3 IMAD.MOV.U32 R11, RZ, RZ, R46 ;  /* 0x000000ffff0bb224 */ /* 0x000fca00078e002e */
[----:B------:R-:W4:Y:S04]  /*655d0*/  @!P3 LDG.E.U8 R12, desc[UR20][R10.64] ;  /* 0x000000140a0cb981 */ /* 0x000f28000c1e1100 */
[----:B---3--:R0:W-:Y:S04]  /*655e0*/  STL [R1+0xa4], R19 ;  /* 0x0000a41301007387 */ /* 0x0081e80000100800 */
[----:B------:R-:W3:Y:S04]  /*655f0*/  LDL R44, [R1+0xe1c] ;  /* 0x000e1c00012c7983 */ /* 0x000ee80000100800 */
[----:B0-----:R-:W3:Y:S04]  /*65600*/  LDL R19, [R1+0xe18] ;  /* 0x000e180001137983 */ /* 0x001ee80000100800 */
[----:B--2---:R0:W-:Y:S04]  /*65610*/  STL [R1+0xa0], R15 ;  /* 0x0000a00f01007387 */ /* 0x0041e80000100800 */
[----:B------:R-:W2:Y:S04]  /*65620*/  LDL R43, [R1+0xe24] ;  /* 0x000e2400012b7983 */ /* 0x000ea80000100800 */
[----:B0-----:R-:W2:Y:S04]  /*65630*/  LDL R15, [R1+0xe20] ;  /* 0x000e2000010f7983 */ /* 0x001ea80000100800 */
[----:B------:R0:W-:Y:S04]  /*65640*/  STL [R1+0x9c], R18 ;  /* 0x00009c1201007387 */ /* 0x0001e80000100800 */
[----:B------:R-:W2:Y:S04]  /*65650*/  LDL R42, [R1+0xe2c] ;  /* 0x000e2c00012a7983 */ /* 0x000ea80000100800 */
[----:B0-----:R-:W2:Y:S01]  /*65660*/  LDL R18, [R1+0xe28] ;  /* 0x000e280001127983 */ /* 0x001ea20000100800 */
[----:B------:R-:W-:-:S03]  /*65670*/  PRMT R16, RZ, 0x7610, R16 ;  /* 0x00007610ff107816 */ /* 0x000fc60000000010 */
[----:B----4-:R0:W-:Y:S01]  /*65680*/  STL [R1+0x98], R12 ;  /* 0x0000980c01007387 */ /* 0x0101e20000100800 */
[----:B------:R-:W-:-:S03]  /*65690*/  @!P3 IMAD.MOV.U32 R11, RZ, RZ, R45 ;  /* 0x000000ffff0bb224 */ /* 0x000fc600078e002d */
[----:B0-----:R-:W4:Y:S01]  /*656a0*/  LDL R12, [R1+0xe30] ;  /* 0x000e3000010c7983 */ /* 0x001f220000100800 */
[----:B---3--:R-:W-:Y:S01]  /*656b0*/  @!P3 IMAD.MOV.U32 R10, RZ, RZ, R19 ;  /* 0x000000ffff0ab224 */ /* 0x008fe200078e0013 */
[----:B------:R-:W-:Y:S02]  /*656c0*/  PRMT R14, RZ, 0x7610, R14 ;  /* 0x00007610ff0e7816 */ /* 0x000fe4000000000e */
[----:B------:R-:W-:Y:S02]  /*656d0*/  PRMT R13, RZ, 0x7610, R13 ;  /* 0x00007610ff0d7816 */ /* 0x000fe4000000000d */
[----:B------:R-:W-:Y:S01]  /*656e0*/  PRMT R20, RZ, 0x7610, R20 ;  /* 0x00007610ff147816 */ /* 0x000fe20000000014 */
[----:B------:R-:W3:Y:S04]  /*656f0*/  LDL R19, [R1+0xe34] ;  /* 0x000e340001137983 */ /* 0x000ee80000100800 */
[----:B------:R0:W3:Y:S02]  /*65700*/  @!P3 LDG.E.U8 R16, desc[UR20][R10.64] ;  /* 0x000000140a10b981 */ /* 0x0000e4000c1e1100 */
[----:B0-----:R-:W-:-:S02]  /*65710*/  @!P3 IMAD.MOV.U32 R11, RZ, RZ, R44 ;  /* 0x000000ffff0bb224 */ /* 0x001fc400078e002c */
[----:B--2---:R-:W-:-:S05]  /*65720*/  @!P3 IMAD.MOV.U32 R10, RZ, RZ, R15 ;  /* 0x000000ffff0ab224 */ /* 0x004fca00078e000f */
[----:B------:R0:W2:Y:S02]  /*65730*/  @!P3 LDG.E.U8 R14, desc[UR20][R10.64] ;  /* 0x000000140a0eb981 */ /* 0x0000a4000c1e1100 */
[----:B0-----:R-:W-:Y:S02]  /*65740*/  @!P3 IMAD.MOV.U32 R11, RZ, RZ, R43 ;  /* 0x000000ffff0bb224 */ /* 0x001fe400078e002b */
[----:B------:R-:W-:-:S05]  /*65750*/  @!P3 IMAD.MOV.U32 R10, RZ, RZ, R18 ;  /* 0x000000ffff0ab224 */ /* 0x000fca00078e0012 */
[----:B------:R0:W2:Y:S02]  /*65760*/  @!P3 LDG.E.U8 R13, desc[UR20][R10.64] ;  /* 0x000000140a0db981 */ /* 0x0000a4000c1e1100 */
[----:B0-----:R-:W-:Y:S02]  /*65770*/  @!P3 IMAD.MOV.U32 R11, RZ, RZ, R42 ;  /* 0x000000ffff0bb224 */ /* 0x001fe400078e002a */
[----:B----4-:R-:W-:-:S05]  /*65780*/  @!P3 IMAD.MOV.U32 R10, RZ, RZ, R12 ;  /* 0x000000ffff0ab224 */ /* 0x010fca00078e000c */
        /* <DEDUP_REMOVED lines=13> */
[----:B------:R-:W4:Y:S04]  /*65860*/  LDL R19, [R1+0xe54] ;  /* 0x000e540001137983 */ /* 0x000f280000100800 */
[----:B0-----:R-:W4:Y:S01]  /*65870*/  LDL R20, [R1+0xe4c] ;  /* 0x000e4c0001147983 */ /* 0x001f220000100800 */
[----:B---3--:R-:W-:-:S03]  /*65880*/  @!P3 IMAD.MOV.U32 R10, RZ, RZ, R16 ;  /* 0x000000ffff0ab224 */ /* 0x008fc600078e0010 */
[----:B------:R-:W3:Y:S01]  /*65890*/  LDL R16, [R1+0xe58] ;  /* 0x000e580001107983 */ /* 0x000ee20000100800 */
[----:B------:R-:W-:-:S03]  /*658a0*/  PRMT R40, RZ, 0x7610, R40 ;  /* 0x00007610ff287816 */ /* 0x000fc60000000028 */
[----:B------:R0:W3:Y:S02]  /*658b0*/  @!P3 LDG.E.U8 R41, desc[UR20][R10.64] ;  /* 0x000000140a29b981 */ /* 0x0000e4000c1e1100 */
[----:B0-----:R-:W-:Y:S02]  /*658c0*/  @!P3 IMAD.MOV.U32 R11, RZ, RZ, R15 ;  /* 0x000000ffff0bb224 */ /* 0x001fe400078e000f */
[----:B------:R-:W3:Y:S01]  /*658d0*/  LDL R15, [R1+0xe5c] ;  /* 0x000e5c00010f7983 */ /* 0x000ee20000100800 */
[----:B--2---:R-:W-:-:S03]  /*658e0*/  @!P3 IMAD.MOV.U32 R10, RZ, RZ, R14 ;  /* 0x000000ffff0ab224 */ /* 0x004fc600078e000e */
[----:B------:R-:W2:Y:S04]  /*658f0*/  LDL R14, [R1+0xe60] ;  /* 0x000e6000010e7983 */ /* 0x000ea80000100800 */
[----:B------:R0:W2:Y:S02]  /*65900*/  @!P3 LDG.E.U8 R40, desc[UR20][R10.64] ;  /* 0x000000140a28b981 */ /* 0x0000a4000c1e1100 */
[----:B0-----:R-:W-:Y:S02]  /*65910*/  @!P3 IMAD.MOV.U32 R11, RZ, RZ, R18 ;  /* 0x000000ffff0bb224 */ /* 0x001fe400078e0012 */
[----:B------:R-:W2:Y:S01]  /*65920*/  LDL R18, [R1+0xe64] ;  /* 0x000e640001127983 */ /* 0x000ea20000100800 */
[----:B------:R-:W-:-:S03]  /*65930*/  @!P3 IMAD.MOV.U32 R10, RZ, RZ, R13 ;  /* 0x000000ffff0ab224 */ /* 0x000fc600078e000d */
[----:B------:R-:W2:Y:S01]  /*65940*/  LDL R13, [R1+0xe68] ;  /* 0x000e6800010d7983 */ /* 0x000ea20000100800 */
[----:B------:R-:W-:Y:S02]  /*65950*/  PRMT R39, RZ, 0x7610, R39 ;  /* 0x00007610ff277816 */ /* 0x000fe40000000027 */
[----:B------:R-:W-:-:S04]  /*65960*/  PRMT R38, RZ, 0x7610, R38 ;  /* 0x00007610ff267816 */ /* 0x000fc80000000026 */
[----:B------:R0:W2:Y:S01]  /*65970*/  @!P3 LDG.E.U8 R39, desc[UR20][R10.64] ;  /* 0x000000140a27b981 */ /* 0x0000a2000c1e1100 */
[----:B------:R-:W-:Y:S01]  /*65980*/  PRMT R37, RZ, 0x7610, R37 ;  /* 0x00007610ff257816 */ /* 0x000fe20000000025 */
[----:B0-----:R-:W-:Y:S02]  /*65990*/  @!P3 IMAD.MOV.U32 R10, RZ, RZ, R12 ;  /* 0x000000ffff0ab224 */ /* 0x001fe400078e000c */
[----:B----4-:R-:W-:Y:S01]  /*659a0*/  @!P3 IMAD.MOV.U32 R11, RZ, RZ, R20 ;  /* 0x000000ffff0bb224 */ /* 0x010fe200078e0014 */
[----:B------:R-:W4:Y:S04]  /*659b0*/  LDL R12, [R1+0xe70] ;  /* 0x000e7000010c7983 */ /* 0x000f280000100800 */
[----:B------:R-:W4:Y:S04]  /*659c0*/  LDL R20, [R1+0xe6c] ;  /* 0x000e6c0001147983 */ /* 0x000f280000100800 */
[----:B------:R3:W4:Y:S01]  /*659d0*/  @!P3 LDG.E.U8 R38, desc[UR20][R10.64] ;  /* 0x000000140a26b981 */ /* 0x000722000c1e1100 */
[----:B------:R-:W-:Y:S01]  /*659e0*/  PRMT R36, RZ, 0x7610, R36 ;  /* 0x00007610ff247816 */ /* 0x000fe20000000024 */
[----:B---3--:R-:W-:-:S02]  /*659f0*/  @!P3 IMAD.MOV.U32 R10, RZ, RZ, R16 ;  /* 0x000000ffff0ab224 */ /* 0x008fc400078e0010 */
[----:B------:R-:W-:Y:S01]  /*65a00*/  @!P3 IMAD.MOV.U32 R11, RZ, RZ, R19 ;  /* 0x000000ffff0bb224 */ /* 0x000fe200078e0013 */
[----:B------:R-:W3:Y:S04]  /*65a10*/  LDL R16, [R1+0xe78] ;  /* 0x000e780001107983 */ /* 0x000ee80000100800 */
[----:B------:R-:W3:Y:S04]  /*65a20*/  LDL R19, [R1+0xe74] ;  /* 0x000e740001137983 */ /* 0x000ee80000100800 */
[----:B------:R0:W3:Y:S02]  /*65a30*/  @!P3 LDG.E.U8 R37, desc[UR20][R10.64] ;  /* 0x000000140a25b981 */ /* 0x0000e4000c1e1100 */
[----:B0-----:R-:W-:-:S02]  /*65a40*/  @!P3 IMAD.MOV.U32 R11, RZ, RZ, R15 ;  /* 0x000000ffff0bb224 */ /* 0x001fc400078e000f */
[----:B------:R-:W3:Y:S01]  /*65a50*/  LDL R15, [R1+0xe7c] ;  /* 0x000e7c00010f7983 */ /* 0x000ee20000100800 */
[----:B--2---:R-:W-:-:S03]  /*65a60*/  @!P3 IMAD.MOV.U32 R10, RZ, RZ, R14 ;  /* 0x000000ffff0ab224 */ /* 0x004fc600078e000e */
[----:B------:R-:W2:Y:S04]  /*65a70*/  LDL R14, [R1+0xe80] ;  /* 0x000e8000010e7983 */ /* 0x000ea80000100800 */
[----:B------:R0:W2:Y:S02]  /*65a80*/  @!P3 LDG.E.U8 R36, desc[UR20][R10.64] ;  /* 0x000000140a24b981 */ /* 0x0000a4000c1e1100 */
[----:B0-----:R-:W-:Y:S02]  /*65a90*/  @!P3 IMAD.MOV.U32 R11, RZ, RZ, R18 ;  /* 0x000000ffff0bb224 */ /* 0x001fe400078e0012 */
[----:B------:R-:W-:Y:S01]  /*65aa0*/  @!P3 IMAD.MOV.U32 R10, RZ, RZ, R13 ;  /* 0x000000ffff0ab224 */ /* 0x000fe200078e000d */
[----:B------:R-:W2:Y:S04]  /*65ab0*/  LDL R18, [R1+0xe84] ;  /* 0x000e840001127983 */ /* 0x000ea80000100800 */
[----:B------:R-:W2:Y:S01]  /*65ac0*/  LDL R13, [R1+0xe88] ;  /* 0x000e8800010d7983 */ /* 0x000ea20000100800 */
[----:B------:R-:W-:-:S02]  /*65ad0*/  PRMT R35, RZ, 0x7610, R35 ;  /* 0x00007610ff237816 */ /* 0x000fc40000000023 */
[----:B------:R-:W-:Y:S01]  /*65ae0*/  PRMT R34, RZ, 0x7610, R34 ;  /* 0x00007610ff227816 */ /* 0x000fe20000000022 */
[----:B------:R-:W-:Y:S04]  /*65af0*/  STL [R1+0x84], R41 ;  /* 0x0000842901007387 */ /* 0x000fe80000100800 */
[----:B------:R4:W2:Y:S01]  /*65b00*/  @!P3 LDG.E.U8 R35, desc[UR20][R10.64] ;  /* 0x000000140a23b981 */ /* 0x0008a2000c1e1100 */
[----:B------:R-:W-:Y:S01]  /*65b10*/  PRMT R33, RZ, 0x7610, R33 ;  /* 0x00007610ff217816 */ /* 0x000fe20000000021 */
[----:B----4-:R-:W-:Y:S02]  /*65b20*/  @!P3 IMAD.MOV.U32 R10, RZ, RZ, R12 ;  /* 0x000000ffff0ab224 */ /* 0x010fe400078e000c */
[----:B------:R-:W-:Y:S01]  /*65b30*/  @!P3 IMAD.MOV.U32 R11, RZ, RZ, R20 ;  /* 0x000000ffff0bb224 */ /* 0x000fe200078e0014 */
[----:B------:R-:W4:Y:S04]  /*65b40*/  LDL R12, [R1+0xe90] ;  /* 0x000e9000010c7983 */ /* 0x000f280000100800 */
[----:B------:R-:W4:Y:S04]  /*65b50*/  LDL R20, [R1+0xe8c] ;  /* 0x000e8c0001147983 */ /* 0x000f280000100800 */
[----:B------:R3:W4:Y:S04]  /*65b60*/  @!P3 LDG.E.U8 R34, desc[UR20][R10.64] ;  /* 0x000000140a22b981 */ /* 0x000728000c1e1100 */
[----:B------:R-:W-:Y:S01]  /*65b70*/  STL [R1+0x80], R40 ;  /* 0x0000802801007387 */ /* 0x000fe20000100800 */
[----:B------:R-:W-:Y:S01]  /*65b80*/  PRMT R32, RZ, 0x7610, R32 ;  /* 0x00007610ff207816 */ /* 0x000fe20000000020 */
[----:B---3--:R-:W-:-:S02]  /*65b90*/  @!P3 IMAD.MOV.U32 R10, RZ, RZ, R16 ;  /* 0x000000ffff0ab224 */ /* 0x008fc400078e0010 */
[----:B------:R-:W-:Y:S01]  /*65ba0*/  @!P3 IMAD.MOV.U32 R11, RZ, RZ, R19 ;  /* 0x000000ffff0bb224 */ /* 0x000fe200078e0013 */
[----:B------:R-:W3:Y:S04]  /*65bb0*/  LDL R16, [R1+0xe98] ;  /* 0x000e980001107983 */ /* 0x000ee80000100800 */
[----:B------:R-:W3:Y:S04]  /*65bc0*/  LDL R19, [R1+0xe94] ;  /* 0x000e940001137983 */ /* 0x000ee80000100800 */
[----:B------:R0:W3:Y:S04]  /*65bd0*/  @!P3 LDG.E.U8 R33, desc[UR20][R10.64] ;  /* 0x000000140a21b981 */ /* 0x0000e8000c1e1100 */
[----:B------:R-:W-:Y:S01]  /*65be0*/  STL [R1+0x7c], R39 ;  /* 0x00007c2701007387 */ /* 0x000fe20000100800 */
[----:B0-----:R-:W-:-:S03]  /*65bf0*/  @!P3 IMAD.MOV.U32 R11, RZ, RZ, R15 ;  /* 0x000000ffff0bb224 */ /* 0x001fc600078e000f */
[----:B------:R-:W3:Y:S01]  /*65c00*/  LDL R15, [R1+0xe9c] ;  /* 0x000e9c00010f7983 */ /* 0x000ee20000100800 */
[----:B--2---:R-:W-:-:S03]  /*65c10*/  @!P3 IMAD.MOV.U32 R10, RZ, RZ, R14 ;  /* 0x000000ffff0ab224 */ /* 0x004fc600078e000e */
[----:B------:R-:W2:Y:S04]  /*65c20*/  LDL R14, [R1+0xea0] ;  /* 0x000ea000010e7983 */ /* 0x000ea80000100800 */
[----:B------:R0:W2:Y:S04]  /*65c30*/  @!P3 LDG.E.U8 R32, desc[UR20][R10.64] ;  /* 0x000000140a20b981 */ /* 0x0000a8000c1e1100 */
[----:B------:R-:W-:Y:S01]  /*65c40*/  STL [R1+0x78], R38 ;  /* 0x0000782601007387 */ /* 0x000fe20000100800 */
[----:B0-----:R-:W-:Y:S02]  /*65c50*/  @!P3 IMAD.MOV.U32 R11, RZ, RZ, R18 ;  /* 0x000000ffff0bb224 */ /* 0x001fe400078e0012 */
[----:B------:R-:W-:Y:S01]  /*65c60*/  @!P3 IMAD.MOV.U32 R10, RZ, RZ, R13 ;  /* 0x000000ffff0ab224 */ /* 0x000fe200078e000d */
[----:B------:R-:W2:Y:S04]  /*65c70*/  LDL R18, [R1+0xea4] ;  /* 0x000ea40001127983 */ /* 0x000ea80000100800 */
[----:B------:R-:W2:Y:S01]  /*65c80*/  LDL R13, [R1+0xea8] ;  /* 0x000ea800010d7983 */ /* 0x000ea20000100800 */
[----:B------:R-:W-:-:S02]  /*65c90*/  PRMT R31, RZ, 0x7610, R31 ;  /* 0x00007610ff1f7816 */ /* 0x000fc4000000001f */
[----:B------:R-:W-:-:S04]  /*65ca0*/  PRMT R30, RZ, 0x7610, R30 ;  /* 0x00007610ff1e7816 */ /* 0x000fc8000000001e */
[----:B------:R4:W2:Y:S01]  /*65cb0*/  @!P3 LDG.E.U8 R31, desc[UR20][R10.64] ;  /* 0x000000140a1fb981 */ /* 0x0008a2000c1e1100 */
[----:B------:R-:W-:Y:S01]  /*65cc0*/  PRMT R29, RZ, 0x7610, R29 ;  /* 0x00007610ff1d7816 */ /* 0x000fe2000000001d */
[----:B----4-:R-:W-:Y:S02]  /*65cd0*/  @!P3 IMAD.MOV.U32 R10, RZ, RZ, R12 ;  /* 0x000000ffff0ab224 */ /* 0x010fe400078e000c */
[----:B------:R-:W-:-:S05]  /*65ce0*/  @!P3 IMAD.MOV.U32 R11, RZ, RZ, R20 ;  /* 0x000000ffff0bb224 */ /* 0x000fca00078e0014 */
[----:B------:R3:W4:Y:S01]  /*65cf0*/  @!P3 LDG.E.U8 R30, desc[UR20][R10.64] ;  /* 0x000000140a1eb981 */ /* 0x000722000c1e1100 */
[----:B------:R-:W-:Y:S01]  /*65d00*/  PRMT R24, RZ, 0x7610, R24 ;  /* 0x00007610ff187816 */ /* 0x000fe20000000018 */
[----:B---3--:R-:W-:Y:S02]  /*65d10*/  @!P3 IMAD.MOV.U32 R10, RZ, RZ, R16 ;  /* 0x000000ffff0ab224 */ /* 0x008fe400078e0010 */
[----:B------:R-:W-:-:S05]  /*65d20*/  @!P3 IMAD.MOV.U32 R11, RZ, RZ, R19 ;  /* 0x000000ffff0bb224 */ /* 0x000fca00078e0013 */
[----:B------:R0:W3:Y:S01]  /*65d30*/  @!P3 LDG.E.U8 R29, desc[UR20][R10.64] ;  /* 0x000000140a1db981 */ /* 0x0000e2000c1e1100 */
[----:B------:R-:W-:Y:S01]  /*65d40*/  PRMT R22, RZ, 0x7610, R22 ;  /* 0x00007610ff167816 */ /* 0x000fe20000000016 */
[----:B0-----:R-:W-:Y:S02]  /*65d50*/  @!P3 IMAD.MOV.U32 R11, RZ, RZ, R15 ;  /* 0x000000ffff0bb224 */ /* 0x001fe400078e000f */
[----:B------:R-:W-:Y:S04]  /*65d60*/  STL [R1+0x74], R37 ;  /* 0x0000742501007387 */ /* 0x000fe80000100800 */
[----:B------:R-:W3:Y:S04]  /*65d70*/  LDL R20, [R1+0xeac] ;  /* 0x000eac0001147983 */ /* 0x000ee80000100800 */
[----:B------:R-:W4:Y:S01]  /*65d80*/  LDL R12, [R1+0xeb0] ;  /* 0x000eb000010c7983 */ /* 0x000f220000100800 */
[----:B--2---:R-:W-:-:S05]  /*65d90*/  @!P3 IMAD.MOV.U32 R10, RZ, RZ, R14 ;  /* 0x000000ffff0ab224 */ /* 0x004fca00078e000e */
[----:B------:R0:W2:Y:S02]  /*65da0*/  @!P3 LDG.E.U8 R24, desc[UR20][R10.64] ;  /* 0x000000140a18b981 */ /* 0x0000a4000c1e1100 */
[----:B0-----:R-:W-:Y:S02]  /*65db0*/  @!P3 IMAD.MOV.U32 R10, RZ, RZ, R13 ;  /* 0x000000ffff0ab224 */ /* 0x001fe400078e000d */
[----:B------:R-:W-:-:S05]  /*65dc0*/  @!P3 IMAD.MOV.U32 R11, RZ, RZ, R18 ;  /* 0x000000ffff0bb224 */ /* 0x000fca00078e0012 */
[----:B------:R3:W2:Y:S04]  /*65dd0*/  @!P3 LDG.E.U8 R22, desc[UR20][R10.64] ;  /* 0x000000140a16b981 */ /* 0x0006a8000c1e1100 */
[----:B------:R-:W-:Y:S04]  /*65de0*/  STL [R1+0x70], R36 ;  /* 0x0000702401007387 */ /* 0x000fe80000100800 */
[----:B------:R-:W2:Y:S04]  /*65df0*/  LDL R19, [R1+0xeb4] ;  /* 0x000eb40001137983 */ /* 0x000ea80000100800 */
[----:B------:R-:W2:Y:S04]  /*65e00*/  LDL R16, [R1+0xeb8] ;  /* 0x000eb80001107983 */ /* 0x000ea80000100800 */
[----:B------:R-:W-:Y:S04]  /*65e10*/  STL [R1+0x6c], R35 ;  /* 0x00006c2301007387 */ /* 0x000fe80000100800 */
[----:B------:R-:W2:Y:S04]  /*65e20*/  LDL R15, [R1+0xebc] ;  /* 0x000ebc00010f7983 */ /* 0x000ea80000100800 */
[----:B------:R-:W2:Y:S04]  /*65e30*/  LDL R14, [R1+0xec0] ;  /* 0x000ec000010e7983 */ /* 0x000ea80000100800 */
[----:B------:R-:W-:Y:S01]  /*65e40*/  STL [R1+0x68], R34 ;  /* 0x0000682201007387 */ /* 0x000fe20000100800 */
[----:B---3--:R-:W-:-:S02]  /*65e50*/  @!P3 IMAD.MOV.U32 R11, RZ, RZ, R20 ;  /* 0x000000ffff0bb224 */ /* 0x008fc400078e0014 */
[----:B----4-:R-:W-:Y:S01]  /*65e60*/  @!P3 IMAD.MOV.U32 R10, RZ, RZ, R12 ;  /* 0x000000ffff0ab224 */ /* 0x010fe200078e000c */
[----:B--2---:R0:W-:Y:S04]  /*65e70*/  STL [R1+0x50], R24 ;  /* 0x0000501801007387 */ /* 0x0041e80000100800 */
[----:B------:R-:W2:Y:S04]  /*65e80*/  LDL R18, [R1+0xec8] ;  /* 0x000ec80001127983 */ /* 0x000ea80000100800 */
[----:B------:R-:W3:Y:S04]  /*65e90*/  LDL R13, [R1+0xed0] ;  /* 0x000ed000010d7983 */ /* 0x000ee80000100800 */
[----:B0-----:R-:W4:Y:S04]  /*65ea0*/  LDL R24, [R1+0xec4] ;  /* 0x000ec40001187983 */ /* 0x001f280000100800 */
[----:B------:R-:W-:Y:S04]  /*65eb0*/  STL [R1+0x64], R33 ;  /* 0x0000642101007387 */ /* 0x000fe80000100800 */
[----:B------:R0:W-:Y:S04]  /*65ec0*/  STL [R1+0x4c], R22 ;  /* 0x00004c1601007387 */ /* 0x0001e80000100800 */
[----:B0-----:R-:W3:Y:S04]  /*65ed0*/  LDL R22, [R1+0xecc] ;  /* 0x000ecc0001167983 */ /* 0x001ee80000100800 */
[----:B------:R-:W-:Y:S04]  /*65ee0*/  STL [R1+0x60], R32 ;  /* 0x0000602001007387 */ /* 0x000fe80000100800 */
[----:B------:R-:W3:Y:S04]  /*65ef0*/  LDL R20, [R1+0xed4] ;  /* 0x000ed40001147983 */ /* 0x000ee80000100800 */
[----:B------:R-:W3:Y:S01]  /*65f00*/  LDL R12, [R1+0xed8] ;  /* 0x000ed800010c7983 */ /* 0x000ee20000100800 */
[----:B------:R-:W-:-:S02]  /*65f10*/  PRMT R28, RZ, 0x7610, R28 ;  /* 0x00007610ff1c7816 */ /* 0x000fc4000000001c */
[----:B------:R-:W-:-:S04]  /*65f20*/  PRMT R27, RZ, 0x7610, R27 ;  /* 0x00007610ff1b7816 */ /* 0x000fc8000000001b */
[----:B------:R0:W3:Y:S01]  /*65f30*/  @!P3 LDG.E.U8 R28, desc[UR20][R10.64] ;  /* 0x000000140a1cb981 */ /* 0x0000e2000c1e1100 */
[----:B------:R-:W-:Y:S01]  /*65f40*/  PRMT R26, RZ, 0x7610, R26 ;  /* 0x00007610ff1a7816 */ /* 0x000fe2000000001a */
[----:B0-----:R-:W-:Y:S02]  /*65f50*/  @!P3 IMAD.MOV.U32 R10, RZ, RZ, R16 ;  /* 0x000000ffff0ab224 */ /* 0x001fe400078e0010 */
[----:B------:R-:W-:-:S05]  /*65f60*/  @!P3 IMAD.MOV.U32 R11, RZ, RZ, R19 ;  /* 0x000000ffff0bb224 */ /* 0x000fca00078e0013 */
[----:B------:R0:W3:Y:S01]  /*65f70*/  @!P3 LDG.E.U8 R27, desc[UR20][R10.64] ;  /* 0x000000140a1bb981 */ /* 0x0000e2000c1e1100 */
[----:B------:R-:W-:-:S03]  /*65f80*/  PRMT R23, RZ, 0x7610, R23 ;  /* 0x00007610ff177816 */ /* 0x000fc60000000017 */
[----:B------:R-:W-:Y:S04]  /*65f90*/  STL [R1+0x5c], R31 ;  /* 0x00005c1f01007387 */ /* 0x000fe80000100800 */
[----:B------:R-:W3:Y:S04]  /*65fa0*/  LDL R19, [R1+0xedc] ;  /* 0x000edc0001137983 */ /* 0x000ee80000100800 */
[----:B------:R-:W3:Y:S01]  /*65fb0*/  LDL R16, [R1+0xee0] ;  /* 0x000ee00001107983 */ /* 0x000ee20000100800 */
[----:B0-----:R-:W-:Y:S02]  /*65fc0*/  @!P3 IMAD.MOV.U32 R10, RZ, RZ, R14 ;  /* 0x000000ffff0ab224 */ /* 0x001fe400078e000e */
[----:B------:R-:W-:-:S05]  /*65fd0*/  @!P3 IMAD.MOV.U32 R11, RZ, RZ, R15 ;  /* 0x000000ffff0bb224 */ /* 0x000fca00078e000f */
[----:B------:R2:W3:Y:S01]  /*65fe0*/  @!P3 LDG.E.U8 R26, desc[UR20][R10.64] ;  /* 0x000000140a1ab981 */ /* 0x0004e2000c1e1100 */
[----:B------:R-:W-:Y:S02]  /*65ff0*/  PRMT R21, RZ, 0x7610, R21 ;  /* 0x00007610ff157816 */ /* 0x000fe40000000015 */
[----:B------:R-:W-:Y:S01]  /*66000*/  PRMT R0, RZ, 0x7610, R0 ;  /* 0x00007610ff007816 */ /* 0x000fe20000000000 */
[----:B------:R-:W-:Y:S04]  /*66010*/  STL [R1+0x58], R30 ;  /* 0x0000581e01007387 */ /* 0x000fe80000100800 */
[----:B------:R-:W3:Y:S04]  /*66020*/  LDL R15, [R1+0xee4] ;  /* 0x000ee400010f7983 */ /* 0x000ee80000100800 */
[----:B------:R-:W3:Y:S04]  /*66030*/  LDL R14, [R1+0xee8] ;  /* 0x000ee800010e7983 */ /* 0x000ee80000100800 */
[----:B------:R-:W-:Y:S01]  /*66040*/  STL [R1+0x54], R29 ;  /* 0x0000541d01007387 */ /* 0x000fe20000100800 */
[----:B--2---:R-:W-:-:S03]  /*66050*/  @!P3 IMAD.MOV.U32 R10, RZ, RZ, R18 ;  /* 0x000000ffff0ab224 */ /* 0x004fc600078e0012 */
[----:B------:R-:W2:Y:S01]  /*66060*/  LDL R18, [R1+0xef0] ;  /* 0x000ef00001127983 */ /* 0x000ea20000100800 */
[----:B----4-:R-:W-:-:S03]  /*66070*/  @!P3 IMAD.MOV.U32 R11, RZ, RZ, R24 ;  /* 0x000000ffff0bb224 */ /* 0x010fc600078e0018 */
[----:B------:R-:W4:Y:S04]  /*66080*/  LDL R24, [R1+0xeec] ;  /* 0x000eec0001187983 */ /* 0x000f280000100800 */
[----:B------:R3:W4:Y:S02]  /*66090*/  @!P3 LDG.E.U8 R23, desc[UR20][R10.64] ;  /* 0x000000140a17b981 */ /* 0x000724000c1e1100 */
[----:B---3--:R-:W-:Y:S01]  /*660a0*/  @!P3 IMAD.MOV.U32 R10, RZ, RZ, R13 ;  /* 0x000000ffff0ab224 */ /* 0x008fe200078e000d */
[----:B------:R-:W-:Y:S01]  /*660b0*/  PRMT R5, RZ, 0x7610, R5 ;  /* 0x00007610ff057816 */ /* 0x000fe20000000005 */
[----:B------:R-:W3:Y:S01]  /*660c0*/  LDL R13, [R1+0xef8] ;  /* 0x000ef800010d7983 */ /* 0x000ee20000100800 */
[----:B------:R-:W-:-:S03]  /*660d0*/  @!P3 IMAD.MOV.U32 R11, RZ, RZ, R22 ;  /* 0x000000ffff0bb224 */ /* 0x000fc600078e0016 */
[----:B------:R-:W3:Y:S04]  /*660e0*/  LDL R22, [R1+0xef4] ;  /* 0x000ef40001167983 */ /* 0x000ee80000100800 */
[----:B------:R0:W3:Y:S02]  /*660f0*/  @!P3 LDG.E.U8 R21, desc[UR20][R10.64] ;  /* 0x000000140a15b981 */ /* 0x0000e4000c1e1100 */
[----:B0-----:R-:W-:Y:S02]  /*66100*/  @!P3 IMAD.MOV.U32 R10, RZ, RZ, R12 ;  /* 0x000000ffff0ab224 */ /* 0x001fe400078e000c */
[----:B------:R-:W-:-:S05]  /*66110*/  @!P3 IMAD.MOV.U32 R11, RZ, RZ, R20 ;  /* 0x000000ffff0bb224 */ /* 0x000fca00078e0014 */
[----:B------:R0:W4:Y:S02]  /*66120*/  @!P3 LDG.E.U8 R0, desc[UR20][R10.64] ;  /* 0x000000140a00b981 */ /* 0x000124000c1e1100 */
[----:B0-----:R-:W-:Y:S02]  /*66130*/  @!P3 IMAD.MOV.U32 R10, RZ, RZ, R16 ;  /* 0x000000ffff0ab224 */ /* 0x001fe400078e0010 */
[----:B------:R-:W-:-:S05]  /*66140*/  @!P3 IMAD.MOV.U32 R11, RZ, RZ, R19 ;  /* 0x000000ffff0bb224 */ /* 0x000fca00078e0013 */
[----:B------:R0:W4:Y:S01]  /*66150*/  @!P3 LDG.E.U8 R5, desc[UR20][R10.64] ;  /* 0x000000140a05b981 */ /* 0x000122000c1e1100 */
[----:B------:R-:W-:Y:S02]  /*66160*/  PRMT R25, RZ, 0x7610, R25 ;  /* 0x00007610ff197816 */ /* 0x000fe40000000019 */
[----:B------:R-:W-:Y:S01]  /*66170*/  PRMT R17, RZ, 0x7610, R17 ;  /* 0x00007610ff117816 */ /* 0x000fe20000000011 */
[----:B0-----:R-:W-:Y:S02]  /*66180*/  @!P3 IMAD.MOV.U32 R10, RZ, RZ, R14 ;  /* 0x000000ffff0ab224 */ /* 0x001fe400078e000e */
[----:B------:R-:W-:-:S05]  /*66190*/  @!P3 IMAD.MOV.U32 R11, RZ, RZ, R15 ;  /* 0x000000ffff0bb224 */ /* 0x000fca00078e000f */
[----:B------:R2:W4:Y:S02]  /*661a0*/  @!P3 LDG.E.U8 R25, desc[UR20][R10.64] ;  /* 0x000000140a19b981 */ /* 0x000524000c1e1100 */
[----:B--2---:R-:W-:Y:S02]  /*661b0*/  @!P3 IMAD.MOV.U32 R10, RZ, RZ, R18 ;  /* 0x000000ffff0ab224 */ /* 0x004fe400078e0012 */
[----:B---3--:R0:W-:Y:S04]  /*661c0*/  STL [R1+0x38], R21 ;  /* 0x0000381501007387 */ /* 0x0081e80000100800 */
[----:B------:R-:W2:Y:S04]  /*661d0*/  LDL R12, [R1+0xf00] ;  /* 0x000f0000010c7983 */ /* 0x000ea80000100800 */
[----:B0-----:R-:W3:Y:S04]  /*661e0*/  LDL R21, [R1+0xefc] ;  /* 0x000efc0001157983 */ /* 0x001ee80000100800 */
[----:B----4-:R-:W-:Y:S04]  /*661f0*/  STL [R1+0x17a0], R0 ;  /* 0x0017a00001007387 */ /* 0x010fe80000100800 */
[----:B------:R0:W-:Y:S04]  /*66200*/  STL [R1+0x3c], R23 ;  /* 0x00003c1701007387 */ /* 0x0001e80000100800 */
[----:B0-----:R-:W4:Y:S04]  /*66210*/  LDL R23, [R1+0xf04] ;  /* 0x000f040001177983 */ /* 0x001f280000100800 */
[----:B------:R-:W-:Y:S04]  /*66220*/  STL [R1+0x48], R28 ;  /* 0x0000481c01007387 */ /* 0x000fe80000100800 */
[----:B------:R-:W4:Y:S01]  /*66230*/  LDL R20, [R1+0xf08] ;  /* 0x000f080001147983 */ /* 0x000f220000100800 */
[----:B------:R-:W-:-:S03]  /*66240*/  @!P3 IMAD.MOV.U32 R11, RZ, RZ, R24 ;  /* 0x000000ffff0bb224 */ /* 0x000fc600078e0018 */
[----:B------:R-:W4:Y:S04]  /*66250*/  LDL R16, [R1+0xf10] ;  /* 0x000f100001107983 */ /* 0x000f280000100800 */
[----:B------:R0:W4:Y:S04]  /*66260*/  @!P3 LDG.E.U8 R17, desc[UR20][R10.64] ;  /* 0x000000140a11b981 */ /* 0x000128000c1e1100 */
[----:B------:R1:W-:Y:S01]  /*66270*/  STL [R1+0x17e0], R5 ;  /* 0x0017e00501007387 */ /* 0x0003e20000100800 */
[----:B------:R-:W-:Y:S01]  /*66280*/  PRMT R0, RZ, 0x7610, R0 ;  /* 0x00007610ff007816 */ /* 0x000fe20000000000 */
[----:B0-----:R-:W-:Y:S01]  /*66290*/  @!P3 IMAD.MOV.U32 R10, RZ, RZ, R13 ;  /* 0x000000ffff0ab224 */ /* 0x001fe200078e000d */
[----:B-1----:R-:W-:Y:S01]  /*662a0*/  PRMT R5, RZ, 0x7610, R5 ;  /* 0x00007610ff057816 */ /* 0x002fe20000000005 */
[----:B------:R-:W-:-:S05]  /*662b0*/  @!P3 IMAD.MOV.U32 R11, RZ, RZ, R22 ;  /* 0x000000ffff0bb224 */ /* 0x000fca00078e0016 */
[----:B------:R2:W4:Y:S01]  /*662c0*/  @!P3 LDG.E.U8 R5, desc[UR20][R10.64] ;  /* 0x000000140a05b981 */ /* 0x000522000c1e1100 */
[----:B------:R-:W-:-:S03]  /*662d0*/  PRMT R3, RZ, 0x7610, R3 ;  /* 0x00007610ff037816 */ /* 0x000fc60000000003 */
[----:B------:R-:W-:Y:S04]  /*662e0*/  STL [R1+0x44], R27 ;  /* 0x0000441b01007387 */ /* 0x000fe80000100800 */
[----:B------:R-:W4:Y:S04]  /*662f0*/  LDL R19, [R1+0xf0c] ;  /* 0x000f0c0001137983 */ /* 0x000f280000100800 */
[----:B------:R-:W4:Y:S04]  /*66300*/  LDL R15, [R1+0xf14] ;  /* 0x000f1400010f7983 */ /* 0x000f280000100800 */
[----:B------:R-:W4:Y:S04]  /*66310*/  LDL R14, [R1+0xf18] ;  /* 0x000f1800010e7983 */ /* 0x000f280000100800 */
[----:B------:R-:W-:Y:S04]  /*66320*/  STL [R1+0x40], R26 ;  /* 0x0000401a01007387 */ /* 0x000fe80000100800 */
[----:B------:R-:W4:Y:S01]  /*66330*/  LDL R18, [R1+0xf1c] ;  /* 0x000f1c0001127983 */ /* 0x000f220000100800 */
[----:B--2---:R-:W-:-:S02]  /*66340*/  @!P3 IMAD.MOV.U32 R10, RZ, RZ, R12 ;  /* 0x000000ffff0ab224 */ /* 0x004fc400078e000c */
[----:B---3--:R-:W-:-:S05]  /*66350*/  @!P3 IMAD.MOV.U32 R11, RZ, RZ, R21 ;  /* 0x000000ffff0bb224 */ /* 0x008fca00078e0015 */
[----:B------:R4:W2:Y:S02]  /*66360*/  @!P3 LDG.E.U8 R0, desc[UR20][R10.64] ;  /* 0x000000140a00b981 */ /* 0x0008a4000c1e1100 */
[----:B----4-:R-:W-:Y:S02]  /*66370*/  @!P3 IMAD.MOV.U32 R11, RZ, RZ, R23 ;  /* 0x000000ffff0bb224 */ /* 0x010fe400078e0017 */
[----:B------:R-:W-:-:S05]  /*66380*/  @!P3 IMAD.MOV.U32 R10, RZ, RZ, R20 ;  /* 0x000000ffff0ab224 */ /* 0x000fca00078e0014 */
[----:B------:R0:W3:Y:S04]  /*66390*/  @!P3 LDG.E.U8 R3, desc[UR20][R10.64] ;  /* 0x000000140a03b981 */ /* 0x0000e8000c1e1100 */
[----:B------:R1:W-:Y:S04]  /*663a0*/  STL [R1+0x28], R17 ;  /* 0x0000281101007387 */ /* 0x0003e80000100800 */
[----:B------:R-:W4:Y:S04]  /*663b0*/  LDL R22, [R1+0xf24] ;  /* 0x000f240001167983 */ /* 0x000f280000100800 */
[----:B------:R-:W4:Y:S04]  /*663c0*/  LDL R13, [R1+0xf28] ;  /* 0x000f2800010d7983 */ /* 0x000f280000100800 */
[----:B------:R-:W4:Y:S04]  /*663d0*/  LDL R21, [R1+0xf2c] ;  /* 0x000f2c0001157983 */ /* 0x000f280000100800 */
[----:B------:R-:W4:Y:S04]  /*663e0*/  LDL R12, [R1+0xf30] ;  /* 0x000f3000010c7983 */ /* 0x000f280000100800 */
[----:B-1----:R-:W4:Y:S01]  /*663f0*/  LDL R17, [R1+0xf20] ;  /* 0x000f200001117983 */ /* 0x002f220000100800 */
[----:B0-----:R-:W-:Y:S01]  /*66400*/  @!P3 IMAD.MOV.U32 R10, RZ, RZ, R16 ;  /* 0x000000ffff0ab224 */ /* 0x001fe200078e0010 */
[----:B------:R-:W-:Y:S01]  /*66410*/  PRMT R6, RZ, 0x7610, R6 ;  /* 0x00007610ff067816 */ /* 0x000fe20000000006 */
[----:B------:R-:W-:Y:S01]  /*66420*/  @!P3 IMAD.MOV.U32 R11, RZ, RZ, R19 ;  /* 0x000000ffff0bb224 */ /* 0x000fe200078e0013 */
[----:B------:R-:W-:Y:S01]  /*66430*/  PRMT R7, RZ, 0x7610, R7 ;  /* 0x00007610ff077816 */ /* 0x000fe20000000007 */
[----:B--2---:R-:W-:Y:S04]  /*66440*/  STL [R1+0x17a4], R0 ;  /* 0x0017a40001007387 */ /* 0x004fe80000100800 */
[----:B------:R-:W2:Y:S04]  /*66450*/  LDL R20, [R1+0xf34] ;  /* 0x000f340001147983 */ /* 0x000ea80000100800 */
[----:B------:R0:W-:Y:S04]  /*66460*/  STL [R1+0x24], R5 ;  /* 0x0000240501007387 */ /* 0x0001e80000100800 */
[----:B0-----:R-:W2:Y:S04]  /*66470*/  LDL R5, [R1+0xf38] ;  /* 0x000f380001057983 */ /* 0x001ea80000100800 */
[----:B---3--:R0:W-:Y:S04]  /*66480*/  STL [R1+0x17a8], R3 ;  /* 0x0017a80301007387 */ /* 0x0081e80000100800 */
[----:B------:R-:W3:Y:S04]  /*66490*/  LDL R19, [R1+0xf3c] ;  /* 0x000f3c0001137983 */ /* 0x000ee80000100800 */
[----:B------:R-:W3:Y:S01]  /*664a0*/  LDL R16, [R1+0xf40] ;  /* 0x000f400001107983 */ /* 0x000ee20000100800 */
[----:B0-----:R-:W-:-:S06]  /*664b0*/  PRMT R3, RZ, 0x7610, R3 ;  /* 0x00007610ff037816 */ /* 0x001fcc0000000003 */
[----:B------:R0:W3:Y:S02]  /*664c0*/  @!P3 LDG.E.U8 R3, desc[UR20][R10.64] ;  /* 0x000000140a03b981 */ /* 0x0000e4000c1e1100 */
[----:B0-----:R-:W-:Y:S02]  /*664d0*/  @!P3 IMAD.MOV.U32 R10, RZ, RZ, R14 ;  /* 0x000000ffff0ab224 */ /* 0x001fe400078e000e */
[----:B------:R-:W-:-:S05]  /*664e0*/  @!P3 IMAD.MOV.U32 R11, RZ, RZ, R15 ;  /* 0x000000ffff0bb224 */ /* 0x000fca00078e000f */
[----:B------:R4:W3:Y:S02]  /*664f0*/  @!P3 LDG.E.U8 R6, desc[UR20][R10.64] ;  /* 0x000000140a06b981 */ /* 0x0008e4000c1e1100 */
[----:B----4-:R-:W-:Y:S02]  /*66500*/  @!P3 IMAD.MOV.U32 R10, RZ, RZ, R17 ;  /* 0x000000ffff0ab224 */ /* 0x010fe400078e0011 */
[----:B------:R-:W-:-:S05]  /*66510*/  @!P3 IMAD.MOV.U32 R11, RZ, RZ, R18 ;  /* 0x000000ffff0bb224 */ /* 0x000fca00078e0012 */
[----:B------:R0:W4:Y:S01]  /*66520*/  @!P3 LDG.E.U8 R7, desc[UR20][R10.64] ;  /* 0x000000140a07b981 */ /* 0x000122000c1e1100 */
[----:B------:R-:W-:Y:S02]  /*66530*/  PRMT R8, RZ, 0x7610, R8 ;  /* 0x00007610ff087816 */ /* 0x000fe40000000008 */
[----:B------:R-:W-:Y:S01]  /*66540*/  PRMT R9, RZ, 0x7610, R9 ;  /* 0x00007610ff097816 */ /* 0x000fe20000000009 */
[----:B0-----:R-:W-:Y:S02]  /*66550*/  @!P3 IMAD.MOV.U32 R10, RZ, RZ, R13 ;  /* 0x000000ffff0ab224 */ /* 0x001fe400078e000d */
[----:B------:R-:W-:-:S05]  /*66560*/  @!P3 IMAD.MOV.U32 R11, RZ, RZ, R22 ;  /* 0x000000ffff0bb224 */ /* 0x000fca00078e0016 */
[----:B------:R0:W4:Y:S01]  /*66570*/  @!P3 LDG.E.U8 R8, desc[UR20][R10.64] ;  /* 0x000000140a08b981 */ /* 0x000122000c1e1100 */
[----:B------:R-:W-:Y:S01]  /*66580*/  PRMT R2, RZ, 0x7610, R2 ;  /* 0x00007610ff027816 */ /* 0x000fe20000000002 */
[----:B0-----:R-:W-:Y:S02]  /*66590*/  @!P3 IMAD.MOV.U32 R10, RZ, RZ, R12 ;  /* 0x000000ffff0ab224 */ /* 0x001fe400078e000c */
[----:B------:R-:W-:-:S05]  /*665a0*/  @!P3 IMAD.MOV.U32 R11, RZ, RZ, R21 ;  /* 0x000000ffff0bb224 */ /* 0x000fca00078e0015 */
[----:B------:R2:W4:Y:S01]  /*665b0*/  @!P3 LDG.E.U8 R9, desc[UR20][R10.64] ;  /* 0x000000140a09b981 */ /* 0x000522000c1e1100 */
[----:B------:R-:W-:Y:S01]  /*665c0*/  PRMT R0, RZ, 0x7610, R0 ;  /* 0x00007610ff007816 */ /* 0x000fe20000000000 */
[----:B--2---:R-:W-:Y:S02]  /*665d0*/  @!P3 IMAD.MOV.U32 R11, RZ, RZ, R20 ;  /* 0x000000ffff0bb224 */ /* 0x004fe400078e0014 */
[----:B------:R-:W-:-:S05]  /*665e0*/  @!P3 IMAD.MOV.U32 R10, RZ, RZ, R5 ;  /* 0x000000ffff0ab224 */ /* 0x000fca00078e0005 */
[----:B------:R3:W2:Y:S02]  /*665f0*/  @!P3 LDG.E.U8 R2, desc[UR20][R10.64] ;  /* 0x000000140a02b981 */ /* 0x0006a4000c1e1100 */
[----:B---3--:R-:W-:Y:S02]  /*66600*/  @!P3 IMAD.MOV.U32 R10, RZ, RZ, R16 ;  /* 0x000000ffff0ab224 */ /* 0x008fe400078e0010 */
[----:B------:R-:W-:-:S05]  /*66610*/  @!P3 IMAD.MOV.U32 R11, RZ, RZ, R19 ;  /* 0x000000ffff0bb224 */ /* 0x000fca00078e0013 */
[----:B------:R0:W3:Y:S04]  /*66620*/  @!P3 LDG.E.U8 R0, desc[UR20][R10.64] ;  /* 0x000000140a00b981 */ /* 0x0000e8000c1e1100 */
[----:B------:R-:W-:Y:S04]  /*66630*/  STL [R1+0x17e4], R3 ;  /* 0x0017e40301007387 */ /* 0x000fe80000100800 */
[----:B------:R-:W-:Y:S04]  /*66640*/  STL [R1+0x2c], R25 ;  /* 0x00002c1901007387 */ /* 0x000fe80000100800 */
[----:B------:R-:W0:Y:S04]  /*66650*/  LDL R15, [R1+0xf44] ;  /* 0x000f4400010f7983 */ /* 0x000e280000100800 */
[----:B------:R-:W3:Y:S04]  /*66660*/  LDL R14, [R1+0xf48] ;  /* 0x000f4800010e7983 */ /* 0x000ee80000100800 */
[----:B------:R1:W-:Y:S04]  /*66670*/  STL [R1+0x17ac], R6 ;  /* 0x0017ac0601007387 */ /* 0x0003e80000100800 */
[----:B------:R-:W3:Y:S04]  /*66680*/  LDL R18, [R1+0xf4c] ;  /* 0x000f4c0001127983 */ /* 0x000ee80000100800 */
[----:B------:R-:W3:Y:S04]  /*66690*/  LDL R17, [R1+0xf50] ;  /* 0x000f500001117983 */ /* 0x000ee80000100800 */
[----:B----4-:R4:W-:Y:S04]  /*666a0*/  STL [R1+0x17b0], R7 ;  /* 0x0017b00701007387 */ /* 0x0109e80000100800 */
[----:B------:R-:W3:Y:S04]  /*666b0*/  LDL R13, [R1+0xf54] ;  /* 0x000f5400010d7983 */ /* 0x000ee80000100800 */
[----:B-1----:R-:W3:Y:S04]  /*666c0*/  LDL R6, [R1+0xf58] ;  /* 0x000f580001067983 */ /* 0x002ee80000100800 */
[----:B------:R-:W-:Y:S04]  /*666d0*/  STL [R1+0x17b4], R8 ;  /* 0x0017b40801007387 */ /* 0x000fe80000100800 */
[----:B------:R-:W3:Y:S04]  /*666e0*/  LDL R12, [R1+0xf5c] ;  /* 0x000f5c00010c7983 */ /* 0x000ee80000100800 */
[----:B----4-:R-:W4:Y:S01]  /*666f0*/  LDL R7, [R1+0xf60] ;  /* 0x000f600001077983 */ /* 0x010f220000100800 */
[----:B------:R-:W-:-:S03]  /*66700*/  PRMT R92, RZ, 0x7610, R92 ;  /* 0x00007610ff5c7816 */ /* 0x000fc6000000005c */
[----:B------:R-:W-:Y:S04]  /*66710*/  STL [R1+0x17b8], R9 ;  /* 0x0017b80901007387 */ /* 0x000fe80000100800 */
[----:B------:R-:W4:Y:S04]  /*66720*/  LDL R5, [R1+0xf64] ;  /* 0x000f640001057983 */ /* 0x000f280000100800 */
[----:B------:R-:W4:Y:S01]  /*66730*/  LDL R3, [R1+0xf68] ;  /* 0x000f680001037983 */ /* 0x000f220000100800 */
[----:B------:R-:W-:Y:S02]  /*66740*/  PRMT R90, RZ, 0x7610, R90 ;  /* 0x00007610ff5a7816 */ /* 0x000fe4000000005a */
[----:B------:R-:W-:Y:S01]  /*66750*/  PRMT R88, RZ, 0x7610, R88 ;  /* 0x00007610ff587816 */ /* 0x000fe20000000058 */
[----:B--2---:R1:W-:Y:S04]  /*66760*/  STL [R1+0x17bc], R2 ;  /* 0x0017bc0201007387 */ /* 0x0043e80000100800 */
[----:B------:R-:W2:Y:S04]  /*66770*/  LDL R16, [R1+0xf6c] ;  /* 0x000f6c0001107983 */ /* 0x000ea80000100800 */
[----:B-1----:R-:W2:Y:S01]  /*66780*/  LDL R2, [R1+0xf70] ;  /* 0x000f700001027983 */ /* 0x002ea20000100800 */
[----:B0-----:R-:W-:-:S02]  /*66790*/  @!P3 IMAD.MOV.U32 R11, RZ, RZ, R15 ;  /* 0x000000ffff0bb224 */ /* 0x001fc400078e000f */
[----:B---3--:R-:W-:Y:S01]  /*667a0*/  @!P3 IMAD.MOV.U32 R10, RZ, RZ, R14 ;  /* 0x000000ffff0ab224 */ /* 0x008fe200078e000e */
[----:B------:R0:W-:Y:S04]  /*667b0*/  STL [R1+0x17e8], R0 ;  /* 0x0017e80001007387 */ /* 0x0001e80000100800 */
[----:B------:R-:W3:Y:S04]  /*667c0*/  LDL R15, [R1+0xf74] ;  /* 0x000f7400010f7983 */ /* 0x000ee80000100800 */
[----:B------:R-:W3:Y:S04]  /*667d0*/  LDL R14, [R1+0xf78] ;  /* 0x000f7800010e7983 */ /* 0x000ee80000100800 */
[----:B------:R1:W3:Y:S02]  /*667e0*/  @!P3 LDG.E.U8 R92, desc[UR20][R10.64] ;  /* 0x000000140a5cb981 */ /* 0x0002e4000c1e1100 */
[----:B-1----:R-:W-:-:S02]  /*667f0*/  @!P3 IMAD.MOV.U32 R11, RZ, RZ, R18 ;  /* 0x000000ffff0bb224 */ /* 0x002fc400078e0012 */
[----:B------:R-:W-:-:S05]  /*66800*/  @!P3 IMAD.MOV.U32 R10, RZ, RZ, R17 ;  /* 0x000000ffff0ab224 */ /* 0x000fca00078e0011 */
[----:B------:R1:W3:Y:S02]  /*66810*/  @!P3 LDG.E.U8 R90, desc[UR20][R10.64] ;  /* 0x000000140a5ab981 */ /* 0x0002e4000c1e1100 */
[----:B-1----:R-:W-:Y:S02]  /*66820*/  @!P3 IMAD.MOV.U32 R11, RZ, RZ, R13 ;  /* 0x000000ffff0bb224 */ /* 0x002fe400078e000d */
[----:B------:R-:W-:-:S05]  /*66830*/  @!P3 IMAD.MOV.U32 R10, RZ, RZ, R6 ;  /* 0x000000ffff0ab224 */ /* 0x000fca00078e0006 */
[----:B------:R1:W3:Y:S01]  /*66840*/  @!P3 LDG.E.U8 R88, desc[UR20][R10.64] ;  /* 0x000000140a58b981 */ /* 0x0002e2000c1e1100 */
[----:B------:R-:W-:Y:S02]  /*66850*/  PRMT R86, RZ, 0x7610, R86 ;  /* 0x00007610ff567816 */ /* 0x000fe40000000056 */
[----:B------:R-:W-:Y:S01]  /*66860*/  PRMT R84, RZ, 0x7610, R84 ;  /* 0x00007610ff547816 */ /* 0x000fe20000000054 */
[----:B-1----:R-:W-:Y:S02]  /*66870*/  @!P3 IMAD.MOV.U32 R11, RZ, RZ, R12 ;  /* 0x000000ffff0bb224 */ /* 0x002fe400078e000c */
[----:B----4-:R-:W-:-:S05]  /*66880*/  @!P3 IMAD.MOV.U32 R10, RZ, RZ, R7 ;  /* 0x000000ffff0ab224 */ /* 0x010fca00078e0007 */
[----:B------:R1:W4:Y:S01]  /*66890*/  @!P3 LDG.E.U8 R86, desc[UR20][R10.64] ;  /* 0x000000140a56b981 */ /* 0x000322000c1e1100 */
[----:B------:R-:W-:Y:S01]  /*668a0*/  PRMT R82, RZ, 0x7610, R82 ;  /* 0x00007610ff527816 */ /* 0x000fe20000000052 */
[----:B-1----:R-:W-:Y:S02]  /*668b0*/  @!P3 IMAD.MOV.U32 R11, RZ, RZ, R5 ;  /* 0x000000ffff0bb224 */ /* 0x002fe400078e0005 */
[----:B------:R-:W-:-:S05]  /*668c0*/  @!P3 IMAD.MOV.U32 R10, RZ, RZ, R3 ;  /* 0x000000ffff0ab224 */ /* 0x000fca00078e0003 */
[----:B------:R2:W4:Y:S01]  /*668d0*/  @!P3 LDG.E.U8 R84, desc[UR20][R10.64] ;  /* 0x000000140a54b981 */ /* 0x000522000c1e1100 */
[----:B------:R-:W-:Y:S01]  /*668e0*/  PRMT R80, RZ, 0x7610, R80 ;  /* 0x00007610ff507816 */ /* 0x000fe20000000050 */
[----:B--2---:R-:W-:Y:S02]  /*668f0*/  @!P3 IMAD.MOV.U32 R11, RZ, RZ, R16 ;  /* 0x000000ffff0bb224 */ /* 0x004fe400078e0010 */
[----:B------:R-:W-:-:S05]  /*66900*/  @!P3 IMAD.MOV.U32 R10, RZ, RZ, R2 ;  /* 0x000000ffff0ab224 */ /* 0x000fca00078e0002 */
[----:B------:R1:W2:Y:S04]  /*66910*/  @!P3 LDG.E.U8 R82, desc[UR20][R10.64] ;  /* 0x000000140a52b981 */ /* 0x0002a8000c1e1100 */
[----:B---3--:R-:W-:Y:S04]  /*66920*/  STL [R1+0x17c0], R92 ;  /* 0x0017c05c01007387 */ /* 0x008fe80000100800 */
[----:B------:R-:W3:Y:S04]  /*66930*/  LDL R9, [R1+0xf7c] ;  /* 0x000f7c0001097983 */ /* 0x000ee80000100800 */
[----:B------:R-:W3:Y:S01]  /*66940*/  LDL R8, [R1+0xf80] ;  /* 0x000f800001087983 */ /* 0x000ee20000100800 */
[----:B-1----:R-:W-:-:S02]  /*66950*/  @!P3 IMAD.MOV.U32 R10, RZ, RZ, R14 ;  /* 0x000000ffff0ab224 */ /* 0x002fc400078e000e */
[----:B------:R-:W-:-:S05]  /*66960*/  @!P3 IMAD.MOV.U32 R11, RZ, RZ, R15 ;  /* 0x000000ffff0bb224 */ /* 0x000fca00078e000f */
[----:B------:R3:W3:Y:S04]  /*66970*/  @!P3 LDG.E.U8 R80, desc[UR20][R10.64] ;  /* 0x000000140a50b981 */ /* 0x0006e8000c1e1100 */
[----:B------:R-:W-:Y:S04]  /*66980*/  STL [R1+0x17c4], R90 ;  /* 0x0017c45a01007387 */ /* 0x000fe80000100800 */
[----:B------:R-:W3:Y:S04]  /*66990*/  LDL R13, [R1+0xf84] ;  /* 0x000f8400010d7983 */ /* 0x000ee80000100800 */
[----:B------:R-:W3:Y:S04]  /*669a0*/  LDL R6, [R1+0xf88] ;  /* 0x000f880001067983 */ /* 0x000ee80000100800 */
[----:B------:R-:W-:Y:S04]  /*669b0*/  STL [R1+0x17c8], R88 ;  /* 0x0017c85801007387 */ /* 0x000fe80000100800 */
[----:B------:R-:W3:Y:S04]  /*669c0*/  LDL R12, [R1+0xf8c] ;  /* 0x000f8c00010c7983 */ /* 0x000ee80000100800 */
[----:B------:R-:W3:Y:S04]  /*669d0*/  LDL R7, [R1+0xf90] ;  /* 0x000f900001077983 */ /* 0x000ee80000100800 */
[----:B----4-:R-:W-:Y:S04]  /*669e0*/  STL [R1+0x17cc], R86 ;  /* 0x0017cc5601007387 */ /* 0x010fe80000100800 */
[----:B------:R-:W4:Y:S04]  /*669f0*/  LDL R5, [R1+0xf94] ;  /* 0x000f940001057983 */ /* 0x000f280000100800 */
[----:B------:R-:W4:Y:S01]  /*66a00*/  LDL R3, [R1+0xf98] ;  /* 0x000f980001037983 */ /* 0x000f220000100800 */
[----:B------:R-:W-:-:S03]  /*66a10*/  PRMT R78, RZ, 0x7610, R78 ;  /* 0x00007610ff4e7816 */ /* 0x000fc6000000004e */
[----:B------:R-:W-:Y:S04]  /*66a20*/  STL [R1+0x17d0], R84 ;  /* 0x0017d05401007387 */ /* 0x000fe80000100800 */
[----:B------:R-:W4:Y:S04]  /*66a30*/  LDL R2, [R1+0xf9c] ;  /* 0x000f9c0001027983 */ /* 0x000f280000100800 */
[----:B0-----:R-:W4:Y:S01]  /*66a40*/  LDL R0, [R1+0xfa0] ;  /* 0x000fa00001007983 */ /* 0x001f220000100800 */
[----:B------:R-:W-:Y:S02]  /*66a50*/  PRMT R76, RZ, 0x7610, R76 ;  /* 0x00007610ff4c7816 */ /* 0x000fe4000000004c */
[----:B------:R-:W-:Y:S01]  /*66a60*/  PRMT R74, RZ, 0x7610, R74 ;  /* 0x00007610ff4a7816 */ /* 0x000fe2000000004a */
[----:B--2---:R-:W-:Y:S04]  /*66a70*/  STL [R1+0x17ec], R82 ;  /* 0x0017ec5201007387 */ /* 0x004fe80000100800 */
[----:B------:R-:W2:Y:S04]  /*66a80*/  LDL R15, [R1+0xfa4] ;  /* 0x000fa400010f7983 */ /* 0x000ea80000100800 */
[----:B------:R-:W2:Y:S01]  /*66a90*/  LDL R14, [R1+0xfa8] ;  /* 0x000fa800010e7983 */ /* 0x000ea20000100800 */
[----:B---3--:R-:W-:-:S02]  /*66aa0*/  @!P3 IMAD.MOV.U32 R11, RZ, RZ, R9 ;  /* 0x000000ffff0bb224 */ /* 0x008fc400078e0009 */
[----:B------:R-:W-:-:S05]  /*66ab0*/  @!P3 IMAD.MOV.U32 R10, RZ, RZ, R8 ;  /* 0x000000ffff0ab224 */ /* 0x000fca00078e0008 */
[----:B------:R0:W3:Y:S04]  /*66ac0*/  @!P3 LDG.E.U8 R78, desc[UR20][R10.64] ;  /* 0x000000140a4eb981 */ /* 0x0000e8000c1e1100 */
[----:B------:R-:W-:Y:S04]  /*66ad0*/  STL [R1+0x17d4], R80 ;  /* 0x0017d45001007387 */ /* 0x000fe80000100800 */
[----:B------:R-:W3:Y:S04]  /*66ae0*/  LDL R9, [R1+0xfac] ;  /* 0x000fac0001097983 */ /* 0x000ee80000100800 */
[----:B------:R-:W3:Y:S01]  /*66af0*/  LDL R8, [R1+0xfb0] ;  /* 0x000fb00001087983 */ /* 0x000ee20000100800 */
[----:B0-----:R-:W-:-:S02]  /*66b00*/  @!P3 IMAD.MOV.U32 R11, RZ, RZ, R13 ;  /* 0x000000ffff0bb224 */ /* 0x001fc400078e000d */
[----:B------:R-:W-:-:S05]  /*66b10*/  @!P3 IMAD.MOV.U32 R10, RZ, RZ, R6 ;  /* 0x000000ffff0ab224 */ /* 0x000fca00078e0006 */
[----:B------:R0:W3:Y:S02]  /*66b20*/  @!P3 LDG.E.U8 R76, desc[UR20][R10.64] ;  /* 0x000000140a4cb981 */ /* 0x0000e4000c1e1100 */
[----:B0-----:R-:W-:Y:S02]  /*66b30*/  @!P3 IMAD.MOV.U32 R11, RZ, RZ, R12 ;  /* 0x000000ffff0bb224 */ /* 0x001fe400078e000c */
[----:B------:R-:W-:-:S05]  /*66b40*/  @!P3 IMAD.MOV.U32 R10, RZ, RZ, R7 ;  /* 0x000000ffff0ab224 */ /* 0x000fca00078e0007 */
[----:B------:R4:W3:Y:S01]  /*66b50*/  @!P3 LDG.E.U8 R74, desc[UR20][R10.64] ;  /* 0x000000140a4ab981 */ /* 0x0008e2000c1e1100 */
[----:B------:R-:W-:Y:S02]  /*66b60*/  PRMT R72, RZ, 0x7610, R72 ;  /* 0x00007610ff487816 */ /* 0x000fe40000000048 */
[----:B------:R-:W-:Y:S01]  /*66b70*/  PRMT R70, RZ, 0x7610, R70 ;  /* 0x00007610ff467816 */ /* 0x000fe20000000046 */
[----:B----4-:R-:W-:Y:S02]  /*66b80*/  @!P3 IMAD.MOV.U32 R11, RZ, RZ, R5 ;  /* 0x000000ffff0bb224 */ /* 0x010fe400078e0005 */
        /* <DEDUP_REMOVED lines=13> */
[----:B0-----:R-:W-:-:S02]  /*66c60*/  @!P3 IMAD.MOV.U32 R10, RZ, RZ, R8 ;  /* 0x000000ffff0ab224 */ /* 0x001fc400078e0008 */
        /* <DEDUP_REMOVED lines=14> */
[----:B------:R-:W4:Y:S01]  /*66d50*/  LDL R14, [R1+0xfd8] ;  /* 0x000fd800010e7983 */ /* 0x000f220000100800 */
        /* <DEDUP_REMOVED lines=31> */
[----:B------:R-:W-:Y:S01]  /*66f50*/  @!P3 IMAD.MOV.U32 R10, RZ, RZ, R6 ;  /* 0x000000ffff0ab224 */ /* 0x000fe200078e0006 */
[----:B------:R-:W-:Y:S04]  /*66f60*/  STL [R1+0x1804], R64 ;  /* 0x0018044001007387 */ /* 0x000fe80000100800 */
[----:B------:R-:W3:Y:S04]  /*66f70*/  @!P3 LDG.E.U8 R52, desc[UR20][R10.64] ;  /* 0x000000140a34b981 */ /* 0x000ee8000c1e1100 */
[----:B------:R-:W-:Y:S04]  /*66f80*/  STL [R1+0x1808], R62 ;  /* 0x0018083e01007387 */ /* 0x000fe80000100800 */
[----:B------:R-:W3:Y:S04]  /*66f90*/  LDL R7, [R1+0xfec] ;  /* 0x000fec0001077983 */ /* 0x000ee80000100800 */
[----:B------:R-:W3:Y:S04]  /*66fa0*/  LDL R3, [R1+0xff0] ;  /* 0x000ff00001037983 */ /* 0x000ee80000100800 */
[----:B------:R-:W-:Y:S04]  /*66fb0*/  STL [R1+0x180c], R60 ;  /* 0x00180c3c01007387 */ /* 0x000fe80000100800 */
[----:B------:R-:W3:Y:S04]  /*66fc0*/  LDL R5, [R1+0xff4] ;  /* 0x000ff40001057983 */ /* 0x000ee80000100800 */
[----:B------:R-:W3:Y:S04]  /*66fd0*/  LDL R0, [R1+0xff8] ;  /* 0x000ff80001007983 */ /* 0x000ee80000100800 */
[----:B------:R-:W3:Y:S04]  /*66fe0*/  LDL R12, [R1+0xffc] ;  /* 0x000ffc00010c7983 */ /* 0x000ee80000100800 */
[----:B------:R-:W3:Y:S04]  /*66ff0*/  LDL R2, [R1+0x1000] ;  /* 0x0010000001027983 */ /* 0x000ee80000100800 */
[----:B----4-:R0:W-:Y:S04]  /*67000*/  STL [R1+0x1810], R58 ;  /* 0x0018103a01007387 */ /* 0x0101e80000100800 */
[----:B------:R-:W4:Y:S04]  /*67010*/  LDL R15, [R1+0x1004] ;  /* 0x00100400010f7983 */ /* 0x000f280000100800 */
[----:B------:R-:W4:Y:S04]  /*67020*/  LDL R14, [R1+0x1008] ;  /* 0x00100800010e7983 */ /* 0x000f280000100800 */
[----:B------:R1:W-:Y:S04]  /*67030*/  STL [R1+0x1814], R56 ;  /* 0x0018143801007387 */ /* 0x0003e80000100800 */
[----:B------:R-:W4:Y:S04]  /*67040*/  LDL R9, [R1+0x100c] ;  /* 0x00100c0001097983 */ /* 0x000f280000100800 */
[----:B------:R-:W4:Y:S01]  /*67050*/  LDL R8, [R1+0x1010] ;  /* 0x0010100001087983 */ /* 0x000f220000100800 */
[----:B------:R-:W-:-:S03]  /*67060*/  PRMT R50, RZ, 0x7610, R50 ;  /* 0x00007610ff327816 */ /* 0x000fc60000000032 */
[----:B--2---:R-:W-:Y:S04]  /*67070*/  STL [R1+0x1818], R54 ;  /* 0x0018183601007387 */ /* 0x004fe80000100800 */
[----:B------:R-:W2:Y:S04]  /*67080*/  LDL R18, [R1+0x1014] ;  /* 0x0010140001127983 */ /* 0x000ea80000100800 */
[----:B------:R-:W2:Y:S04]  /*67090*/  LDL R6, [R1+0x1018] ;  /* 0x0010180001067983 */ /* 0x000ea80000100800 */
[----:B------:R-:W2:Y:S04]  /*670a0*/  LDL R17, [R1+0x101c] ;  /* 0x00101c0001117983 */ /* 0x000ea80000100800 */
[----:B------:R-:W2:Y:S04]  /*670b0*/  LDL R16, [R1+0x1020] ;  /* 0x0010200001107983 */ /* 0x000ea80000100800 */
[----:B---3--:R3:W-:Y:S01]  /*670c0*/  STL [R1+0x181c], R52 ;  /* 0x00181c3401007387 */ /* 0x0087e20000100800 */
[----:B------:R-:W-:-:S03]  /*670d0*/  PRMT R48, RZ, 0x7610, R48 ;  /* 0x00007610ff307816 */ /* 0x000fc60000000030 */
[----:B------:R-:W2:Y:S04]  /*670e0*/  LDL R23, [R1+0x1034] ;  /* 0x0010340001177983 */ /* 0x000ea80000100800 */
[----:B------:R-:W2:Y:S04]  /*670f0*/  LDL R21, [R1+0x103c] ;  /* 0x00103c0001157983 */ /* 0x000ea80000100800 */
[----:B------:R-:W2:Y:S04]  /*67100*/  LDL R20, [R1+0x1040] ;  /* 0x0010400001147983 */ /* 0x000ea80000100800 */
[----:B------:R-:W2:Y:S04]  /*67110*/  LDL R22, [R1+0x105c] ;  /* 0x00105c0001167983 */ /* 0x000ea80000100800 */
[----:B------:R-:W2:Y:S04]  /*67120*/  LDL R25, [R1+0x108c] ;  /* 0x00108c0001197983 */ /* 0x000ea80000100800 */
[----:B------:R-:W2:Y:S04]  /*67130*/  LDL R24, [R1+0x1090] ;  /* 0x0010900001187983 */ /* 0x000ea80000100800 */
[----:B------:R-:W2:Y:S01]  /*67140*/  LDL R26, [R1+0x111c] ;  /* 0x00111c00011a7983 */ /* 0x000ea20000100800 */
[----:B------:R-:W-:-:S02]  /*67150*/  @!P3 IMAD.MOV.U32 R11, RZ, RZ, R7 ;  /* 0x000000ffff0bb224 */ /* 0x000fc400078e0007 */
[----:B------:R-:W-:Y:S01]  /*67160*/  @!P3 IMAD.MOV.U32 R10, RZ, RZ, R3 ;  /* 0x000000ffff0ab224 */ /* 0x000fe200078e0003 */
[----:B------:R-:W2:Y:S04]  /*67170*/  LDL R7, [R1+0x1024] ;  /* 0x0010240001077983 */ /* 0x000ea80000100800 */
[----:B------:R-:W2:Y:S04]  /*67180*/  LDL R3, [R1+0x1028] ;  /* 0x0010280001037983 */ /* 0x000ea80000100800 */
[----:B------:R0:W2:Y:S04]  /*67190*/  @!P3 LDG.E.U8 R50, desc[UR20][R10.64] ;  /* 0x000000140a32b981 */ /* 0x0000a8000c1e1100 */
[----:B------:R-:W2:Y:S04]  /*671a0*/  LDL R29, [R1+0x114c] ;  /* 0x00114c00011d7983 */ /* 0x000ea80000100800 */
        /* <DEDUP_REMOVED lines=9> */
[----:B------:R-:W2:Y:S01]  /*67240*/  LDL R38, [R1+0x1128] ;  /* 0x0011280001267983 */ /* 0x000ea20000100800 */
[----:B0-----:R-:W-:-:S02]  /*67250*/  @!P3 IMAD.MOV.U32 R11, RZ, RZ, R5 ;  /* 0x000000ffff0bb224 */ /* 0x001fc400078e0005 */
[----:B------:R-:W-:Y:S01]  /*67260*/  @!P3 IMAD.MOV.U32 R10, RZ, RZ, R0 ;  /* 0x000000ffff0ab224 */ /* 0x000fe200078e0000 */
[----:B------:R-:W2:Y:S04]  /*67270*/  LDL R5, [R1+0x102c] ;  /* 0x00102c0001057983 */ /* 0x000ea80000100800 */
[----:B------:R-:W2:Y:S01]  /*67280*/  LDL R0, [R1+0x1030] ;  /* 0x0010300001007983 */ /* 0x000ea20000100800 */
[----:B------:R-:W-:Y:S02]  /*67290*/  @!P3 IMAD.MOV.U32 R13, RZ, RZ, R12 ;  /* 0x000000ffff0db224 */ /* 0x000fe400078e000c */
[----:B------:R-:W-:Y:S01]  /*672a0*/  @!P3 IMAD.MOV.U32 R12, RZ, RZ, R2 ;  /* 0x000000ffff0cb224 */ /* 0x000fe200078e0002 */
        /* <DEDUP_REMOVED lines=8> */
[----:B-1----:R-:W2:Y:S04]  /*67330*/  LDL R56, [R1+0x1160] ;  /* 0x0011600001387983 */ /* 0x002ea80000100800 */
[----:B---3--:R-:W3:Y:S01]  /*67340*/  LDL R52, [R1+0x10b0] ;  /* 0x0010b00001347983 */ /* 0x008ee20000100800 */
[----:B0-----:R-:W-:-:S02]  /*67350*/  PRMT R10, RZ, 0x7610, R10 ;  /* 0x00007610ff0a7816 */ /* 0x001fc4000000000a */
[----:B------:R-:W-:Y:S01]  /*67360*/  PRMT R11, RZ, 0x7610, R11 ;  /* 0x00007610ff0b7816 */ /* 0x000fe2000000000b */
[----:B------:R-:W3:Y:S01]  /*67370*/  LDL R54, [R1+0x10ac] ;  /* 0x0010ac0001367983 */ /* 0x000ee20000100800 */
[----:B------:R-:W-:Y:S02]  /*67380*/  PRMT R49, RZ, 0x7610, R49 ;  /* 0x00007610ff317816 */ /* 0x000fe40000000031 */
[----:B------:R-:W-:Y:S02]  /*67390*/  PRMT R51, RZ, 0x7610, R51 ;  /* 0x00007610ff337816 */ /* 0x000fe40000000033 */
[----:B------:R-:W-:Y:S01]  /*673a0*/  PRMT R53, RZ, 0x7610, R53 ;  /* 0x00007610ff357816 */ /* 0x000fe20000000035 */
[----:B------:R4:W3:Y:S04]  /*673b0*/  @!P3 LDG.E.U8 R10, desc[UR20][R12.64] ;  /* 0x000000140c0ab981 */ /* 0x0008e8000c1e1100 */
[----:B------:R-:W3:Y:S04]  /*673c0*/  LDL R60, [R1+0x1108] ;  /* 0x00110800013c7983 */ /* 0x000ee80000100800 */
[----:B------:R-:W3:Y:S01]  /*673d0*/  LDL R62, [R1+0x1104] ;  /* 0x00110400013e7983 */ /* 0x000ee20000100800 */
[----:B------:R-:W-:-:S02]  /*673e0*/  PRMT R55, RZ, 0x7610, R55 ;  /* 0x00007610ff377816 */ /* 0x000fc40000000037 */
[----:B------:R-:W-:Y:S02]  /*673f0*/  PRMT R57, RZ, 0x7610, R57 ;  /* 0x00007610ff397816 */ /* 0x000fe40000000039 */
[----:B------:R-:W-:Y:S02]  /*67400*/  PRMT R59, RZ, 0x7610, R59 ;  /* 0x00007610ff3b7816 */ /* 0x000fe4000000003b */
[----:B------:R-:W-:Y:S02]  /*67410*/  PRMT R61, RZ, 0x7610, R61 ;  /* 0x00007610ff3d7816 */ /* 0x000fe4000000003d */
[----:B------:R-:W-:Y:S02]  /*67420*/  PRMT R63, RZ, 0x7610, R63 ;  /* 0x00007610ff3f7816 */ /* 0x000fe4000000003f */
[----:B------:R-:W-:Y:S02]  /*67430*/  PRMT R65, RZ, 0x7610, R65 ;  /* 0x00007610ff417816 */ /* 0x000fe40000000041 */
[----:B------:R-:W-:Y:S01]  /*67440*/  PRMT R67, RZ, 0x7610, R67 ;  /* 0x00007610ff437816 */ /* 0x000fe20000000043 */
[----:B----4-:R-:W-:-:S02]  /*67450*/  @!P3 IMAD.MOV.U32 R12, RZ, RZ, R14 ;  /* 0x000000ffff0cb224 */ /* 0x010fc400078e000e */
[----:B------:R-:W-:Y:S02]  /*67460*/  @!P3 IMAD.MOV.U32 R13, RZ, RZ, R15 ;  /* 0x000000ffff0db224 */ /* 0x000fe400078e000f */
[----:B------:R-:W-:Y:S02]  /*67470*/  @!P3 IMAD.MOV.U32 R14, RZ, RZ, R8 ;  /* 0x000000ffff0eb224 */ /* 0x000fe400078e0008 */
[----:B------:R-:W-:Y:S01]  /*67480*/  @!P3 IMAD.MOV.U32 R15, RZ, RZ, R9 ;  /* 0x000000ffff0fb224 */ /* 0x000fe200078e0009 */
[----:B------:R-:W4:Y:S04]  /*67490*/  LDL R8, [R1+0x1048] ;  /* 0x0010480001087983 */ /* 0x000f280000100800 */
[----:B------:R0:W3:Y:S04]  /*674a0*/  @!P3 LDG.E.U8 R11, desc[UR20][R12.64] ;  /* 0x000000140c0bb981 */ /* 0x0000e8000c1e1100 */
[----:B------:R-:W3:Y:S01]  /*674b0*/  LDL R9, [R1+0x1044] ;  /* 0x0010440001097983 */ /* 0x000ee20000100800 */
[----:B------:R-:W-:-:S02]  /*674c0*/  PRMT R69, RZ, 0x7610, R69 ;  /* 0x00007610ff457816 */ /* 0x000fc40000000045 */
[----:B------:R-:W-:Y:S02]  /*674d0*/  PRMT R71, RZ, 0x7610, R71 ;  /* 0x00007610ff477816 */ /* 0x000fe40000000047 */
[----:B------:R-:W-:Y:S01]  /*674e0*/  PRMT R73, RZ, 0x7610, R73 ;  /* 0x00007610ff497816 */ /* 0x000fe20000000049 */
[----:B------:R-:W3:Y:S04]  /*674f0*/  LDL R72, [R1+0x1148] ;  /* 0x0011480001487983 */ /* 0x000ee80000100800 */
[----:B------:R-:W3:Y:S01]  /*67500*/  LDL R74, [R1+0x1144] ;  /* 0x00114400014a7983 */ /* 0x000ee20000100800 */
[----:B------:R-:W-:-:S03]  /*67510*/  PRMT R75, RZ, 0x7610, R75 ;  /* 0x00007610ff4b7816 */ /* 0x000fc6000000004b */
[----:B------:R-:W3:Y:S04]  /*67520*/  LDL R70, [R1+0x116c] ;  /* 0x00116c0001467983 */ /* 0x000ee80000100800 */
[----:B------:R-:W3:Y:S01]  /*67530*/  LDL R68, [R1+0x1170] ;  /* 0x0011700001447983 */ /* 0x000ee20000100800 */
[----:B0-----:R-:W-:Y:S02]  /*67540*/  PRMT R12, RZ, 0x7610, R12 ;  /* 0x00007610ff0c7816 */ /* 0x001fe4000000000c */
[----:B------:R-:W-:Y:S02]  /*67550*/  PRMT R13, RZ, 0x7610, R13 ;  /* 0x00007610ff0d7816 */ /* 0x000fe4000000000d */
[----:B------:R-:W-:Y:S01]  /*67560*/  PRMT R77, RZ, 0x7610, R77 ;  /* 0x00007610ff4d7816 */ /* 0x000fe2000000004d */
[----:B------:R-:W3:Y:S04]  /*67570*/  LDL R66, [R1+0x1174] ;  /* 0x0011740001427983 */ /* 0x000ee80000100800 */
[----:B------:R2:W3:Y:S04]  /*67580*/  @!P3 LDG.E.U8 R12, desc[UR20][R14.64] ;  /* 0x000000140e0cb981 */ /* 0x0004e8000c1e1100 */
[----:B------:R-:W3:Y:S01]  /*67590*/  LDL R64, [R1+0x1178] ;  /* 0x0011780001407983 */ /* 0x000ee20000100800 */
[----:B--2---:R-:W-:-:S02]  /*675a0*/  @!P3 IMAD.MOV.U32 R15, RZ, RZ, R18 ;  /* 0x000000ffff0fb224 */ /* 0x004fc400078e0012 */
[----:B------:R-:W-:Y:S02]  /*675b0*/  @!P3 IMAD.MOV.U32 R14, RZ, RZ, R6 ;  /* 0x000000ffff0eb224 */ /* 0x000fe400078e0006 */
[----:B------:R-:W2:Y:S04]  /*675c0*/  LDL R6, [R1+0x1060] ;  /* 0x0010600001067983 */ /* 0x000ea80000100800 */
[----:B------:R0:W2:Y:S02]  /*675d0*/  @!P3 LDG.E.U8 R13, desc[UR20][R14.64] ;  /* 0x000000140e0db981 */ /* 0x0000a4000c1e1100 */
[----:B0-----:R-:W-:Y:S02]  /*675e0*/  PRMT R14, RZ, 0x7610, R14 ;  /* 0x00007610ff0e7816 */ /* 0x001fe4000000000e */
[----:B------:R-:W-:-:S04]  /*675f0*/  PRMT R15, RZ, 0x7610, R15 ;  /* 0x00007610ff0f7816 */ /* 0x000fc8000000000f */
[----:B------:R0:W2:Y:S02]  /*67600*/  @!P3 LDG.E.U8 R14, desc[UR20][R16.64] ;  /* 0x00000014100eb981 */ /* 0x0000a4000c1e1100 */
[----:B0-----:R-:W-:Y:S02]  /*67610*/  @!P3 IMAD.MOV.U32 R16, RZ, RZ, R3 ;  /* 0x000000ffff10b224 */ /* 0x001fe400078e0003 */
[----:B------:R-:W-:Y:S01]  /*67620*/  @!P3 IMAD.MOV.U32 R17, RZ, RZ, R7 ;  /* 0x000000ffff11b224 */ /* 0x000fe200078e0007 */
[----:B------:R-:W2:Y:S04]  /*67630*/  LDL R3, [R1+0x10c0] ;  /* 0x0010c00001037983 */ /* 0x000ea80000100800 */
[----:B------:R-:W2:Y:S04]  /*67640*/  LDL R7, [R1+0x10bc] ;  /* 0x0010bc0001077983 */ /* 0x000ea80000100800 */
[----:B------:R0:W2:Y:S02]  /*67650*/  @!P3 LDG.E.U8 R15, desc[UR20][R16.64] ;  /* 0x00000014100fb981 */ /* 0x0000a4000c1e1100 */
[----:B0-----:R-:W-:Y:S01]  /*67660*/  PRMT R16, RZ, 0x7610, R16 ;  /* 0x00007610ff107816 */ /* 0x001fe20000000010 */
[----:B------:R-:W-:-:S02]  /*67670*/  @!P3 IMAD.MOV.U32 R18, RZ, RZ, R0 ;  /* 0x000000ffff12b224 */ /* 0x000fc400078e0000 */
[----:B------:R-:W-:Y:S01]  /*67680*/  @!P3 IMAD.MOV.U32 R19, RZ, RZ, R5 ;  /* 0x000000ffff13b224 */ /* 0x000fe200078e0005 */
[----:B------:R-:W2:Y:S04]  /*67690*/  LDL R0, [R1+0x10f0] ;  /* 0x0010f00001007983 */ /* 0x000ea80000100800 */
[----:B------:R-:W2:Y:S04]  /*676a0*/  LDL R5, [R1+0x10ec] ;  /* 0x0010ec0001057983 */ /* 0x000ea80000100800 */
[----:B------:R0:W2:Y:S02]  /*676b0*/  @!P3 LDG.E.U8 R16, desc[UR20][R18.64] ;  /* 0x000000141210b981 */ /* 0x0000a4000c1e1100 */
[----:B0-----:R-:W-:-:S02]  /*676c0*/  @!P3 IMAD.MOV.U32 R18, RZ, RZ, R2 ;  /* 0x000000ffff12b224 */ /* 0x001fc400078e0002 */
[----:B------:R-:W2:Y:S01]  /*676d0*/  LDL R2, [R1+0x1120] ;  /* 0x0011200001027983 */ /* 0x000ea20000100800 */
[----:B------:R-:W-:Y:S01]  /*676e0*/  PRMT R17, RZ, 0x7610, R17 ;  /* 0x00007610ff117816 */ /* 0x000fe20000000011 */
[----:B------:R-:W-:-:S05]  /*676f0*/  @!P3 IMAD.MOV.U32 R19, RZ, RZ, R23 ;  /* 0x000000ffff13b224 */ /* 0x000fca00078e0017 */
[----:B------:R0:W2:Y:S02]  /*67700*/  @!P3 LDG.E.U8 R17, desc[UR20][R18.64] ;  /* 0x000000141211b981 */ /* 0x0000a4000c1e1100 */
[----:B0-----:R-:W-:Y:S02]  /*67710*/  PRMT R18, RZ, 0x7610, R18 ;  /* 0x00007610ff127816 */ /* 0x001fe40000000012 */
[----:B------:R-:W-:-:S04]  /*67720*/  PRMT R19, RZ, 0x7610, R19 ;  /* 0x00007610ff137816 */ /* 0x000fc80000000013 */
[----:B------:R4:W2:Y:S01]  /*67730*/  @!P3 LDG.E.U8 R18, desc[UR20][R20.64] ;  /* 0x000000141412b981 */ /* 0x0008a2000c1e1100 */
[----:B------:R-:W-:Y:S02]  /*67740*/  @!P3 IMAD.MOV.U32 R23, RZ, RZ, R22 ;  /* 0x000000ffff17b224 */ /* 0x000fe400078e0016 */
[----:B----4-:R-:W-:Y:S02]  /*67750*/  @!P3 IMAD.MOV.U32 R20, RZ, RZ, R8 ;  /* 0x000000ffff14b224 */ /* 0x010fe400078e0008 */
[----:B---3--:R-:W-:Y:S01]  /*67760*/  @!P3 IMAD.MOV.U32 R21, RZ, RZ, R9 ;  /* 0x000000ffff15b224 */ /* 0x008fe200078e0009 */
[----:B------:R-:W3:Y:S04]  /*67770*/  LDL R8, [R1+0x1180] ;  /* 0x0011800001087983 */ /* 0x000ee80000100800 */
[----:B------:R-:W4:Y:S04]  /*67780*/  LDL R9, [R1+0x117c] ;  /* 0x00117c0001097983 */ /* 0x000f280000100800 */
[----:B------:R0:W4:Y:S02]  /*67790*/  @!P3 LDG.E.U8 R19, desc[UR20][R20.64] ;  /* 0x000000141413b981 */ /* 0x000124000c1e1100 */
[----:B0-----:R-:W-:-:S02]  /*677a0*/  PRMT R20, RZ, 0x7610, R20 ;  /* 0x00007610ff147816 */ /* 0x001fc40000000014 */
[----:B------:R-:W-:Y:S01]  /*677b0*/  PRMT R21, RZ, 0x7610, R21 ;  /* 0x00007610ff157816 */ /* 0x000fe20000000015 */
[----:B------:R-:W-:Y:S02]  /*677c0*/  @!P3 IMAD.MOV.U32 R27, RZ, RZ, R26 ;  /* 0x000000ffff1bb224 */ /* 0x000fe400078e001a */
[----:B--2---:R-:W-:Y:S02]  /*677d0*/  @!P3 IMAD.MOV.U32 R22, RZ, RZ, R6 ;  /* 0x000000ffff16b224 */ /* 0x004fe400078e0006 */
[----:B------:R-:W2:Y:S04]  /*677e0*/  LDL R6, [R1+0x11a0] ;  /* 0x0011a00001067983 */ /* 0x000ea80000100800 */
[----:B------:R0:W2:Y:S02]  /*677f0*/  @!P3 LDG.E.U8 R20, desc[UR20][R22.64] ;  /* 0x000000141614b981 */ /* 0x0000a4000c1e1100 */
[----:B0-----:R-:W-:-:S02]  /*67800*/  @!P3 IMAD.MOV.U32 R22, RZ, RZ, R24 ;  /* 0x000000ffff16b224 */ /* 0x001fc400078e0018 */
[----:B------:R-:W-:-:S05]  /*67810*/  @!P3 IMAD.MOV.U32 R23, RZ, RZ, R25 ;  /* 0x000000ffff17b224 */ /* 0x000fca00078e0019 */
[----:B------:R0:W2:Y:S02]  /*67820*/  @!P3 LDG.E.U8 R21, desc[UR20][R22.64] ;  /* 0x000000141615b981 */ /* 0x0000a4000c1e1100 */
[----:B0-----:R-:W-:Y:S01]  /*67830*/  PRMT R22, RZ, 0x7610, R22 ;  /* 0x00007610ff167816 */ /* 0x001fe20000000016 */
[----:B------:R-:W-:Y:S02]  /*67840*/  @!P3 IMAD.MOV.U32 R24, RZ, RZ, R3 ;  /* 0x000000ffff18b224 */ /* 0x000fe400078e0003 */
[----:B------:R-:W-:Y:S01]  /*67850*/  @!P3 IMAD.MOV.U32 R25, RZ, RZ, R7 ;  /* 0x000000ffff19b224 */ /* 0x000fe200078e0007 */
[----:B------:R-:W2:Y:S04]  /*67860*/  LDL R3, [R1+0x1058] ;  /* 0x0010580001037983 */ /* 0x000ea80000100800 */
[----:B------:R-:W2:Y:S04]  /*67870*/  LDL R7, [R1+0x1054] ;  /* 0x0010540001077983 */ /* 0x000ea80000100800 */
[----:B------:R0:W2:Y:S02]  /*67880*/  @!P3 LDG.E.U8 R22, desc[UR20][R24.64] ;  /* 0x000000141816b981 */ /* 0x0000a4000c1e1100 */
[----:B0-----:R-:W-:-:S02]  /*67890*/  @!P3 IMAD.MOV.U32 R24, RZ, RZ, R0 ;  /* 0x000000ffff18b224 */ /* 0x001fc400078e0000 */
[----:B------:R-:W-:Y:S01]  /*678a0*/  @!P3 IMAD.MOV.U32 R25, RZ, RZ, R5 ;  /* 0x000000ffff19b224 */ /* 0x000fe200078e0005 */
[----:B------:R-:W2:Y:S04]  /*678b0*/  LDL R0, [R1+0x1068] ;  /* 0x0010680001007983 */ /* 0x000ea80000100800 */
[----:B------:R-:W2:Y:S01]  /*678c0*/  LDL R5, [R1+0x1064] ;  /* 0x0010640001057983 */ /* 0x000ea20000100800 */
[----:B------:R-:W-:-:S03]  /*678d0*/  @!P3 IMAD.MOV.U32 R26, RZ, RZ, R2 ;  /* 0x000000ffff1ab224 */ /* 0x000fc600078e0002 */
[----:B------:R-:W2:Y:S01]  /*678e0*/  LDL R2, [R1+0x1070] ;  /* 0x0010700001027983 */ /* 0x000ea20000100800 */
[----:B------:R-:W-:-:S06]  /*678f0*/  PRMT R23, RZ, 0x7610, R23 ;  /* 0x00007610ff177816 */ /* 0x000fcc0000000017 */
[----:B------:R0:W2:Y:S02]  /*67900*/  @!P3 LDG.E.U8 R23, desc[UR20][R24.64] ;  /* 0x000000141817b981 */ /* 0x0000a4000c1e1100 */
[----:B0-----:R-:W-:Y:S02]  /*67910*/  PRMT R24, RZ, 0x7610, R24 ;  /* 0x00007610ff187816 */ /* 0x001fe40000000018 */
[----:B------:R-:W-:-:S04]  /*67920*/  PRMT R25, RZ, 0x7610, R25 ;  /* 0x00007610ff197816 */ /* 0x000fc80000000019 */
[----:B------:R0:W2:Y:S02]  /*67930*/  @!P3 LDG.E.U8 R24, desc[UR20][R26.64] ;  /* 0x000000141a18b981 */ /* 0x0000a4000c1e1100 */
[----:B0-----:R-:W-:Y:S02]  /*67940*/  @!P3 IMAD.MOV.U32 R26, RZ, RZ, R28 ;  /* 0x000000ffff1ab224 */ /* 0x001fe400078e001c */
[----:B------:R-:W-:Y:S02]  /*67950*/  @!P3 IMAD.MOV.U32 R27, RZ, RZ, R29 ;  /* 0x000000ffff1bb224 */ /* 0x000fe400078e001d */
[----:B---3--:R-:W-:Y:S02]  /*67960*/  @!P3 IMAD.MOV.U32 R28, RZ, RZ, R8 ;  /* 0x000000ffff1cb224 */ /* 0x008fe400078e0008 */
[----:B----4-:R-:W-:Y:S01]  /*67970*/  @!P3 IMAD.MOV.U32 R29, RZ, RZ, R9 ;  /* 0x000000ffff1db224 */ /* 0x010fe200078e0009 */
[----:B------:R-:W3:Y:S04]  /*67980*/  LDL R8, [R1+0x10c8] ;  /* 0x0010c80001087983 */ /* 0x000ee80000100800 */
[----:B------:R0:W4:Y:S04]  /*67990*/  @!P3 LDG.E.U8 R25, desc[UR20][R26.64] ;  /* 0x000000141a19b981 */ /* 0x000128000c1e1100 */
[----:B------:R-:W4:Y:S01]  /*679a0*/  LDL R9, [R1+0x10c4] ;  /* 0x0010c40001097983 */ /* 0x000f220000100800 */
[----:B0-----:R-:W-:-:S02]  /*679b0*/  PRMT R26, RZ, 0x7610, R26 ;  /* 0x00007610ff1a7816 */ /* 0x001fc4000000001a */
[----:B------:R-:W-:-:S04]  /*679c0*/  PRMT R27, RZ, 0x7610, R27 ;  /* 0x00007610ff1b7816 */ /* 0x000fc8000000001b */
[----:B------:R0:W4:Y:S02]  /*679d0*/  @!P3 LDG.E.U8 R26, desc[UR20][R28.64] ;  /* 0x000000141c1ab981 */ /* 0x000124000c1e1100 */
[----:B0-----:R-:W-:Y:S02]  /*679e0*/  @!P3 IMAD.MOV.U32 R29, RZ, RZ, R32 ;  /* 0x000000ffff1db224 */ /* 0x001fe400078e0020 */
[----:B--2---:R-:W-:Y:S02]  /*679f0*/  @!P3 IMAD.MOV.U32 R28, RZ, RZ, R6 ;  /* 0x000000ffff1cb224 */ /* 0x004fe400078e0006 */
[----:B------:R-:W2:Y:S04]  /*67a00*/  LDL R6, [R1+0x10f8] ;  /* 0x0010f80001067983 */ /* 0x000ea80000100800 */
[----:B------:R0:W2:Y:S02]  /*67a10*/  @!P3 LDG.E.U8 R27, desc[UR20][R28.64] ;  /* 0x000000141c1bb981 */ /* 0x0000a4000c1e1100 */
[----:B0-----:R-:W-:-:S02]  /*67a20*/  PRMT R28, RZ, 0x7610, R28 ;  /* 0x00007610ff1c7816 */ /* 0x001fc4000000001c */
        /* <DEDUP_REMOVED lines=22> */
[----:B---3--:R-:W-:Y:S02]  /*67b90*/  @!P3 IMAD.MOV.U32 R34, RZ, RZ, R8 ;  /* 0x000000ffff22b224 */ /* 0x008fe400078e0008 */
[----:B----4-:R-:W-:Y:S01]  /*67ba0*/  @!P3 IMAD.MOV.U32 R35, RZ, RZ, R9 ;  /* 0x000000ffff23b224 */ /* 0x010fe200078e0009 */
        /* <DEDUP_REMOVED lines=19> */
[----:B------:R-:W2:Y:S01]  /*67ce0*/  LDL R5, [R1+0x10cc] ;  /* 0x0010cc0001057983 */ /* 0x000ea20000100800 */
[----:B------:R-:W-:-:S03]  /*67cf0*/  @!P3 IMAD.MOV.U32 R38, RZ, RZ, R0 ;  /* 0x000000ffff26b224 */ /* 0x000fc600078e0000 */
        /* <DEDUP_REMOVED lines=19> */
[----:B------:R-:W-:Y:S02]  /*67e30*/  @!P3 IMAD.MOV.U32 R47, RZ, RZ, R46 ;  /* 0x000000ffff2fb224 */ /* 0x000fe400078e002e */
[----:B--2---:R-:W-:Y:S02]  /*67e40*/  @!P3 IMAD.MOV.U32 R42, RZ, RZ, R6 ;  /* 0x000000ffff2ab224 */ /* 0x004fe400078e0006 */
        /* <DEDUP_REMOVED lines=19> */
[----:B---3--:R-:W-:Y:S02]  /*67f80*/  @!P3 IMAD.MOV.U32 R46, RZ, RZ, R8 ;  /* 0x000000ffff2eb224 */ /* 0x008fe400078e0008 */
[----:B----4-:R-:W-:Y:S01]  /*67f90*/  @!P3 IMAD.MOV.U32 R47, RZ, RZ, R9 ;  /* 0x000000ffff2fb224 */ /* 0x010fe200078e0009 */
[----:B------:R-:W3:Y:S04]  /*67fa0*/  LDL R8, [R1+0x10b8] ;  /* 0x0010b80001087983 */ /* 0x000ee80000100800 */
[----:B------:R-:W4:Y:S04]  /*67fb0*/  LDL R9, [R1+0x10b4] ;  /* 0x0010b40001097983 */ /* 0x000f280000100800 */
[----:B------:R0:W4:Y:S02]  /*67fc0*/  @!P3 LDG.E.U8 R45, desc[UR20][R46.64] ;  /* 0x000000142e2db981 */ /* 0x000124000c1e1100 */
[----:B0-----:R-:W-:-:S02]  /*67fd0*/  @!P3 IMAD.MOV.U32 R46, RZ, RZ, R56 ;  /* 0x000000ffff2eb224 */ /* 0x001fc400078e0038 */
[----:B------:R-:W-:Y:S01]  /*67fe0*/  @!P3 IMAD.MOV.U32 R47, RZ, RZ, R58 ;  /* 0x000000ffff2fb224 */ /* 0x000fe200078e003a */
[----:B------:R-:W4:Y:S04]  /*67ff0*/  LDL R56, [R1+0x1138] ;  /* 0x0011380001387983 */ /* 0x000f280000100800 */
[----:B------:R-:W4:Y:S04]  /*68000*/  LDL R58, [R1+0x1134] ;  /* 0x00113400013a7983 */ /* 0x000f280000100800 */
[----:B------:R2:W4:Y:S02]  /*68010*/  @!P3 LDG.E.U8 R49, desc[UR20][R46.64] ;  /* 0x000000142e31b981 */ /* 0x000524000c1e1100 */
[----:B--2---:R-:W-:-:S02]  /*68020*/  @!P3 IMAD.MOV.U32 R46, RZ, RZ, R6 ;  /* 0x000000ffff2eb224 */ /* 0x004fc400078e0006 */
[----:B------:R-:W2:Y:S01]  /*68030*/  LDL R6, [R1+0x10d8] ;  /* 0x0010d80001067983 */ /* 0x000ea20000100800 */
[----:B------:R-:W-:-:S03]  /*68040*/  @!P3 IMAD.MOV.U32 R47, RZ, RZ, R7 ;  /* 0x000000ffff2fb224 */ /* 0x000fc600078e0007 */
[----:B------:R-:W2:Y:S04]  /*68050*/  LDL R7, [R1+0x10d4] ;  /* 0x0010d40001077983 */ /* 0x000ea80000100800 */
[----:B------:R0:W2:Y:S02]  /*68060*/  @!P3 LDG.E.U8 R51, desc[UR20][R46.64] ;  /* 0x000000142e33b981 */ /* 0x0000a4000c1e1100 */
[----:B0-----:R-:W-:Y:S02]  /*68070*/  @!P3 IMAD.MOV.U32 R46, RZ, RZ, R3 ;  /* 0x000000ffff2eb224 */ /* 0x001fe400078e0003 */
[----:B------:R-:W-:Y:S01]  /*68080*/  @!P3 IMAD.MOV.U32 R47, RZ, RZ, R5 ;  /* 0x000000ffff2fb224 */ /* 0x000fe200078e0005 */
[----:B------:R-:W2:Y:S04]  /*68090*/  LDL R3, [R1+0x10e0] ;  /* 0x0010e00001037983 */ /* 0x000ea80000100800 */
[----:B------:R-:W2:Y:S04]  /*680a0*/  LDL R5, [R1+0x10dc] ;  /* 0x0010dc0001057983 */ /* 0x000ea80000100800 */
[----:B------:R0:W2:Y:S02]  /*680b0*/  @!P3 LDG.E.U8 R53, desc[UR20][R46.64] ;  /* 0x000000142e35b981 */ /* 0x0000a4000c1e1100 */
[----:B0-----:R-:W-:-:S02]  /*680c0*/  @!P3 IMAD.MOV.U32 R46, RZ, RZ, R0 ;  /* 0x000000ffff2eb224 */ /* 0x001fc400078e0000 */
        /* <DEDUP_REMOVED lines=9> */
[----:B---3--:R-:W-:-:S02]  /*68160*/  @!P3 IMAD.MOV.U32 R46, RZ, RZ, R8 ;  /* 0x000000ffff2eb224 */ /* 0x008fc400078e0008 */
[----:B----4-:R-:W-:Y:S01]  /*68170*/  @!P3 IMAD.MOV.U32 R47, RZ, RZ, R9 ;  /* 0x000000ffff2fb224 */ /* 0x010fe200078e0009 */
[----:B------:R-:W3:Y:S04]  /*68180*/  LDL R8, [R1+0x1198] ;  /* 0x0011980001087983 */ /* 0x000ee80000100800 */
        /* <DEDUP_REMOVED lines=23> */
[----:B------:R-:W-:-:S05]  /*68300*/  @!P3 IMAD.MOV.U32 R47, RZ, RZ, R58 ;  /* 0x000000ffff2fb224 */ /* 0x000fca00078e003a */
[----:B------:R0:W2:Y:S02]  /*68310*/  @!P3 LDG.E.U8 R69, desc[UR20][R46.64] ;  /* 0x000000142e45b981 */ /* 0x0000a4000c1e1100 */
[----:B0-----:R-:W-:Y:S02]  /*68320*/  @!P3 IMAD.MOV.U32 R46, RZ, RZ, R52 ;  /* 0x000000ffff2eb224 */ /* 0x001fe400078e0034 */
[----:B------:R-:W-:Y:S01]  /*68330*/  @!P3 IMAD.MOV.U32 R47, RZ, RZ, R54 ;  /* 0x000000ffff2fb224 */ /* 0x000fe200078e0036 */
[----:B------:R-:W2:Y:S04]  /*68340*/  LDL R52, [R1+0x1140] ;  /* 0x0011400001347983 */ /* 0x000ea80000100800 */
[----:B------:R-:W2:Y:S04]  /*68350*/  LDL R54, [R1+0x113c] ;  /* 0x00113c0001367983 */ /* 0x000ea80000100800 */
[----:B------:R3:W2:Y:S04]  /*68360*/  @!P3 LDG.E.U8 R71, desc[UR20][R46.64] ;  /* 0x000000142e47b981 */ /* 0x0006a8000c1e1100 */
[----:B------:R-:W2:Y:S04]  /*68370*/  LDL.LU R90, [R1+0x408] ;  /* 0x00040800015a7983 */ /* 0x000ea80000300800 */
[----:B------:R-:W2:Y:S01]  /*68380*/  LDL.LU R92, [R1+0x3f0] ;  /* 0x0003f000015c7983 */ /* 0x000ea20000300800 */
[----:B---3--:R-:W-:-:S02]  /*68390*/  @!P3 IMAD.MOV.U32 R46, RZ, RZ, R8 ;  /* 0x000000ffff2eb224 */ /* 0x008fc400078e0008 */
[----:B----4-:R-:W-:-:S05]  /*683a0*/  @!P3 IMAD.MOV.U32 R47, RZ, RZ, R9 ;  /* 0x000000ffff2fb224 */ /* 0x010fca00078e0009 */
[----:B------:R2:W3:Y:S01]  /*683b0*/  @!P3 LDG.E.U8 R73, desc[UR20][R46.64] ;  /* 0x000000142e49b981 */ /* 0x0004e2000c1e1100 */
[----:B------:R-:W-:Y:S01]  /*683c0*/  PRMT R79, RZ, 0x7610, R79 ;  /* 0x00007610ff4f7816 */ /* 0x000fe2000000004f */
[----:B--2---:R-:W-:Y:S02]  /*683d0*/  @!P3 IMAD.MOV.U32 R46, RZ, RZ, R6 ;  /* 0x000000ffff2eb224 */ /* 0x004fe400078e0006 */
[----:B------:R-:W-:-:S05]  /*683e0*/  @!P3 IMAD.MOV.U32 R47, RZ, RZ, R7 ;  /* 0x000000ffff2fb224 */ /* 0x000fca00078e0007 */
[----:B------:R0:W2:Y:S02]  /*683f0*/  @!P3 LDG.E.U8 R75, desc[UR20][R46.64] ;  /* 0x000000142e4bb981 */ /* 0x0000a4000c1e1100 */
[----:B0-----:R-:W-:Y:S02]  /*68400*/  @!P3 IMAD.MOV.U32 R46, RZ, RZ, R3 ;  /* 0x000000ffff2eb224 */ /* 0x001fe400078e0003 */
[----:B------:R-:W-:-:S05]  /*68410*/  @!P3 IMAD.MOV.U32 R47, RZ, RZ, R5 ;  /* 0x000000ffff2fb224 */ /* 0x000fca00078e0005 */
[----:B------:R0:W4:Y:S02]  /*68420*/  @!P3 LDG.E.U8 R77, desc[UR20][R46.64] ;  /* 0x000000142e4db981 */ /* 0x000124000c1e1100 */
[----:B0-----:R-:W-:Y:S02]  /*68430*/  @!P3 IMAD.MOV.U32 R46, RZ, RZ, R0 ;  /* 0x000000ffff2eb224 */ /* 0x001fe400078e0000 */
[----:B------:R-:W-:Y:S01]  /*68440*/  @!P3 IMAD.MOV.U32 R47, RZ, RZ, R2 ;  /* 0x000000ffff2fb224 */ /* 0x000fe200078e0002 */
        /* <DEDUP_REMOVED lines=8> */
[----:B------:R-:W2:Y:S04]  /*684d0*/  LDL R58, [R1+0x5fc] ;  /* 0x0005fc00013a7983 */ /* 0x000ea80000100800 */
[----:B------:R-:W3:Y:S04]  /*684e0*/  LDL R56, [R1+0x600] ;  /* 0x0006000001387983 */ /* 0x000ee80000100800 */
[----:B------:R0:W4:Y:S02]  /*684f0*/  @!P3 LDG.E.U8 R79, desc[UR20][R46.64] ;  /* 0x000000142e4fb981 */ /* 0x000124000c1e1100 */
[----:B0-----:R-:W-:-:S02]  /*68500*/  @!P3 IMAD.MOV.U32 R46, RZ, RZ, R52 ;  /* 0x000000ffff2eb224 */ /* 0x001fc400078e0034 */
[----:B------:R-:W-:Y:S01]  /*68510*/  @!P3 IMAD.MOV.U32 R47, RZ, RZ, R54 ;  /* 0x000000ffff2fb224 */ /* 0x000fe200078e0036 */
[----:B------:R-:W4:Y:S04]  /*68520*/  LDL R52, [R1+0x5f8] ;  /* 0x0005f80001347983 */ /* 0x000f280000100800 */
[----:B------:R-:W4:Y:S01]  /*68530*/  LDL R54, [R1+0x5f4] ;  /* 0x0005f40001367983 */ /* 0x000f220000100800 */
[----:B------:R-:W-:Y:S02]  /*68540*/  PRMT R81, RZ, 0x7610, R81 ;  /* 0x00007610ff517816 */ /* 0x000fe40000000051 */
[----:B------:R-:W-:Y:S01]  /*68550*/  PRMT R83, RZ, 0x7610, R83 ;  /* 0x00007610ff537816 */ /* 0x000fe20000000053 */
[----:B------:R-:W0:Y:S03]  /*68560*/  S2R R4, SR_TID.X ;  /* 0x0000000000047919 */ /* 0x000e260000002100 */
[----:B------:R1:W4:Y:S01]  /*68570*/  @!P3 LDG.E.U8 R81, desc[UR20][R46.64] ;  /* 0x000000142e51b981 */ /* 0x000322000c1e1100 */
[----:B------:R-:W-:Y:S01]  /*68580*/  PRMT R85, RZ, 0x7610, R85 ;  /* 0x00007610ff557816 */ /* 0x000fe20000000055 */
[----:B-1----:R-:W-:-:S02]  /*68590*/  @!P3 IMAD.MOV.U32 R46, RZ, RZ, R72 ;  /* 0x000000ffff2eb224 */ /* 0x002fc400078e0048 */
[----:B------:R-:W-:-:S05]  /*685a0*/  @!P3 IMAD.MOV.U32 R47, RZ, RZ, R74 ;  /* 0x000000ffff2fb224 */ /* 0x000fca00078e004a */
[----:B------:R1:W4:Y:S01]  /*685b0*/  @!P3 LDG.E.U8 R83, desc[UR20][R46.64] ;  /* 0x000000142e53b981 */ /* 0x000322000c1e1100 */
[----:B------:R-:W-:Y:S01]  /*685c0*/  PRMT R87, RZ, 0x7610, R87 ;  /* 0x00007610ff577816 */ /* 0x000fe20000000057 */
[----:B-1----:R-:W-:Y:S02]  /*685d0*/  @!P3 IMAD.MOV.U32 R46, RZ, RZ, R68 ;  /* 0x000000ffff2eb224 */ /* 0x002fe400078e0044 */
        /* <DEDUP_REMOVED lines=10> */
[----:B0-----:R-:W-:Y:S02]  /*68680*/  LOP3.LUT R4, R4, 0x7f, RZ, 0xc0, !PT ;  /* 0x0000007f04047812 */ /* 0x001fe400078ec0ff */
[----:B------:R-:W-:Y:S02]  /*68690*/  PRMT R93, RZ, 0x7610, R93 ;  /* 0x00007610ff5d7816 */ /* 0x000fe4000000005d */
[----:B------:R-:W-:Y:S01]  /*686a0*/  LOP3.LUT R4, R4, 0x20, RZ, 0x3c, !PT ;  /* 0x0000002004047812 */ /* 0x000fe200078e3cff */
[----:B--2---:R-:W-:Y:S02]  /*686b0*/  @!P3 IMAD.MOV.U32 R47, RZ, RZ, R58 ;  /* 0x000000ffff2fb224 */ /* 0x004fe400078e003a */
[----:B---3--:R-:W-:-:S05]  /*686c0*/  @!P3 IMAD.MOV.U32 R46, RZ, RZ, R56 ;  /* 0x000000ffff2eb224 */ /* 0x008fca00078e0038 */
[----:B------:R4:W2:Y:S02]  /*686d0*/  @!P3 LDG.E.U8 R91, desc[UR20][R46.64] ;  /* 0x000000142e5bb981 */ /* 0x0008a4000c1e1100 */
[----:B----4-:R-:W-:Y:S02]  /*686e0*/  @!P3 IMAD.MOV.U32 R46, RZ, RZ, R52 ;  /* 0x000000ffff2eb224 */ /* 0x010fe400078e0034 */
[----:B------:R-:W-:Y:S01]  /*686f0*/  @!P3 IMAD.MOV.U32 R47, RZ, RZ, R54 ;  /* 0x000000ffff2fb224 */ /* 0x000fe200078e0036 */
[----:B------:R-:W3:Y:S04]  /*68700*/  LDL.LU R52, [R1+0x318] ;  /* 0x0003180001347983 */ /* 0x000ee80000300800 */
[----:B------:R-:W4:Y:S04]  /*68710*/  LDL.LU R54, [R1+0x300] ;  /* 0x0003000001367983 */ /* 0x000f280000300800 */
        /* <DEDUP_REMOVED lines=8> */
[----:B------:R-:W2:Y:S04]  /*687a0*/  @!P3 LDG.E.U8 R93, desc[UR20][R46.64] ;  /* 0x000000142e5db981 */ /* 0x000ea8000c1e1100 */
[----:B------:R-:W2:Y:S04]  /*687b0*/  LDL.LU R72, [R1+0x228] ;  /* 0x0002280001487983 */ /* 0x000ea80000300800 */
[----:B------:R-:W-:Y:S04]  /*687c0*/  STS.U8 [R4+UR10+0x11d00], R90 ;  /* 0x011d005a04007988 */ /* 0x000fe8000800000a */
[----:B------:R-:W2:Y:S04]  /*687d0*/  LDL.LU R74, [R1+0x210] ;  /* 0x00021000014a7983 */ /* 0x000ea80000300800 */
[----:B------:R0:W-:Y:S04]  /*687e0*/  STS.U8 [R4+UR10+0x12500], R0 ;  /* 0x0125000004007988 */ /* 0x0001e8000800000a */
[----:B------:R-:W2:Y:S04]  /*687f0*/  LDL.LU R82, [R1+0x1f8] ;  /* 0x0001f80001527983 */ /* 0x000ea80000300800 */
        /* <DEDUP_REMOVED lines=13> */
[----:B------:R0:W-:Y:S04]  /*688d0*/  STS.U8 [R4+UR10+0x12100], R92 ;  /* 0x0121005c04007988 */ /* 0x0001e8000800000a */
[----:B------:R-:W2:Y:S04]  /*688e0*/  LDL.LU R90, [R1+0xd8] ;  /* 0x0000d800015a7983 */ /* 0x000ea80000300800 */
[----:B0-----:R-:W2:Y:S04]  /*688f0*/  LDL.LU R92, [R1+0xc0] ;  /* 0x0000c000015c7983 */ /* 0x001ea80000300800 */
        /* <DEDUP_REMOVED lines=10> */
[----:B---3--:R0:W-:Y:S04]  /*689a0*/  STS.U8 [R4+UR10+0x14500], R52 ;  /* 0x0145003404007988 */ /* 0x0081e8000800000a */
[----:B----4-:R1:W-:Y:S04]  /*689b0*/  STS.U8 [R4+UR10+0x14900], R54 ;  /* 0x0149003604007988 */ /* 0x0103e8000800000a */
[----:B--2---:R2:W-:Y:S04]  /*689c0*/  STS.U8 [R4+UR10+0x14d00], R56 ;  /* 0x014d003804007988 */ /* 0x0045e8000800000a */
[----:B------:R3:W-:Y:S04]  /*689d0*/  STS.U8 [R4+UR10+0x15100], R58 ;  /* 0x0151003a04007988 */ /* 0x0007e8000800000a */
[----:B------:R4:W-:Y:S04]  /*689e0*/  STS.U8 [R4+UR10+0x15500], R60 ;  /* 0x0155003c04007988 */ /* 0x0009e8000800000a */
[----:B------:R2:W-:Y:S04]  /*689f0*/  STS.U8 [R4+UR10+0x15900], R62 ;  /* 0x0159003e04007988 */ /* 0x0005e8000800000a */
[----:B0-----:R-:W2:Y:S04]  /*68a00*/  LDL.LU R52, [R1+0x181c] ;  /* 0x00181c0001347983 */ /* 0x001ea80000300800 */
[----:B-1----:R-:W2:Y:S04]  /*68a10*/  LDL.LU R54, [R1+0x1818] ;  /* 0x0018180001367983 */ /* 0x002ea80000300800 */
[----:B--2---:R-:W2:Y:S04]  /*68a20*/  LDL.LU R56, [R1+0x1814] ;  /* 0x0018140001387983 */ /* 0x004ea80000300800 */
[----:B---3--:R-:W3:Y:S04]  /*68a30*/  LDL.LU R58, [R1+0x1810] ;  /* 0x00181000013a7983 */ /* 0x008ee80000300800 */
[----:B----4-:R-:W4:Y:S04]  /*68a40*/  LDL.LU R60, [R1+0x180c] ;  /* 0x00180c00013c7983 */ /* 0x010f280000300800 */
        /* <DEDUP_REMOVED lines=61> */
[----:B--2---:R0:W-:Y:S02]  /*68e20*/  STS.U8 [R4+UR10+0x1c100], R5 ;  /* 0x01c1000504007988 */ /* 0x0041e4000800000a */
[----:B0-----:R-:W0:Y:S02]  /*68e30*/  S2R R5, SR_TID.X ;  /* 0x0000000000057919 */ /* 0x001e240000002100 */
[----:B------:R1:W-:Y:S04]  /*68e40*/  STS.U8 [R4+UR10+0x1c500], R3 ;  /* 0x01c5000304007988 */ /* 0x0003e8000800000a */
[----:B------:R2:W-:Y:S04]  /*68e50*/  STS.U8 [R4+UR10+0x1c900], R0 ;  /* 0x01c9000004007988 */ /* 0x0005e8000800000a */
[----:B-1----:R-:W4:Y:S04]  /*68e60*/  LDL.LU R3, [R1+0x32c] ;  /* 0x00032c0001037983 */ /* 0x002f280000300800 */
[----:B--2---:R-:W2:Y:S04]  /*68e70*/  LDL.LU R0, [R1+0x314] ;  /* 0x0003140001007983 */ /* 0x004ea80000300800 */
[----:B------:R1:W-:Y:S04]  /*68e80*/  STS.U8 [R4+UR10+0x1cd00], R82 ;  /* 0x01cd005204007988 */ /* 0x0003e8000800000a */
[----:B------:R-:W-:Y:S04]  /*68e90*/  STS.U8 [R4+UR10+0x1d100], R70 ;  /* 0x01d1004604007988 */ /* 0x000fe8000800000a */
[----:B---3--:R-:W-:Y:S04]  /*68ea0*/  STS.U8 [R4+UR10+0x1d500], R58 ;  /* 0x01d5003a04007988 */ /* 0x008fe8000800000a */
[----:B-1----:R-:W3:Y:S01]  /*68eb0*/  LDL.LU R82, [R1+0x494] ;  /* 0x0004940001527983 */ /* 0x002ee20000300800 */
[----:B0-----:R-:W-:-:S04]  /*68ec0*/  LOP3.LUT R5, R5, 0x7f, RZ, 0xc0, !PT ;  /* 0x0000007f05057812 */ /* 0x001fc800078ec0ff */
[----:B------:R-:W-:-:S05]  /*68ed0*/  LOP3.LUT R5, R5, 0x30, RZ, 0x3c, !PT ;  /* 0x0000003005057812 */ /* 0x000fca00078e3cff */
[----:B------:R0:W-:Y:S04]  /*68ee0*/  STS.U8 [R5+UR10+0x10d80], R76 ;  /* 0x010d804c05007988 */ /* 0x0001e8000800000a */
[----:B----4-:R1:W-:Y:S04]  /*68ef0*/  STS.U8 [R5+UR10+0x11180], R78 ;  /* 0x0111804e05007988 */ /* 0x0103e8000800000a */
[----:B------:R4:W-:Y:S04]  /*68f00*/  STS.U8 [R5+UR10+0x11580], R80 ;  /* 0x0115805005007988 */ /* 0x0009e8000800000a */
[----:B------:R0:W-:Y:S04]  /*68f10*/  STS.U8 [R5+UR10+0x11980], R84 ;  /* 0x0119805405007988 */ /* 0x0001e8000800000a */
[----:B------:R1:W-:Y:S04]  /*68f20*/  STS.U8 [R5+UR10+0x11d80], R86 ;  /* 0x011d805605007988 */ /* 0x0003e8000800000a */
[----:B------:R4:W-:Y:S04]  /*68f30*/  STS.U8 [R5+UR10+0x12180], R88 ;  /* 0x0121805805007988 */ /* 0x0009e8000800000a */
[----:B0-----:R-:W3:Y:S04]  /*68f40*/  LDL.LU R76, [R1+0x2fc] ;  /* 0x0002fc00014c7983 */ /* 0x001ee80000300800 */
[----:B-1----:R-:W3:Y:S04]  /*68f50*/  LDL.LU R78, [R1+0x2e4] ;  /* 0x0002e400014e7983 */ /* 0x002ee80000300800 */
[----:B----4-:R-:W4:Y:S04]  /*68f60*/  LDL.LU R80, [R1+0x2cc] ;  /* 0x0002cc0001507983 */ /* 0x010f280000300800 */
[----:B------:R-:W3:Y:S04]  /*68f70*/  LDL.LU R84, [R1+0x2b4] ;  /* 0x0002b40001547983 */ /* 0x000ee80000300800 */
[----:B------:R-:W4:Y:S04]  /*68f80*/  LDL.LU R86, [R1+0x29c] ;  /* 0x00029c0001567983 */ /* 0x000f280000300800 */
[----:B------:R0:W-:Y:S04]  /*68f90*/  STS.U8 [R5+UR10+0x12580], R90 ;  /* 0x0125805a05007988 */ /* 0x0001e8000800000a */
[----:B------:R-:W4:Y:S04]  /*68fa0*/  LDL.LU R88, [R1+0x284] ;  /* 0x0002840001587983 */ /* 0x000f280000300800 */
[----:B------:R1:W-:Y:S04]  /*68fb0*/  STS.U8 [R5+UR10+0x12980], R92 ;  /* 0x0129805c05007988 */ /* 0x0003e8000800000a */
[----:B0-----:R-:W4:Y:S04]  /*68fc0*/  LDL.LU R90, [R1+0x26c] ;  /* 0x00026c00015a7983 */ /* 0x001f280000300800 */
[----:B-1----:R-:W4:Y:S04]  /*68fd0*/  LDL.LU R92, [R1+0x254] ;  /* 0x00025400015c7983 */ /* 0x002f280000300800 */
        /* <DEDUP_REMOVED lines=12> */
[----:B------:R0:W-:Y:S04]  /*690a0*/  STS.U8 [R5+UR10+0x14180], R3 ;  /* 0x0141800305007988 */ /* 0x0001e8000800000a */
[----:B--2---:R1:W-:Y:S04]  /*690b0*/  STS.U8 [R5+UR10+0x14580], R0 ;  /* 0x0145800005007988 */ /* 0x0043e8000800000a */
        /* <DEDUP_REMOVED lines=17> */
[----:B------:R-:W3:Y:S04]  /*691d0*/  LDL.LU R46, [R1+0x44] ;  /* 0x00004400012e7983 */ /* 0x000ee80000300800 */
[----:B------:R-:W3:Y:S04]  /*691e0*/  LDL.LU R47, [R1+0x2c] ;  /* 0x00002c00012f7983 */ /* 0x000ee80000300800 */
[----:B------:R0:W-:Y:S04]  /*691f0*/  STS.U8 [R5+UR10+0x14980], R76 ;  /* 0x0149804c05007988 */ /* 0x0001e8000800000a */
[----:B------:R1:W-:Y:S04]  /*69200*/  STS.U8 [R5+UR10+0x14d80], R78 ;  /* 0x014d804e05007988 */ /* 0x0003e8000800000a */
[----:B----4-:R4:W-:Y:S04]  /*69210*/  STS.U8 [R5+UR10+0x15180], R80 ;  /* 0x0151805005007988 */ /* 0x0109e8000800000a */
[----:B------:R0:W-:Y:S04]  /*69220*/  STS.U8 [R5+UR10+0x15580], R84 ;  /* 0x0155805405007988 */ /* 0x0001e8000800000a */
[----:B------:R1:W-:Y:S04]  /*69230*/  STS.U8 [R5+UR10+0x15980], R86 ;  /* 0x0159805605007988 */ /* 0x0003e8000800000a */
[----:B------:R4:W-:Y:S04]  /*69240*/  STS.U8 [R5+UR10+0x15d80], R88 ;  /* 0x015d805805007988 */ /* 0x0009e8000800000a */
[----:B0-----:R-:W3:Y:S04]  /*69250*/  LDL.LU R76, [R1+0x17dc] ;  /* 0x0017dc00014c7983 */ /* 0x001ee80000300800 */
[----:B-1----:R-:W3:Y:S04]  /*69260*/  LDL.LU R78, [R1+0x17d8] ;  /* 0x0017d800014e7983 */ /* 0x002ee80000300800 */
[----:B----4-:R-:W4:Y:S04]  /*69270*/  LDL.LU R80, [R1+0x17d4] ;  /* 0x0017d40001507983 */ /* 0x010f280000300800 */
[----:B------:R-:W4:Y:S04]  /*69280*/  LDL.LU R84, [R1+0x17d0] ;  /* 0x0017d00001547983 */ /* 0x000f280000300800 */
[----:B------:R-:W4:Y:S04]  /*69290*/  LDL.LU R86, [R1+0x17cc] ;  /* 0x0017cc0001567983 */ /* 0x000f280000300800 */
[----:B------:R-:W4:Y:S04]  /*692a0*/  LDL.LU R88, [R1+0x17c8] ;  /* 0x0017c80001587983 */ /* 0x000f280000300800 */
[----:B------:R0:W-:Y:S04]  /*692b0*/  STS.U8 [R5+UR10+0x16180], R90 ;  /* 0x0161805a05007988 */ /* 0x0001e8000800000a */
        /* <DEDUP_REMOVED lines=13> */
[----:B--2---:R0:W-:Y:S04]  /*69390*/  STS.U8 [R5+UR10+0x17d80], R3 ;  /* 0x017d800305007988 */ /* 0x0041e8000800000a */
[----:B------:R1:W-:Y:S04]  /*693a0*/  STS.U8 [R5+UR10+0x18180], R0 ;  /* 0x0181800005007988 */ /* 0x0003e8000800000a */
[----:B------:R2:W-:Y:S04]  /*693b0*/  STS.U8 [R5+UR10+0x18580], R27 ;  /* 0x0185801b05007988 */ /* 0x0005e8000800000a */
[----:B------:R0:W-:Y:S04]  /*693c0*/  STS.U8 [R5+UR10+0x18980], R4 ;  /* 0x0189800405007988 */ /* 0x0001e8000800000a */
[----:B------:R1:W-:Y:S04]  /*693d0*/  STS.U8 [R5+UR10+0x18d80], R26 ;  /* 0x018d801a05007988 */ /* 0x0003e8000800000a */
[----:B------:R2:W-:Y:S04]  /*693e0*/  STS.U8 [R5+UR10+0x19180], R25 ;  /* 0x0191801905007988 */ /* 0x0005e8000800000a */
[----:B0-----:R-:W4:Y:S04]  /*693f0*/  LDL.LU R3, [R1+0x17a8] ;  /* 0x0017a80001037983 */ /* 0x001f280000300800 */
[----:B-1----:R-:W4:Y:S04]  /*69400*/  LDL.LU R0, [R1+0x17a4] ;  /* 0x0017a40001007983 */ /* 0x002f280000300800 */
        /* <DEDUP_REMOVED lines=18> */
[----:B---3--:R3:W-:Y:S04]  /*69530*/  STS.U8 [R5+UR10+0x1b580], R70 ;  /* 0x01b5804605007988 */ /* 0x0087e8000800000a */
[----:B------:R0:W-:Y:S04]  /*69540*/  STS.U8 [R5+UR10+0x1b980], R82 ;  /* 0x01b9805205007988 */ /* 0x0001e8000800000a */
[----:B------:R1:W-:Y:S04]  /*69550*/  STS.U8 [R5+UR10+0x1bd80], R46 ;  /* 0x01bd802e05007988 */ /* 0x0003e8000800000a */
[----:B------:R3:W-:Y:S04]  /*69560*/  STS.U8 [R5+UR10+0x1c180], R47 ;  /* 0x01c1802f05007988 */ /* 0x0007e8000800000a */
[----:B0-----:R-:W2:Y:S04]  /*69570*/  LDL.LU R10, [R1+0x388] ;  /* 0x00038800010a7983 */ /* 0x001ea80000300800 */
[----:B-1----:R-:W2:Y:S04]  /*69580*/  LDL.LU R58, [R1+0x370] ;  /* 0x00037000013a7983 */ /* 0x002ea80000300800 */
[----:B---3--:R-:W3:Y:S04]  /*69590*/  LDL.LU R70, [R1+0x358] ;  /* 0x0003580001467983 */ /* 0x008ee80000300800 */
[----:B------:R-:W3:Y:S04]  /*695a0*/  LDL.LU R82, [R1+0x340] ;  /* 0x0003400001527983 */ /* 0x000ee80000300800 */
[----:B------:R-:W3:Y:S04]  /*695b0*/  LDL.LU R46, [R1+0x328] ;  /* 0x00032800012e7983 */ /* 0x000ee80000300800 */
[----:B------:R-:W3:Y:S04]  /*695c0*/  LDL.LU R47, [R1+0x310] ;  /* 0x00031000012f7983 */ /* 0x000ee80000300800 */
[----:B----4-:R-:W-:Y:S04]  /*695d0*/  STS.U8 [R5+UR10+0x1cd80], R80 ;  /* 0x01cd805005007988 */ /* 0x010fe8000800000a */
[----:B------:R0:W-:Y:S04]  /*695e0*/  STS.U8 [R5+UR10+0x1c980], R92 ;  /* 0x01c9805c05007988 */ /* 0x0001e8000800000a */
[----:B0-----:R-:W4:Y:S04]  /*695f0*/  LDL.LU R92, [R1+0x47c] ;  /* 0x00047c00015c7983 */ /* 0x001f280000300800 */
[----:B------:R-:W4:Y:S04]  /*69600*/  LDL.LU R80, [R1+0x490] ;  /* 0x0004900001507983 */ /* 0x000f280000300800 */
[----:B------:R0:W-:Y:S02]  /*69610*/  STS.U8 [R5+UR10+0x1c580], R6 ;  /* 0x01c5800605007988 */ /* 0x0001e4000800000a */
[----:B0-----:R-:W0:Y:S02]  /*69620*/  S2R R6, SR_TID.X ;  /* 0x0000000000067919 */ /* 0x001e240000002100 */
        /* <DEDUP_REMOVED lines=12> */
[----:B-1----:R-:W4:Y:S01]  /*696f0*/  LDL.LU R5, [R1+0x2f8] ;  /* 0x0002f80001057983 */ /* 0x002f220000300800 */
[----:B0-----:R-:W-:-:S04]  /*69700*/  LOP3.LUT R6, R6, 0x7f, RZ, 0xc0, !PT ;  /* 0x0000007f06067812 */ /* 0x001fc800078ec0ff */
[----:B------:R-:W-:-:S05]  /*69710*/  LOP3.LUT R6, R6, 0x40, RZ, 0x3c, !PT ;  /* 0x0000004006067812 */ /* 0x000fca00078e3cff */
        /* <DEDUP_REMOVED lines=26> */
[----:B------:R-:W-:Y:S04]  /*698c0*/  STS.U8 [R6+UR10+0x13e00], R82 ;  /* 0x013e005206007988 */ /* 0x000fe8000800000a */
[----:B------:R-:W-:Y:S04]  /*698d0*/  STS.U8 [R6+UR10+0x14200], R46 ;  /* 0x0142002e06007988 */ /* 0x000fe8000800000a */
[----:B------:R-:W-:Y:S04]  /*698e0*/  STS.U8 [R6+UR10+0x14600], R47 ;  /* 0x0146002f06007988 */ /* 0x000fe8000800000a */
[----:B----4-:R-:W-:Y:S04]  /*698f0*/  STS.U8 [R6+UR10+0x10600], R92 ;  /* 0x0106005c06007988 */ /* 0x010fe8000800000a */
[----:B------:R0:W-:Y:S04]  /*69900*/  STS.U8 [R6+UR10+0x10200], R80 ;  /* 0x0102005006007988 */ /* 0x0001e8000800000a */
[----:B0-----:R-:W3:Y:S04]  /*69910*/  LDL.LU R80, [R1+0x1a8] ;  /* 0x0001a80001507983 */ /* 0x001ee80000300800 */
        /* <DEDUP_REMOVED lines=16> */
[----:B--2---:R0:W-:Y:S04]  /*69a20*/  STS.U8 [R6+UR10+0x17e00], R68 ;  /* 0x017e004406007988 */ /* 0x0041e8000800000a */
[----:B0-----:R-:W2:Y:S04]  /*69a30*/  LDL.LU R68, [R1+0x48c] ;  /* 0x00048c0001447983 */ /* 0x001ea80000300800 */
[----:B---3--:R0:W-:Y:S04]  /*69a40*/  STS.U8 [R6+UR10+0x18200], R80 ;  /* 0x0182005006007988 */ /* 0x0081e8000800000a */
[----:B----4-:R1:W-:Y:S04]  /*69a50*/  STS.U8 [R6+UR10+0x18600], R92 ;  /* 0x0186005c06007988 */ /* 0x0103e8000800000a */
[----:B------:R3:W-:Y:S04]  /*69a60*/  STS.U8 [R6+UR10+0x18a00], R27 ;  /* 0x018a001b06007988 */ /* 0x0007e8000800000a */
[----:B------:R4:W-:Y:S04]  /*69a70*/  STS.U8 [R6+UR10+0x18e00], R26 ;  /* 0x018e001a06007988 */ /* 0x0009e8000800000a */
[----:B------:R1:W-:Y:S04]  /*69a80*/  STS.U8 [R6+UR10+0x19200], R25 ;  /* 0x0192001906007988 */ /* 0x0003e8000800000a */
[----:B------:R3:W-:Y:S04]  /*69a90*/  STS.U8 [R6+UR10+0x19600], R24 ;  /* 0x0196001806007988 */ /* 0x0007e8000800000a */
[----:B0-----:R-:W2:Y:S04]  /*69aa0*/  LDL.LU R80, [R1+0x478] ;  /* 0x0004780001507983 */ /* 0x001ea80000300800 */
[----:B-1----:R-:W2:Y:S04]  /*69ab0*/  LDL.LU R92, [R1+0x464] ;  /* 0x00046400015c7983 */ /* 0x002ea80000300800 */
[----:B---3--:R-:W3:Y:S04]  /*69ac0*/  LDL.LU R27, [R1+0x450] ;  /* 0x00045000011b7983 */ /* 0x008ee80000300800 */
[----:B----4-:R-:W4:Y:S04]  /*69ad0*/  LDL.LU R26, [R1+0x43c] ;  /* 0x00043c00011a7983 */ /* 0x010f280000300800 */
        /* <DEDUP_REMOVED lines=24> */
[----:B------:R0:W-:Y:S02]  /*69c60*/  STS.U8 [R6+UR10+0x1c600], R7 ;  /* 0x01c6000706007988 */ /* 0x0001e4000800000a */
[----:B0-----:R-:W0:Y:S02]  /*69c70*/  S2R R7, SR_TID.X ;  /* 0x0000000000077919 */ /* 0x001e240000002100 */
[----:B------:R1:W-:Y:S04]  /*69c80*/  STS.U8 [R6+UR10+0x1ce00], R78 ;  /* 0x01ce004e06007988 */ /* 0x0003e8000800000a */
[----:B------:R1:W-:Y:S04]  /*69c90*/  STS.U8 [R6+UR10+0x1ca00], R90 ;  /* 0x01ca005a06007988 */ /* 0x0003e8000800000a */
[----:B------:R0:W-:Y:S04]  /*69ca0*/  STS.U8 [R6+UR10+0x15200], R38 ;  /* 0x0152002606007988 */ /* 0x0001e8000800000a */
[----:B------:R0:W-:Y:S04]  /*69cb0*/  STS.U8 [R6+UR10+0x15600], R37 ;  /* 0x0156002506007988 */ /* 0x0001e8000800000a */
[----:B------:R0:W-:Y:S04]  /*69cc0*/  STS.U8 [R6+UR10+0x15a00], R36 ;  /* 0x015a002406007988 */ /* 0x0001e8000800000a */
[----:B------:R0:W-:Y:S04]  /*69cd0*/  STS.U8 [R6+UR10+0x15e00], R35 ;  /* 0x015e002306007988 */ /* 0x0001e8000800000a */
[----:B-1----:R-:W4:Y:S04]  /*69ce0*/  LDL.LU R78, [R1+0x2f4] ;  /* 0x0002f400014e7983 */ /* 0x002f280000300800 */
[----:B------:R-:W4:Y:S04]  /*69cf0*/  LDL.LU R90, [R1+0x2dc] ;  /* 0x0002dc00015a7983 */ /* 0x000f280000300800 */
[----:B0-----:R-:W4:Y:S04]  /*69d00*/  LDL.LU R38, [R1+0x2c4] ;  /* 0x0002c40001267983 */ /* 0x001f280000300800 */
        /* <DEDUP_REMOVED lines=13> */
[----:B------:R-:W4:Y:S01]  /*69de0*/  LDL.LU R17, [R1+0x204] ;  /* 0x0002040001117983 */ /* 0x000f220000300800 */
[----:B------:R-:W-:-:S03]  /*69df0*/  LOP3.LUT R7, R7, 0x7f, RZ, 0xc0, !PT ;  /* 0x0000007f07077812 */ /* 0x000fc600078ec0ff */
[----:B------:R-:W-:Y:S04]  /*69e00*/  STS.U8 [R6+UR10+0x14a00], R5 ;  /* 0x014a000506007988 */ /* 0x000fe8000800000a */
[----:B------:R-:W-:Y:S04]  /*69e10*/  STS.U8 [R6+UR10+0x14e00], R4 ;  /* 0x014e000406007988 */ /* 0x000fe8000800000a */
[----:B------:R0:W-:Y:S01]  /*69e20*/  STS.U8 [R6+UR10+0x17a00], R56 ;  /* 0x017a003806007988 */ /* 0x0001e2000800000a */
        /* <DEDUP_REMOVED lines=13> */
[----:B------:R-:W4:Y:S04]  /*69f00*/  LDL.LU R11, [R1+0x1ec] ;  /* 0x0001ec00010b7983 */ /* 0x000f280000300800 */
[----:B0-----:R-:W4:Y:S04]  /*69f10*/  LDL.LU R56, [R1+0x1d4] ;  /* 0x0001d40001387983 */ /* 0x001f280000300800 */
[----:B--2---:R0:W-:Y:S04]  /*69f20*/  STS.U8 [R7+UR10+0x10280], R68 ;  /* 0x0102804407007988 */ /* 0x0041e8000800000a */
[----:B0-----:R-:W2:Y:S04]  /*69f30*/  LDL.LU R68, [R1+0x1bc] ;  /* 0x0001bc0001447983 */ /* 0x001ea80000300800 */
[----:B------:R0:W-:Y:S04]  /*69f40*/  STS.U8 [R7+UR10+0x10680], R80 ;  /* 0x0106805007007988 */ /* 0x0001e8000800000a */
[----:B------:R1:W-:Y:S04]  /*69f50*/  STS.U8 [R7+UR10+0x10a80], R92 ;  /* 0x010a805c07007988 */ /* 0x0003e8000800000a */
[----:B---3--:R3:W-:Y:S04]  /*69f60*/  STS.U8 [R7+UR10+0x10e80], R27 ;  /* 0x010e801b07007988 */ /* 0x0087e8000800000a */
[----:B----4-:R4:W-:Y:S04]  /*69f70*/  STS.U8 [R7+UR10+0x11280], R26 ;  /* 0x0112801a07007988 */ /* 0x0109e8000800000a */
        /* <DEDUP_REMOVED lines=31> */
[----:B--2---:R0:W-:Y:S04]  /*6a170*/  STS.U8 [R7+UR10+0x18280], R80 ;  /* 0x0182805007007988 */ /* 0x0041e8000800000a */
[----:B------:R1:W-:Y:S04]  /*6a180*/  STS.U8 [R7+UR10+0x18680], R92 ;  /* 0x0186805c07007988 */ /* 0x0003e8000800000a */
[----:B---3--:R2:W-:Y:S04]  /*6a190*/  STS.U8 [R7+UR10+0x18a80], R27 ;  /* 0x018a801b07007988 */ /* 0x0085e8000800000a */
[----:B----4-:R3:W-:Y:S04]  /*6a1a0*/  STS.U8 [R7+UR10+0x18e80], R26 ;  /* 0x018e801a07007988 */ /* 0x0107e8000800000a */
[----:B------:R4:W-:Y:S04]  /*6a1b0*/  STS.U8 [R7+UR10+0x19280], R25 ;  /* 0x0192801907007988 */ /* 0x0009e8000800000a */
[----:B------:R2:W-:Y:S04]  /*6a1c0*/  STS.U8 [R7+UR10+0x19680], R24 ;  /* 0x0196801807007988 */ /* 0x0005e8000800000a */
[----:B0-----:R-:W4:Y:S04]  /*6a1d0*/  LDL.LU R80, [R1+0x488] ;  /* 0x0004880001507983 */ /* 0x001f280000300800 */
[----:B-1----:R-:W4:Y:S04]  /*6a1e0*/  LDL.LU R92, [R1+0x474] ;  /* 0x00047400015c7983 */ /* 0x002f280000300800 */
[----:B--2---:R-:W2:Y:S04]  /*6a1f0*/  LDL.LU R27, [R1+0x460] ;  /* 0x00046000011b7983 */ /* 0x004ea80000300800 */
[----:B---3--:R-:W3:Y:S04]  /*6a200*/  LDL.LU R26, [R1+0x44c] ;  /* 0x00044c00011a7983 */ /* 0x008ee80000300800 */
[----:B----4-:R-:W4:Y:S04]  /*6a210*/  LDL.LU R25, [R1+0x438] ;  /* 0x0004380001197983 */ /* 0x010f280000300800 */
        /* <DEDUP_REMOVED lines=23> */
[----:B------:R-:W0:Y:S03]  /*6a390*/  S2R R8, SR_TID.X ;  /* 0x0000000000087919 */ /* 0x000e260000002100 */
        /* <DEDUP_REMOVED lines=24> */
[----:B------:R0:W-:Y:S04]  /*6a520*/  STS.U8 [R7+UR10+0x17a80], R56 ;  /* 0x017a803807007988 */ /* 0x0001e8000800000a */
[----:B------:R-:W4:Y:S01]  /*6a530*/  LDL.LU R11, [R1+0x200] ;  /* 0x00020000010b7983 */ /* 0x000f220000300800 */
[----:B------:R-:W-:-:S03]  /*6a540*/  LOP3.LUT R8, R8, 0x60, RZ, 0x3c, !PT ;  /* 0x0000006008087812 */ /* 0x000fc600078e3cff */
        /* <DEDUP_REMOVED lines=15> */
[----:B0-----:R-:W4:Y:S04]  /*6a640*/  LDL.LU R56, [R1+0x1e8] ;  /* 0x0001e80001387983 */ /* 0x001f280000300800 */
[----:B-1----:R-:W4:Y:S04]  /*6a650*/  LDL.LU R68, [R1+0x1d0] ;  /* 0x0001d00001447983 */ /* 0x002f280000300800 */
[----:B------:R0:W-:Y:S04]  /*6a660*/  STS.U8 [R8+UR10+0x10300], R80 ;  /* 0x0103005008007988 */ /* 0x0001e8000800000a */
[----:B------:R1:W-:Y:S04]  /*6a670*/  STS.U8 [R8+UR10+0x10700], R92 ;  /* 0x0107005c08007988 */ /* 0x0003e8000800000a */
[----:B--2---:R2:W-:Y:S04]  /*6a680*/  STS.U8 [R8+UR10+0x10b00], R27 ;  /* 0x010b001b08007988 */ /* 0x0045e8000800000a */
[----:B---3--:R3:W-:Y:S04]  /*6a690*/  STS.U8 [R8+UR10+0x10f00], R26 ;  /* 0x010f001a08007988 */ /* 0x0087e8000800000a */
[----:B----4-:R4:W-:Y:S04]  /*6a6a0*/  STS.U8 [R8+UR10+0x11300], R25 ;  /* 0x0113001908007988 */ /* 0x0109e8000800000a */
        /* <DEDUP_REMOVED lines=30> */
[----:B0-----:R-:W4:Y:S04]  /*6a890*/  LDL.LU R0, [R1+0x17a0] ;  /* 0x0017a00001007983 */ /* 0x001f280000300800 */
        /* <DEDUP_REMOVED lines=9> */
[----:B------:R0:W-:Y:S04]  /*6a930*/  STS.U8 [R8+UR10+0x19700], R23 ;  /* 0x0197001708007988 */ /* 0x0001e8000800000a */
[----:B----4-:R-:W4:Y:S04]  /*6a940*/  LDL.LU R24, [R1+0x434] ;  /* 0x0004340001187983 */ /* 0x010f280000300800 */
        /* <DEDUP_REMOVED lines=51> */
[----:B------:R0:W-:Y:S04]  /*6ac80*/  STS.U8 [R8+UR10+0x17f00], R80 ;  /* 0x017f005008007988 */ /* 0x0001e8000800000a */
[----:B------:R-:W-:Y:S04]  /*6ac90*/  STS.U8 [R8+UR10+0x1cb00], R86 ;  /* 0x01cb005608007988 */ /* 0x000fe8000800000a */
[----:B------:R-:W-:Y:S04]  /*6aca0*/  STS.U8 [R8+UR10+0x1cf00], R74 ;  /* 0x01cf004a08007988 */ /* 0x000fe8000800000a */
[----:B0-----:R-:W4:Y:S04]  /*6acb0*/  LDL.LU R56, [R1+0x1fc] ;  /* 0x0001fc0001387983 */ /* 0x001f280000300800 */
        /* <DEDUP_REMOVED lines=12> */
[----:B-1----:R-:W4:Y:S04]  /*6ad80*/  LDL.LU R68, [R1+0x1e4] ;  /* 0x0001e40001447983 */ /* 0x002f280000300800 */
[----:B------:R-:W4:Y:S04]  /*6ad90*/  LDL.LU R80, [R1+0x1cc] ;  /* 0x0001cc0001507983 */ /* 0x000f280000300800 */
[----:B------:R-:W-:Y:S04]  /*6ada0*/  STS.U8 [R9+UR10+0x1bf80], R0 ;  /* 0x01bf800009007988 */ /* 0x000fe8000800000a */
[----:B------:R0:W-:Y:S04]  /*6adb0*/  STS.U8 [R9+UR10+0x10380], R92 ;  /* 0x0103805c09007988 */ /* 0x0001e8000800000a */
[----:B------:R1:W-:Y:S04]  /*6adc0*/  STS.U8 [R9+UR10+0x10780], R27 ;  /* 0x0107801b09007988 */ /* 0x0003e8000800000a */
[----:B--2---:R2:W-:Y:S04]  /*6add0*/  STS.U8 [R9+UR10+0x10b80], R26 ;  /* 0x010b801a09007988 */ /* 0x0045e8000800000a */
[----:B---3--:R3:W-:Y:S04]  /*6ade0*/  STS.U8 [R9+UR10+0x10f80], R25 ;  /* 0x010f801909007988 */ /* 0x0087e8000800000a */
[----:B----4-:R4:W-:Y:S04]  /*6adf0*/  STS.U8 [R9+UR10+0x11380], R24 ;  /* 0x0113801809007988 */ /* 0x0109e8000800000a */
        /* <DEDUP_REMOVED lines=28> */
[----:B------:R0:W-:Y:S01]  /*6afc0*/  STS.U8 [R9+UR10+0x1c380], R3 ;  /* 0x01c3800309007988 */ /* 0x0001e2000800000a */
[----:B------:R-:W1:Y:S01]  /*6afd0*/  S2R R5, SR_TID.X ;  /* 0x0000000000057919 */ /* 0x000e620000002100 */
[----:B------:R-:W1:Y:S02]  /*6afe0*/  S2R R4, SR_TID.X ;  /* 0x0000000000047919 */ /* 0x000e640000002100 */
[----:B------:R0:W-:Y:S02]  /*6aff0*/  STS.U8 [R9+UR10+0x1c780], R2 ;  /* 0x01c7800209007988 */ /* 0x0001e4000800000a */
[----:B0-----:R-:W0:Y:S01]  /*6b000*/  S2R R3, SR_TID.X ;  /* 0x0000000000037919 */ /* 0x001e220000002100 */
[----:B------:R-:W0:Y:S01]  /*6b010*/  S2R R2, SR_TID.X ;  /* 0x0000000000027919 */ /* 0x000e220000002100 */
        /* <DEDUP_REMOVED lines=20> */
[----:B--2---:R2:W5:Y:S04]  /*6b160*/  LDL.LU R0, [R1+0x1798] ;  /* 0x0017980001007983 */ /* 0x0045680000300800 */
[----:B------:R2:W-:Y:S04]  /*6b170*/  STS.U8 [R9+UR10+0x16f80], R11 ;  /* 0x016f800b09007988 */ /* 0x0005e8000800000a */
[----:B------:R2:W-:Y:S04]  /*6b180*/  STS.U8 [R9+UR10+0x17380], R56 ;  /* 0x0173803809007988 */ /* 0x0005e8000800000a */
[----:B------:R2:W-:Y:S04]  /*6b190*/  STS.U8 [R9+UR10+0x17780], R68 ;  /* 0x0177804409007988 */ /* 0x0005e8000800000a */
[----:B------:R2:W-:Y:S04]  /*6b1a0*/  STS.U8 [R9+UR10+0x17b80], R80 ;  /* 0x017b805009007988 */ /* 0x0005e8000800000a */
[----:B------:R2:W-:Y:S04]  /*6b1b0*/  STS.U8 [R9+UR10+0x17f80], R92 ;  /* 0x017f805c09007988 */ /* 0x0005e8000800000a */
[----:B------:R2:W-:Y:S04]  /*6b1c0*/  STS.U8 [R9+UR10+0x18380], R27 ;  /* 0x0183801b09007988 */ /* 0x0005e8000800000a */
[----:B------:R2:W-:Y:S04]  /*6b1d0*/  STS.U8 [R9+UR10+0x18780], R26 ;  /* 0x0187801a09007988 */ /* 0x0005e8000800000a */
[----:B---3--:R2:W-:Y:S04]  /*6b1e0*/  STS.U8 [R9+UR10+0x18b80], R25 ;  /* 0x018b801909007988 */ /* 0x0085e8000800000a */
[----:B----4-:R2:W-:Y:S04]  /*6b1f0*/  STS.U8 [R9+UR10+0x18f80], R24 ;  /* 0x018f801809007988 */ /* 0x0105e8000800000a */
[----:B------:R2:W-:Y:S04]  /*6b200*/  STS.U8 [R9+UR10+0x19380], R23 ;  /* 0x0193801709007988 */ /* 0x0005e8000800000a */
        /* <DEDUP_REMOVED lines=14> */
[----:B------:R2:W-:Y:S01]  /*6b2f0*/  STS.U8 [R9+UR10+0x1fb80], R91 ;  /* 0x01fb805b09007988 */ /* 0x0005e2000800000a */
[----:B------:R3:W-:Y:S06]  /*6b300*/  MEMBAR.ALL.CTA ;  /* 0x0000000000007992 */ /* 0x0007ec0000008000 */
[----:B---3--:R-:W3:Y:S01]  /*6b310*/  FENCE.VIEW.ASYNC.S ;  /* 0x00000000000073c6 */ /* 0x008ee20000000000 */
[----:B------:R-:W-:Y:S01]  /*6b320*/  ULEA UR14, UR65, UR10, 0x3 ;  /* 0x0000000a410e7291 */ /* 0x000fe2000f8e18ff */
[----:B-1----:R-:W-:-:S02]  /*6b330*/  LOP3.LUT R5, R5, 0x7f, RZ, 0xc0, !PT ;  /* 0x0000007f05057812 */ /* 0x002fc400078ec0ff */
[----:B------:R-:W-:Y:S02]  /*6b340*/  LOP3.LUT R4, R4, 0x7f, RZ, 0xc0, !PT ;  /* 0x0000007f04047812 */ /* 0x000fe400078ec0ff */
[----:B0-----:R-:W-:Y:S01]  /*6b350*/  LOP3.LUT R3, R3, 0x7f, RZ, 0xc0, !PT ;  /* 0x0000007f03037812 */ /* 0x001fe200078ec0ff */
[----:B------:R-:W-:Y:S01]  /*6b360*/  UIADD3 UR14, UPT, UPT, UR14, 0x24000, URZ ;  /* 0x000240000e0e7890 */ /* 0x000fe2000fffe0ff */
[----:B------:R-:W-:Y:S01]  /*6b370*/  UMOV UR6, UR4 ;  /* 0x0000000400067c82 */ /* 0x000fe20008000000 */
[----:B------:R-:W-:Y:S02]  /*6b380*/  LOP3.LUT R5, R5, 0x30, RZ, 0x3c, !PT ;  /* 0x0000003005057812 */ /* 0x000fe400078e3cff */
[----:B------:R-:W-:Y:S02]  /*6b390*/  LOP3.LUT R4, R4, 0x20, RZ, 0x3c, !PT ;  /* 0x0000002004047812 */ /* 0x000fe400078e3cff */
[----:B------:R-:W-:Y:S02]  /*6b3a0*/  LOP3.LUT R3, R3, 0x10, RZ, 0x3c, !PT ;  /* 0x0000001003037812 */ /* 0x000fe400078e3cff */
[----:B------:R-:W-:Y:S01]  /*6b3b0*/  LOP3.LUT R2, R2, 0x7f, RZ, 0xc0, !PT ;  /* 0x0000007f02027812 */ /* 0x000fe200078ec0ff */
[----:B---3--:R-:W-:Y:S06]  /*6b3c0*/  BAR.SYNC.DEFER_BLOCKING 0x0 ;  /* 0x0000000000007b1d */ /* 0x008fec0000010000 */
[----:B--2---:R-:W-:Y:S05]  /*6b3d0*/  @P0 BRA `(.L_x_9) ;  /* 0x0000000000880947 */ /* 0x004fea0003800000 */
[----:B------:R-:W-:Y:S02]  /*6b3e0*/  UIADD3 UR69, UPT, UPT, UR11, 0x100000, URZ ;  /* 0x001000000b457890 */ /* 0x000fe4000fffe0ff */
[----:B------:R-:W-:Y:S02]  /*6b3f0*/  UIADD3 UR70, UPT, UPT, UR11, 0x100000, URZ ;  /* 0x001000000b467890 */ /* 0x000fe4000fffe0ff */
[----:B------:R-:W-:Y:S01]  /*6b400*/  UIADD3 UR71, UPT, UPT, UR11, 0x100000, URZ ;  /* 0x001000000b477890 */ /* 0x000fe2000fffe0ff */
[----:B------:R-:W-:Y:S01]  /*6b410*/  UMOV UR16, 0x0 ;  /* 0x0000000000107882 */ /* 0x000fe20000000000 */
[----:B------:R-:W-:Y:S01]  /*6b420*/  UMOV UR17, 0x4408010 ;  /* 0x0440801000117882 */ /* 0x000fe20000000000 */
[----:B------:R-:W-:Y:S01]  /*6b430*/  UMOV UR19, 0x40004040 ;  /* 0x4000404000137882 */ /* 0x000fe20000000000 */
[----:B------:R-:W-:Y:S02]  /*6b440*/  UIADD3 UR72, UPT, UPT, UR11, 0x100000, URZ ;  /* 0x001000000b487890 */ /* 0x000fe4000fffe0ff */
[----:B------:R0:W-:Y:S01]  /*6b450*/  UTCQMMA gdesc[UR8], gdesc[UR18], tmem[UR11], tmem[UR16], idesc[UR17], UPT ;  /* 0x00ff1012080075ea */ /* 0x0001e2000b80030b */
[----:B------:R-:W-:Y:S01]  /*6b460*/  UMOV UR50, 0x0 ;  /* 0x0000000000327882 */ /* 0x000fe20000000000 */
[----:B------:R-:W-:Y:S01]  /*6b470*/  UMOV UR51, 0x4408010 ;  /* 0x0440801000337882 */ /* 0x000fe20000000000 */
[----:B------:R-:W-:Y:S01]  /*6b480*/  UMOV UR52, 0x0 ;  /* 0x0000000000347882 */ /* 0x000fe20000000000 */
[----:B------:R-:W-:Y:S01]  /*6b490*/  UMOV UR53, 0x4408010 ;  /* 0x0440801000357882 */ /* 0x000fe20000000000 */
        /* <DEDUP_REMOVED lines=11> */
[----:B------:R-:W-:Y:S01]  /*6b550*/  UMOV UR4, UR14 ;  /* 0x0000000e00047c82 */ /* 0x000fe20008000000 */
[----:B------:R-:W-:Y:S01]  /*6b560*/  UMOV UR5, URZ ;  /* 0x000000ff00057c82 */ /* 0x000fe20008000000 */
[----:B------:R0:W-:Y:S01]  /*6b570*/  UTCQMMA gdesc[UR8], gdesc[UR42], tmem[UR69], tmem[UR56], idesc[UR57], UPT ;  /* 0x00ff382a080075ea */ /* 0x0001e2000b800345 */
[----:B------:R-:W-:Y:S01]  /*6b580*/  UMOV UR62, 0x0 ;  /* 0x00000000003e7882 */ /* 0x000fe20000000000 */
[----:B------:R-:W-:Y:S01]  /*6b590*/  UMOV UR63, 0x4408010 ;  /* 0x04408010003f7882 */ /* 0x000fe20000000000 */
[----:B------:R0:W-:Y:S01]  /*6b5a0*/  UTCQMMA gdesc[UR30], gdesc[UR44], tmem[UR70], tmem[UR58], idesc[UR59], UPT ;  /* 0x00ff3a2c1e0075ea */ /* 0x0001e2000b800346 */
[----:B------:R-:W-:Y:S01]  /*6b5b0*/  UMOV UR4, UR4 ;  /* 0x0000000400047c82 */ /* 0x000fe20008000000 */
[----:B------:R0:W-:Y:S01]  /*6b5c0*/  UTCQMMA gdesc[UR34], gdesc[UR46], tmem[UR71], tmem[UR60], idesc[UR61], UPT ;  /* 0x00ff3c2e220075ea */ /* 0x0001e2000b800347 */
[----:B------:R0:W-:Y:S01]  /*6b5d0*/  UTCQMMA gdesc[UR38], gdesc[UR48], tmem[UR72], tmem[UR62], idesc[UR63], UPT ;  /* 0x00ff3e30260075ea */ /* 0x0001e2000b800348 */
[----:B------:R0:W-:Y:S01]  /*6b5e0*/  UTCBAR [UR4], URZ ;  /* 0x000000ff040073e9 */ /* 0x0001e200080000ff */
[----:B------:R-:W-:Y:S01]  /*6b5f0*/  NOP ;  /* 0x0000000000007918 */ /* 0x000fe20000000000 */
.L_x_9:
[----:B------:R-:W2:Y:S01]  /*6b600*/  LDL R10, [R1+0x169c] ;  /* 0x00169c00010a7983 */ /* 0x000ea20000100800 */
[----:B------:R-:W-:-:S04]  /*6b610*/  UIADD3 UR65, UPT, UPT, UR65, 0x1, URZ ;  /* 0x0000000141417890 */ /* 0x000fc8000fffe0ff */
[----:B------:R-:W-:-:S04]  /*6b620*/  UISETP.GT.AND UP1, UPT, UR65, 0x1, UPT ;  /* 0x000000014100788c */ /* 0x000fc8000bf24270 */
[----:B0-----:R-:W-:Y:S02]  /*6b630*/  USEL UR4, URZ, 0x1, !UP1 ;  /* 0x00000001ff047887 */ /* 0x001fe4000c800000 */
[----:B------:R-:W-:Y:S02]  /*6b640*/  USEL UR65, UR65, URZ, !UP1 ;  /* 0x000000ff41417287 */ /* 0x000fe4000c800000 */
[----:B------:R-:W-:Y:S01]  /*6b650*/  ULOP3.LUT UR4, UR6, UR4, URZ, 0x3c, !UPT ;  /* 0x0000000406047292 */ /* 0x000fe2000f8e3cff */
[----:B--2---:R-:W-:Y:S01]  /*6b660*/  ISETP.NE.U32.AND P2, PT, R10, UR7, PT ;  /* 0x000000070a007c0c */ /* 0x004fe2000bf45070 */
[----:B------:R-:W-:Y:S01]  /*6b670*/  IMAD.U32 R10, RZ, RZ, UR6 ;  /* 0x00000006ff0a7e24 */ /* 0x000fe2000f8e00ff */
[----:B------:R-:W-:-:S11]  /*6b680*/  UMOV UR7, UR64 ;  /* 0x0000004000077c82 */ /* 0x000fd60008000000 */
[----:B------:R-:W-:Y:S05]  /*6b690*/  @P2 BRA `(.L_x_10) ;  /* 0xfffffd9800e42947 */ /* 0x000fea000383ffff */
.L_x_7:
[----:B------:R-:W0:Y:S01]  /*6b6a0*/  LDC R11, c[0x0][0x3a0] ;  /* 0x0000e800ff0b7b82 */ /* 0x000e220000000800 */
[----:B------:R-:W1:Y:S01]  /*6b6b0*/  LDCU.128 UR16, c[0x0][0x390] ;  /* 0x00007200ff1077ac */ /* 0x000e620008000c00 */
[----:B0-----:R-:W-:-:S05]  /*6b6c0*/  VIADD R11, R11, 0x7f ;  /* 0x0000007f0b0b7836 */ /* 0x001fca0000000000 */
[----:B------:R-:W-:-:S13]  /*6b6d0*/  ISETP.GE.AND P0, PT, R11, 0x80, PT ;  /* 0x000000800b00780c */ /* 0x000fda0003f06270 */
[----:B-1----:R-:W-:Y:S05]  /*6b6e0*/  @!P0 BRA `(.L_x_11) ;  /* 0x0000000000108947 */ /* 0x002fea0003800000 */
[----:B------:R-:W-:-:S06]  /*6b6f0*/  USHF.L.U32 UR6, UR6, 0x1f, URZ ;  /* 0x0000001f06067899 */ /* 0x000fcc00080006ff */
[----:B------:R-:W-:-:S04]  /*6b700*/  IMAD.U32 R3, RZ, RZ, UR6 ;  /* 0x00000006ff037e24 */ /* 0x000fc8000f8e00ff */
[----:B------:R-:W0:Y:S02]  /*6b710*/  SYNCS.PHASECHK.TRANS64.TRYWAIT P0, [UR14], R3 ;  /* 0x00000003ff0075a7 */ /* 0x000e24000800110e */
[----:B0-----:R-:W-:Y:S05]  /*6b720*/  @!P0 BRA `(.L_x_12) ;  /* 0x000000cc00c48947 */ /* 0x001fea0003800000 */
.L_x_11:
[----:B------:R-:W2:Y:S01]  /*6b730*/  LDL.LU R93, [R1+0x1794] ;  /* 0x00179400015d7983 */ /* 0x000ea20000300800 */
[----:B------:R-:W0:Y:S01]  /*6b740*/  LDCU UR4, c[0x0][0x39c] ;  /* 0x00007380ff0477ac */ /* 0x000e220008000800 */
[----:B------:R-:W-:Y:S06]  /*6b750*/  BAR.SYNC.DEFER_BLOCKING 0x0 ;  /* 0x0000000000007b1d */ /* 0x000fec0000010000 */
[----:B------:R-:W1:Y:S01]  /*6b760*/  LDCU UR5, c[0x0][0x39c] ;  /* 0x00007380ff0577ac */ /* 0x000e620008000800 */
[----:B------:R-:W3:Y:S01]  /*6b770*/  S2R R70, SR_TID.X ;  /* 0x0000000000467919 */ /* 0x000ee20000002100 */
[----:B------:R-:W4:Y:S01]  /*6b780*/  LDCU UR6, c[0x0][0x39c] ;  /* 0x00007380ff0677ac */ /* 0x000f220008000800 */
[----:B-----5:R0:W-:Y:S01]  /*6b790*/  STL [R1+0x17b8], R0 ;  /* 0x0017b80001007387 */ /* 0x0201e20000100800 */
[----:B------:R-:W0:Y:S01]  /*6b7a0*/  LDCU UR7, c[0x0][0x39c] ;  /* 0x00007380ff0777ac */ /* 0x000e220008000800 */
[----:B------:R-:W0:Y:S01]  /*6b7b0*/  LDCU UR8, c[0x0][0x39c] ;  /* 0x00007380ff0877ac */ /* 0x000e220008000800 */
[----:B------:R-:W0:Y:S02]  /*6b7c0*/  @!P1 SYNCS.CCTL.IV [UR10+0x24000] ;  /* 0x02400000ff0099b1 */ /* 0x000e24000800000a */
[----:B0-----:R-:W-:Y:S06]  /*6b7d0*/  BAR.SYNC.DEFER_BLOCKING 0x0 ;  /* 0x0000000000007b1d */ /* 0x001fec0000010000 */
[----:B------:R-:W0:Y:S01]  /*6b7e0*/  LDTM.x64 R4, tmem[UR13] ;  /* 0x0000000d000479ee */ /* 0x000e220008340000 */
[C---:B---3--:R-:W-:Y:S01]  /*6b7f0*/  IMAD.SHL.U32 R69, R70.reuse, 0x10, RZ ;  /* 0x0000001046457824 */ /* 0x048fe200078e00ff */
[----:B------:R-:W-:Y:S01]  /*6b800*/  SHF.R.U32.HI R3, RZ, 0x6, R70 ;  /* 0x00000006ff037819 */ /* 0x000fe20000011646 */
[----:B------:R-:W-:-:S02]  /*6b810*/  IMAD.SHL.U32 R68, R70, 0x80, RZ ;  /* 0x0000008046447824 */ /* 0x000fc400078e00ff */
[----:B------:R-:W-:Y:S01]  /*6b820*/  IMAD.SHL.U32 R70, R70, 0x8, RZ ;  /* 0x0000000846467824 */ /* 0x000fe200078e00ff */
[----:B------:R-:W-:Y:S02]  /*6b830*/  LOP3.LUT R69, R69, 0xf0, RZ, 0xc0, !PT ;  /* 0x000000f045457812 */ /* 0x000fe400078ec0ff */
[----:B------:R-:W-:Y:S02]  /*6b840*/  LOP3.LUT R68, R68, 0x800, RZ, 0xc0, !PT ;  /* 0x0000080044447812 */ /* 0x000fe400078ec0ff */
[----:B------:R-:W-:Y:S01]  /*6b850*/  SGXT.U32 R2, R3, 0x1 ;  /* 0x000000010302781a */ /* 0x000fe20000000000 */
[----:B------:R-:W3:Y:S01]  /*6b860*/  @!P1 SYNCS.CCTL.IV [UR10+0x24008] ;  /* 0x02400800ff0099b1 */ /* 0x000ee2000800000a */
[----:B------:R-:W-:Y:S02]  /*6b870*/  IADD3 R68, PT, PT, R69, UR10, R68 ;  /* 0x0000000a45447c10 */ /* 0x000fe4000fffe044 */
[----:B------:R-:W-:Y:S02]  /*6b880*/  LOP3.LUT R70, R70, 0x300, RZ, 0xc0, !PT ;  /* 0x0000030046467812 */ /* 0x000fe400078ec0ff */
[----:B------:R-:W-:-:S02]  /*6b890*/  LOP3.LUT R3, R0, R2, RZ, 0xfc, !PT ;  /* 0x0000000200037212 */ /* 0x000fc400078efcff */
[----:B0-----:R-:W-:Y:S01]  /*6b8a0*/  F2FP.SATFINITE.E4M3.F32.PACK_AB_MERGE_C R86, R5, R4, RZ ;  /* 0x000000040556723e */ /* 0x001fe200048070ff */
[----:B------:R-:W-:Y:S01]  /*6b8b0*/  IMAD.IADD R68, R70, 0x1, R68 ;  /* 0x0000000146447824 */ /* 0x000fe200078e0244 */
[----:B------:R-:W-:Y:S02]  /*6b8c0*/  F2FP.SATFINITE.E4M3.F32.PACK_AB_MERGE_C R80, R7, R6, RZ ;  /* 0x000000060750723e */ /* 0x000fe400048070ff */
[----:B------:R-:W-:Y:S02]  /*6b8d0*/  F2FP.SATFINITE.E4M3.F32.PACK_AB_MERGE_C R79, R9, R8, RZ ;  /* 0x00000008094f723e */ /* 0x000fe400048070ff */
[----:B------:R-:W-:Y:S02]  /*6b8e0*/  F2FP.SATFINITE.E4M3.F32.PACK_AB_MERGE_C R78, R13, R12, RZ ;  /* 0x0000000c0d4e723e */ /* 0x000fe400048070ff */
[----:B------:R-:W-:Y:S02]  /*6b8f0*/  F2FP.SATFINITE.E4M3.F32.PACK_AB_MERGE_C R0, R11, R10, RZ ;  /* 0x0000000a0b00723e */ /* 0x000fe400048070ff */
[----:B------:R-:W-:-:S02]  /*6b900*/  F2FP.SATFINITE.E4M3.F32.PACK_AB_MERGE_C R73, R15, R14, RZ ;  /* 0x0000000e0f49723e */ /* 0x000fc400048070ff */
[----:B------:R-:W-:Y:S02]  /*6b910*/  F2FP.SATFINITE.E4M3.F32.PACK_AB_MERGE_C R72, R17, R16, RZ ;  /* 0x000000101148723e */ /* 0x000fe400048070ff */
[----:B------:R-:W-:Y:S02]  /*6b920*/  F2FP.SATFINITE.E4M3.F32.PACK_AB_MERGE_C R71, R21, R20, RZ ;  /* 0x000000141547723e */ /* 0x000fe400048070ff */
[----:B------:R-:W-:Y:S01]  /*6b930*/  LOP3.LUT R69, R3, 0x82, RZ, 0xfc, !PT ;  /* 0x0000008203457812 */ /* 0x000fe200078efcff */
[----:B--2---:R-:W-:Y:S01]  /*6b940*/  STL [R1+0x17bc], R93 ;  /* 0x0017bc5d01007387 */ /* 0x004fe20000100800 */
[----:B------:R-:W-:-:S03]  /*6b950*/  ISETP.GE.AND P0, PT, R93, UR18, PT ;  /* 0x000000125d007c0c */ /* 0x000fc6000bf06270 */
[----:B------:R-:W-:Y:S01]  /*6b960*/  STL [R1+0x17c0], R3 ;  /* 0x0017c00301007387 */ /* 0x000fe20000100800 */
[----:B------:R-:W-:Y:S01]  /*6b970*/  ISETP.LT.AND P5, PT, R69, UR4, !P0 ;  /* 0x0000000445007c0c */ /* 0x000fe2000c7a1270 */
[----:B------:R-:W0:Y:S02]  /*6b980*/  LDCU UR4, c[0x0][0x3b4] ;  /* 0x00007680ff0477ac */ /* 0x000e240008000800 */
[----:B------:R-:W-:Y:S04]  /*6b990*/  STL [R1+0x17b0], R68 ;  /* 0x0017b04401007387 */ /* 0x000fe80000100800 */
[----:B------:R-:W-:Y:S04]  /*6b9a0*/  STL [R1+0x17c4], R86 ;  /* 0x0017c45601007387 */ /* 0x000fe80000100800 */
[----:B------:R-:W-:Y:S04]  /*6b9b0*/  STL [R1+0x17c8], R80 ;  /* 0x0017c85001007387 */ /* 0x000fe80000100800 */
[----:B------:R-:W-:Y:S04]  /*6b9c0*/  STL [R1+0x17cc], R79 ;  /* 0x0017cc4f01007387 */ /* 0x000fe80000100800 */
[----:B------:R-:W-:Y:S04]  /*6b9d0*/  STL [R1+0x17d0], R78 ;  /* 0x0017d04e01007387 */ /* 0x000fe80000100800 */
[----:B------:R2:W-:Y:S04]  /*6b9e0*/  STL [R1+0x14c], R0 ;  /* 0x00014c0001007387 */ /* 0x0005e80000100800 */
[----:B------:R-:W-:Y:S04]  /*6b9f0*/  STL [R1+0x17d4], R73 ;  /* 0x0017d44901007387 */ /* 0x000fe80000100800 */
[----:B------:R-:W-:Y:S01]  /*6ba00*/  STL [R1+0x17d8], R72 ;  /* 0x0017d84801007387 */ /* 0x000fe20000100800 */
[----:B--2---:R-:W-:-:S03]  /*6ba10*/  F2FP.SATFINITE.E4M3.F32.PACK_AB_MERGE_C R0, R19, R18, RZ ;  /* 0x000000121300723e */ /* 0x004fc600048070ff */
[----:B------:R-:W-:Y:S04]  /*6ba20*/  STL [R1+0x17dc], R71 ;  /* 0x0017dc4701007387 */ /* 0x000fe80000100800 */
[----:B------:R-:W-:Y:S04]  /*6ba30*/  STL [R1+0x148], R0 ;  /* 0x0001480001007387 */ /* 0x000fe80000100800 */
[----:B------:R-:W-:Y:S04]  /*6ba40*/  STL.64 [R1+0x1910], R66 ;  /* 0x0019104201007387 */ /* 0x000fe80000100a00 */
        /* <DEDUP_REMOVED lines=20> */
[----:B------:R2:W-:Y:S02]  /*6bb90*/  STL.64 [R1+0x1868], R24 ;  /* 0x0018681801007387 */ /* 0x0005e40000100a00 */
[----:B--2---:R-:W2:Y:S02]  /*6bba0*/  LDTM.x64 R24, tmem[UR13+0x40] ;  /* 0x0000400d001879ee */ /* 0x004ea40008340000 */
[----:B--2---:R-:W-:Y:S01]  /*6bbb0*/  STL.64 [R1+0x50], R44 ;  /* 0x0000502c01007387 */ /* 0x004fe20000100a00 */
[----:B------:R-:W-:-:S02]  /*6bbc0*/  IMAD.MOV.U32 R89, RZ, RZ, R43 ;  /* 0x000000ffff597224 */ /* 0x000fc400078e002b */
[----:B------:R-:W-:Y:S01]  /*6bbd0*/  IMAD.MOV.U32 R2, RZ, RZ, R42 ;  /* 0x000000ffff027224 */ /* 0x000fe200078e002a */
[----:B------:R-:W-:Y:S01]  /*6bbe0*/  STL.64 [R1+0x58], R46 ;  /* 0x0000582e01007387 */ /* 0x000fe20000100a00 */
[----:B------:R-:W-:Y:S02]  /*6bbf0*/  IMAD.MOV.U32 R5, RZ, RZ, R40 ;  /* 0x000000ffff057224 */ /* 0x000fe400078e0028 */
[----:B------:R-:W-:Y:S01]  /*6bc00*/  IMAD.MOV.U32 R4, RZ, RZ, R41 ;  /* 0x000000ffff047224 */ /* 0x000fe200078e0029 */
[----:B------:R-:W-:Y:S01]  /*6bc10*/  STL.64 [R1+0x60], R48 ;  /* 0x0000603001007387 */ /* 0x000fe20000100a00 */
[----:B------:R-:W-:Y:S02]  /*6bc20*/  IMAD.MOV.U32 R7, RZ, RZ, R38 ;  /* 0x000000ffff077224 */ /* 0x000fe400078e0026 */
[----:B------:R-:W-:Y:S01]  /*6bc30*/  IMAD.MOV.U32 R6, RZ, RZ, R39 ;  /* 0x000000ffff067224 */ /* 0x000fe200078e0027 */
[----:B------:R-:W-:Y:S01]  /*6bc40*/  STL.64 [R1+0x68], R50 ;  /* 0x0000683201007387 */ /* 0x000fe20000100a00 */
        /* <DEDUP_REMOVED lines=20> */
[----:B------:R-:W-:Y:S04]  /*6bd90*/  STL.64 [R1+0xa0], R64 ;  /* 0x0000a04001007387 */ /* 0x000fe80000100a00 */
[----:B------:R-:W-:Y:S04]  /*6bda0*/  STL.64 [R1+0xa8], R66 ;  /* 0x0000a84201007387 */ /* 0x000fe80000100a00 */
[----:B------:R-:W-:Y:S04]  /*6bdb0*/  STL.64 [R1+0xb0], R68 ;  /* 0x0000b04401007387 */ /* 0x000fe80000100a00 */
[----:B------:R2:W-:Y:S04]  /*6bdc0*/  STL.64 [R1+0xb8], R70 ;  /* 0x0000b84601007387 */ /* 0x0005e80000100a00 */
[----:B------:R0:W-:Y:S04]  /*6bdd0*/  STL.64 [R1+0xc0], R72 ;  /* 0x0000c04801007387 */ /* 0x0001e80000100a00 */
[----:B------:R-:W-:Y:S04]  /*6bde0*/  STL.64 [R1+0xc8], R74 ;  /* 0x0000c84a01007387 */ /* 0x000fe80000100a00 */
[----:B------:R-:W-:Y:S01]  /*6bdf0*/  STL [R1+0xd4], R77 ;  /* 0x0000d44d01007387 */ /* 0x000fe20000100800 */
[----:B--2---:R-:W-:-:S03]  /*6be00*/  IMAD.MOV.U32 R71, RZ, RZ, R76 ;  /* 0x000000ffff477224 */ /* 0x004fc600078e004c */
[----:B------:R2:W-:Y:S04]  /*6be10*/  STL.64 [R1+0xd8], R78 ;  /* 0x0000d84e01007387 */ /* 0x0005e80000100a00 */
[----:B------:R0:W-:Y:S04]  /*6be20*/  STL.64 [R1+0xe0], R80 ;  /* 0x0000e05001007387 */ /* 0x0001e80000100a00 */
[----:B------:R-:W-:Y:S04]  /*6be30*/  STL.64 [R1+0xe8], R82 ;  /* 0x0000e85201007387 */ /* 0x000fe80000100a00 */
[----:B------:R-:W-:Y:S04]  /*6be40*/  STL.64 [R1+0xf0], R84 ;  /* 0x0000f05401007387 */ /* 0x000fe80000100a00 */
[----:B------:R0:W-:Y:S04]  /*6be50*/  STL.64 [R1+0xf8], R86 ;  /* 0x0000f85601007387 */ /* 0x0001e80000100a00 */
[----:B------:R-:W3:Y:S04]  /*6be60*/  LDL.LU.64 R66, [R1+0x1910] ;  /* 0x0019100001427983 */ /* 0x000ee80000300a00 */
[----:B------:R-:W3:Y:S04]  /*6be70*/  LDL.LU.64 R64, [R1+0x1908] ;  /* 0x0019080001407983 */ /* 0x000ee80000300a00 */
[----:B------:R-:W3:Y:S04]  /*6be80*/  LDL.LU.64 R62, [R1+0x1900] ;  /* 0x00190000013e7983 */ /* 0x000ee80000300a00 */
[----:B------:R-:W3:Y:S04]  /*6be90*/  LDL.LU.64 R60, [R1+0x18f8] ;  /* 0x0018f800013c7983 */ /* 0x000ee80000300a00 */
[----:B------:R-:W3:Y:S04]  /*6bea0*/  LDL.LU.64 R58, [R1+0x18f0] ;  /* 0x0018f000013a7983 */ /* 0x000ee80000300a00 */
[----:B------:R-:W3:Y:S04]  /*6beb0*/  LDL.LU.64 R56, [R1+0x18e8] ;  /* 0x0018e80001387983 */ /* 0x000ee80000300a00 */
[----:B------:R-:W4:Y:S04]  /*6bec0*/  LDL.LU.64 R54, [R1+0x18e0] ;  /* 0x0018e00001367983 */ /* 0x000f280000300a00 */
        /* <DEDUP_REMOVED lines=15> */
[----:B0-----:R-:W4:Y:S04]  /*6bfc0*/  LDL.LU R72, [R1+0xd8] ;  /* 0x0000d80001487983 */ /* 0x001f280000300800 */
[----:B------:R-:W4:Y:S04]  /*6bfd0*/  LDL.LU R73, [R1+0xdc] ;  /* 0x0000dc0001497983 */ /* 0x000f280000300800 */
[----:B--2---:R-:W2:Y:S04]  /*6bfe0*/  LDL.LU R78, [R1+0xe0] ;  /* 0x0000e000014e7983 */ /* 0x004ea80000300800 */
[----:B------:R-:W2:Y:S04]  /*6bff0*/  LDL.LU R79, [R1+0xe4] ;  /* 0x0000e400014f7983 */ /* 0x000ea80000300800 */
[----:B------:R-:W2:Y:S04]  /*6c000*/  LDL.LU R80, [R1+0xe8] ;  /* 0x0000e80001507983 */ /* 0x000ea80000300800 */
[----:B------:R-:W2:Y:S04]  /*6c010*/  LDL.LU R68, [R1+0xec] ;  /* 0x0000ec0001447983 */ /* 0x000ea80000300800 */
[----:B------:R-:W2:Y:S04]  /*6c020*/  LDL.LU R86, [R1+0xf0] ;  /* 0x0000f00001567983 */ /* 0x000ea80000300800 */
[----:B------:R-:W2:Y:S04]  /*6c030*/  LDL.LU R3, [R1+0xf4] ;  /* 0x0000f40001037983 */ /* 0x000ea80000300800 */
[----:B------:R-:W2:Y:S04]  /*6c040*/  LDL.LU R93, [R1+0xf8] ;  /* 0x0000f800015d7983 */ /* 0x000ea80000300800 */
[----:B------:R-:W2:Y:S01]  /*6c050*/  LDL.LU R0, [R1+0xfc] ;  /* 0x0000fc0001007983 */ /* 0x000ea20000300800 */
[----:B------:R-:W-:-:S02]  /*6c060*/  F2FP.SATFINITE.E4M3.F32.PACK_AB_MERGE_C R70, R23, R22, RZ ;  /* 0x000000161746723e */ /* 0x000fc400048070ff */
[----:B---3--:R-:W-:Y:S02]  /*6c070*/  F2FP.SATFINITE.E4M3.F32.PACK_AB_MERGE_C R88, R57, R56, RZ ;  /* 0x000000383958723e */ /* 0x008fe400048070ff */
[----:B----4-:R-:W-:Y:S02]  /*6c080*/  F2FP.SATFINITE.E4M3.F32.PACK_AB_MERGE_C R87, R55, R54, RZ ;  /* 0x000000363757723e */ /* 0x010fe400048070ff */
[----:B------:R-:W-:Y:S02]  /*6c090*/  F2FP.SATFINITE.E4M3.F32.PACK_AB_MERGE_C R92, R53, R52, RZ ;  /* 0x00000034355c723e */ /* 0x000fe400048070ff */
[----:B------:R-:W-:Y:S02]  /*6c0a0*/  F2FP.SATFINITE.E4M3.F32.PACK_AB_MERGE_C R81, R49, R48, RZ ;  /* 0x000000303151723e */ /* 0x000fe400048070ff */
[----:B------:R-:W-:Y:S02]  /*6c0b0*/  F2FP.SATFINITE.E4M3.F32.PACK_AB_MERGE_C R74, R47, R46, RZ ;  /* 0x0000002e2f4a723e */ /* 0x000fe400048070ff */
[----:B------:R-:W-:-:S02]  /*6c0c0*/  F2FP.SATFINITE.E4M3.F32.PACK_AB_MERGE_C R75, R45, R44, RZ ;  /* 0x0000002c2d4b723e */ /* 0x000fc400048070ff */
[----:B------:R-:W-:Y:S02]  /*6c0d0*/  F2FP.SATFINITE.E4M3.F32.PACK_AB_MERGE_C R83, R41, R40, RZ ;  /* 0x000000282953723e */ /* 0x000fe400048070ff */
[----:B------:R-:W-:Y:S02]  /*6c0e0*/  F2FP.SATFINITE.E4M3.F32.PACK_AB_MERGE_C R84, R39, R38, RZ ;  /* 0x000000262754723e */ /* 0x000fe400048070ff */
[----:B------:R-:W-:Y:S02]  /*6c0f0*/  F2FP.SATFINITE.E4M3.F32.PACK_AB_MERGE_C R82, R37, R36, RZ ;  /* 0x000000242552723e */ /* 0x000fe400048070ff */
[----:B------:R-:W-:Y:S02]  /*6c100*/  F2FP.SATFINITE.E4M3.F32.PACK_AB_MERGE_C R85, R33, R32, RZ ;  /* 0x000000202155723e */ /* 0x000fe400048070ff */
[----:B------:R-:W-:Y:S02]  /*6c110*/  F2FP.SATFINITE.E4M3.F32.PACK_AB_MERGE_C R76, R31, R30, RZ ;  /* 0x0000001e1f4c723e */ /* 0x000fe400048070ff */
[----:B------:R-:W-:-:S02]  /*6c120*/  F2FP.SATFINITE.E4M3.F32.PACK_AB_MERGE_C R77, R29, R28, RZ ;  /* 0x0000001c1d4d723e */ /* 0x000fc400048070ff */
[----:B------:R-:W-:Y:S01]  /*6c130*/  F2FP.SATFINITE.E4M3.F32.PACK_AB_MERGE_C R69, R25, R24, RZ ;  /* 0x000000181945723e */ /* 0x000fe200048070ff */
[----:B--2---:R0:W-:Y:S04]  /*6c140*/  STL [R1+0x1808], R0 ;  /* 0x0018080001007387 */ /* 0x0041e80000100800 */
[----:B------:R-:W-:Y:S04]  /*6c150*/  STL [R1+0x1804], R93 ;  /* 0x0018045d01007387 */ /* 0x000fe80000100800 */
[----:B------:R-:W-:Y:S01]  /*6c160*/  STL [R1+0x1800], R3 ;  /* 0x0018000301007387 */ /* 0x000fe20000100800 */
[----:B0-----:R-:W-:-:S03]  /*6c170*/  F2FP.SATFINITE.E4M3.F32.PACK_AB_MERGE_C R0, R27, R26, RZ ;  /* 0x0000001a1b00723e */ /* 0x001fc600048070ff */
        /* <DEDUP_REMOVED lines=14> */
[----:B0-----:R-:W-:-:S03]  /*6c260*/  F2FP.SATFINITE.E4M3.F32.PACK_AB_MERGE_C R0, R35, R34, RZ ;  /* 0x000000222300723e */ /* 0x001fc600048070ff */
        /* <DEDUP_REMOVED lines=13> */
[----:B------:R2:W-:Y:S01]  /*6c340*/  STL [R1+0x1840], R88 ;  /* 0x0018405801007387 */ /* 0x0005e20000100800 */
[----:B0-----:R-:W-:-:S03]  /*6c350*/  F2FP.SATFINITE.E4M3.F32.PACK_AB_MERGE_C R0, R59, R58, RZ ;  /* 0x0000003a3b00723e */ /* 0x001fc600048070ff */
[----:B--2---:R-:W2:Y:S04]  /*6c360*/  LDL.LU R88, [R1+0x6c] ;  /* 0x00006c0001587983 */ /* 0x004ea80000300800 */
[----:B--2---:R0:W-:Y:S04]  /*6c370*/  STL [R1+0x1848], R88 ;  /* 0x0018485801007387 */ /* 0x0041e80000100800 */
[----:B------:R-:W-:Y:S04]  /*6c380*/  STL [R1+0x1a4], R0 ;  /* 0x0001a40001007387 */ /* 0x000fe80000100800 */
[----:B0-----:R-:W2:Y:S04]  /*6c390*/  LDL.LU R88, [R1+0x64] ;  /* 0x0000640001587983 */ /* 0x001ea80000300800 */
[----:B--2---:R0:W-:Y:S04]  /*6c3a0*/  STL [R1+0x1850], R88 ;  /* 0x0018505801007387 */ /* 0x0041e80000100800 */
[----:B0-----:R-:W2:Y:S04]  /*6c3b0*/  LDL.LU R88, [R1+0x5c] ;  /* 0x00005c0001587983 */ /* 0x001ea80000300800 */
[----:B--2---:R0:W-:Y:S04]  /*6c3c0*/  STL [R1+0x1858], R88 ;  /* 0x0018585801007387 */ /* 0x0041e80000100800 */
[----:B0-----:R-:W2:Y:S04]  /*6c3d0*/  LDL.LU R88, [R1+0x54] ;  /* 0x0000540001587983 */ /* 0x001ea80000300800 */
[----:B--2---:R0:W-:Y:S04]  /*6c3e0*/  STL [R1+0x1860], R88 ;  /* 0x0018605801007387 */ /* 0x0041e80000100800 */
[----:B------:R-:W2:Y:S01]  /*6c3f0*/  LDL.LU R87, [R1+0x70] ;  /* 0x0000700001577983 */ /* 0x000ea20000300800 */
[----:B------:R-:W-:-:S02]  /*6c400*/  F2FP.SATFINITE.E4M3.F32.PACK_AB_MERGE_C R20, R20, R21, RZ ;  /* 0x000000151414723e */ /* 0x000fc400048070ff */
[----:B------:R-:W-:Y:S02]  /*6c410*/  F2FP.SATFINITE.E4M3.F32.PACK_AB_MERGE_C R18, R18, R19, RZ ;  /* 0x000000131212723e */ /* 0x000fe400048070ff */
[----:B------:R-:W-:Y:S01]  /*6c420*/  F2FP.SATFINITE.E4M3.F32.PACK_AB_MERGE_C R16, R16, R17, RZ ;  /* 0x000000111010723e */ /* 0x000fe200048070ff */
[----:B0-----:R-:W-:Y:S01]  /*6c430*/  IMAD.MOV.U32 R88, RZ, RZ, R89 ;  /* 0x000000ffff587224 */ /* 0x001fe200078e0059 */
[----:B--2---:R0:W-:Y:S04]  /*6c440*/  STL [R1+0x1844], R87 ;  /* 0x0018445701007387 */ /* 0x0041e80000100800 */
[----:B0-----:R-:W2:Y:S04]  /*6c450*/  LDL.LU R87, [R1+0x68] ;  /* 0x0000680001577983 */ /* 0x001ea80000300800 */
[----:B--2---:R0:W-:Y:S04]  /*6c460*/  STL [R1+0x184c], R87 ;  /* 0x00184c5701007387 */ /* 0x0041e80000100800 */
[----:B0-----:R-:W2:Y:S04]  /*6c470*/  LDL.LU R87, [R1+0x60] ;  /* 0x0000600001577983 */ /* 0x001ea80000300800 */
[----:B--2---:R0:W-:Y:S04]  /*6c480*/  STL [R1+0x1854], R87 ;  /* 0x0018545701007387 */ /* 0x0041e80000100800 */
[----:B0-----:R-:W2:Y:S04]  /*6c490*/  LDL.LU R87, [R1+0x58] ;  /* 0x0000580001577983 */ /* 0x001ea80000300800 */
[----:B--2---:R0:W-:Y:S04]  /*6c4a0*/  STL [R1+0x185c], R87 ;  /* 0x00185c5701007387 */ /* 0x0041e80000100800 */
[----:B0-----:R-:W2:Y:S01]  /*6c4b0*/  LDL.LU R87, [R1+0x50] ;  /* 0x0000500001577983 */ /* 0x001ea20000300800 */
[----:B------:R-:W-:-:S02]  /*6c4c0*/  F2FP.SATFINITE.E4M3.F32.PACK_AB_MERGE_C R14, R14, R15, RZ ;  /* 0x0000000f0e0e723e */ /* 0x000fc400048070ff */
[----:B------:R-:W-:Y:S02]  /*6c4d0*/  F2FP.SATFINITE.E4M3.F32.PACK_AB_MERGE_C R12, R12, R13, RZ ;  /* 0x0000000d0c0c723e */ /* 0x000fe400048070ff */
[----:B------:R-:W-:Y:S02]  /*6c4e0*/  F2FP.SATFINITE.E4M3.F32.PACK_AB_MERGE_C R10, R10, R11, RZ ;  /* 0x0000000b0a0a723e */ /* 0x000fe400048070ff */
[----:B------:R-:W-:Y:S02]  /*6c4f0*/  F2FP.SATFINITE.E4M3.F32.PACK_AB_MERGE_C R8, R8, R9, RZ ;  /* 0x000000090808723e */ /* 0x000fe400048070ff */
[----:B------:R-:W-:Y:S01]  /*6c500*/  F2FP.SATFINITE.E4M3.F32.PACK_AB_MERGE_C R6, R6, R7, RZ ;  /* 0x000000070606723e */ /* 0x000fe200048070ff */
[----:B--2---:R0:W-:Y:S04]  /*6c510*/  STL [R1+0x1864], R87 ;  /* 0x0018645701007387 */ /* 0x0041e80000100800 */
[----:B------:R-:W2:Y:S04]  /*6c520*/  LDL.LU R92, [R1+0x74] ;  /* 0x00007400015c7983 */ /* 0x000ea80000300800 */
[----:B------:R-:W3:Y:S04]  /*6c530*/  LDL.LU R81, [R1+0x78] ;  /* 0x0000780001517983 */ /* 0x000ee80000300800 */
[----:B------:R-:W3:Y:S04]  /*6c540*/  LDL.LU R74, [R1+0x7c] ;  /* 0x00007c00014a7983 */ /* 0x000ee80000300800 */
[----:B------:R-:W4:Y:S04]  /*6c550*/  LDL.LU R75, [R1+0x80] ;  /* 0x00008000014b7983 */ /* 0x000f280000300800 */
        /* <DEDUP_REMOVED lines=10> */
[----:B0-----:R-:W-:-:S03]  /*6c600*/  IMAD.MOV.U32 R87, RZ, RZ, R2 ;  /* 0x000000ffff577224 */ /* 0x001fc600078e0002 */
[----:B------:R-:W2:Y:S01]  /*6c610*/  LDL.LU R3, [R1+0xac] ;  /* 0x0000ac0001037983 */ /* 0x000ea20000300800 */
[----:B------:R-:W-:-:S03]  /*6c620*/  F2FP.SATFINITE.E4M3.F32.PACK_AB_MERGE_C R2, R67, R66, RZ ;  /* 0x000000424302723e */ /* 0x000fc600048070ff */
        /* <DEDUP_REMOVED lines=8> */
[----:B------:R0:W-:Y:S01]  /*6c6b0*/  STL [R1+0x17a4], R2 ;  /* 0x0017a40201007387 */ /* 0x0001e20000100800 */
[----:B------:R-:W-:-:S02]  /*6c6c0*/  F2FP.SATFINITE.E4M3.F32.PACK_AB_MERGE_C R67, R4, R5, RZ ;  /* 0x000000050443723e */ /* 0x000fc400048070ff */
[----:B------:R-:W-:Y:S01]  /*6c6d0*/  F2FP.SATFINITE.E4M3.F32.PACK_AB_MERGE_C R88, R88, R87, RZ ;  /* 0x000000575858723e */ /* 0x000fe200048070ff */
[----:B0-----:R-:W2:Y:S04]  /*6c6e0*/  LDL.LU R2, [R1+0xd4] ;  /* 0x0000d40001027983 */ /* 0x001ea80000300800 */
        /* <DEDUP_REMOVED lines=9> */
[----:B------:R-:W2:Y:S04]  /*6c780*/  LDL.LU R87, [R1+0x1864] ;  /* 0x0018640001577983 */ /* 0x000ea80000300800 */
[----:B------:R0:W-:Y:S04]  /*6c790*/  STL [R1+0x120], R88 ;  /* 0x0001205801007387 */ /* 0x0001e80000100800 */
[----:B0-----:R-:W2:Y:S02]  /*6c7a0*/  LDL.LU R88, [R1+0x1860] ;  /* 0x0018600001587983 */ /* 0x001ea40000300800 */
[----:B--2---:R-:W-:-:S02]  /*6c7b0*/  F2FP.SATFINITE.E4M3.F32.PACK_AB_MERGE_C R88, R88, R87, RZ ;  /* 0x000000575858723e */ /* 0x004fc400048070ff */
        /* <DEDUP_REMOVED lines=12> */
[----:B------:R-:W2:Y:S01]  /*6c880*/  LDL.LU R87, [R1+0x1844] ;  /* 0x0018440001577983 */ /* 0x000ea20000300800 */
[----:B---3--:R-:W-:-:S03]  /*6c890*/  F2FP.SATFINITE.E4M3.F32.PACK_AB_MERGE_C R74, R74, R81, RZ ;  /* 0x000000514a4a723e */ /* 0x008fc600048070ff */
[----:B------:R0:W-:Y:S01]  /*6c8a0*/  STL [R1+0x114], R88 ;  /* 0x0001145801007387 */ /* 0x0001e20000100800 */
[----:B----4-:R-:W-:Y:S02]  /*6c8b0*/  F2FP.SATFINITE.E4M3.F32.PACK_AB_MERGE_C R83, R83, R75, RZ ;  /* 0x0000004b5353723e */ /* 0x010fe400048070ff */
[----:B------:R-:W-:Y:S01]  /*6c8c0*/  F2FP.SATFINITE.E4M3.F32.PACK_AB_MERGE_C R82, R82, R84, RZ ;  /* 0x000000545252723e */ /* 0x000fe200048070ff */
[----:B0-----:R-:W3:Y:S01]  /*6c8d0*/  LDL.LU R88, [R1+0x1840] ;  /* 0x0018400001587983 */ /* 0x001ee20000300800 */
        /* <DEDUP_REMOVED lines=8> */
[----:B--2---:R-:W-:Y:S02]  /*6c960*/  F2FP.SATFINITE.E4M3.F32.PACK_AB_MERGE_C R92, R92, R87, RZ ;  /* 0x000000575c5c723e */ /* 0x004fe400048070ff */
[----:B------:R-:W2:Y:S04]  /*6c970*/  LDL.LU R87, [R1+0x183c] ;  /* 0x00183c0001577983 */ /* 0x000ea80000300800 */
[----:B------:R0:W-:Y:S04]  /*6c980*/  STL [R1+0x110], R92 ;  /* 0x0001105c01007387 */ /* 0x0001e80000100800 */
[----:B0-----:R-:W4:Y:S04]  /*6c990*/  LDL.LU R92, [R1+0x1838] ;  /* 0x00183800015c7983 */ /* 0x001f280000300800 */
[----:B------:R-:W2:Y:S04]  /*6c9a0*/  LDL.LU R81, [R1+0x1834] ;  /* 0x0018340001517983 */ /* 0x000ea80000300800 */
[----:B------:R0:W-:Y:S04]  /*6c9b0*/  STL [R1+0x190], R74 ;  /* 0x0001904a01007387 */ /* 0x0001e80000100800 */
[----:B0-----:R-:W2:Y:S04]  /*6c9c0*/  LDL.LU R74, [R1+0x1830] ;  /* 0x00183000014a7983 */ /* 0x001ea80000300800 */
        /* <DEDUP_REMOVED lines=23> */
[----:B0-----:R-:W3:Y:S04]  /*6cb40*/  LDL.LU R79, [R1+0x17f0] ;  /* 0x0017f000014f7983 */ /* 0x001ee80000300800 */
[----:B------:R-:W3:Y:S04]  /*6cb50*/  LDL.LU R78, [R1+0x17ec] ;  /* 0x0017ec00014e7983 */ /* 0x000ee80000300800 */
[----:B------:R0:W-:Y:S04]  /*6cb60*/  STL [R1+0x98], R73 ;  /* 0x0000984901007387 */ /* 0x0001e80000100800 */
[----:B0-----:R-:W3:Y:S04]  /*6cb70*/  LDL.LU R73, [R1+0x17e8] ;  /* 0x0017e80001497983 */ /* 0x001ee80000300800 */
[----:B------:R-:W3:Y:S04]  /*6cb80*/  LDL.LU R72, [R1+0x17e4] ;  /* 0x0017e40001487983 */ /* 0x000ee80000300800 */
[----:B------:R0:W-:Y:S04]  /*6cb90*/  STL [R1+0x94], R71 ;  /* 0x0000944701007387 */ /* 0x0001e80000100800 */
[----:B0-----:R-:W3:Y:S01]  /*6cba0*/  LDL.LU R71, [R1+0x17e0] ;  /* 0x0017e00001477983 */ /* 0x001ee20000300800 */
[----:B------:R-:W-:-:S02]  /*6cbb0*/  F2FP.SATFINITE.E4M3.F32.PACK_AB_MERGE_C R89, R61, R60, RZ ;  /* 0x0000003c3d59723e */ /* 0x000fc400048070ff */
[----:B------:R-:W-:Y:S02]  /*6cbc0*/  F2FP.SATFINITE.E4M3.F32.PACK_AB_MERGE_C R90, R63, R62, RZ ;  /* 0x0000003e3f5a723e */ /* 0x000fe400048070ff */
[----:B------:R-:W-:Y:S02]  /*6cbd0*/  F2FP.SATFINITE.E4M3.F32.PACK_AB_MERGE_C R91, R65, R64, RZ ;  /* 0x00000040415b723e */ /* 0x000fe400048070ff */
[----:B------:R-:W0:Y:S01]  /*6cbe0*/  LDTM.x64 R4, tmem[UR13+0x80] ;  /* 0x0000800d000479ee */ /* 0x000e220008340000 */
[----:B--2---:R-:W-:Y:S02]  /*6cbf0*/  F2FP.SATFINITE.E4M3.F32.PACK_AB_MERGE_C R68, R68, R80, RZ ;  /* 0x000000504444723e */ /* 0x004fe400048070ff */
[----:B---3--:R-:W-:Y:S02]  /*6cc00*/  F2FP.SATFINITE.E4M3.F32.PACK_AB_MERGE_C R2, R2, R71, RZ ;  /* 0x000000470202723e */ /* 0x008fe400048070ff */
[----:B------:R-:W2:Y:S04]  /*6cc10*/  LDL.LU R71, [R1+0x17dc] ;  /* 0x0017dc0001477983 */ /* 0x000ea80000300800 */
[----:B------:R3:W-:Y:S02]  /*6cc20*/  STL [R1+0x90], R2 ;  /* 0x0000900201007387 */ /* 0x0007e40000100800 */
[----:B---3--:R-:W-:-:S02]  /*6cc30*/  F2FP.SATFINITE.E4M3.F32.PACK_AB_MERGE_C R2, R73, R72, RZ ;  /* 0x000000484902723e */ /* 0x008fc400048070ff */
[----:B------:R-:W3:Y:S04]  /*6cc40*/  LDL.LU R72, [R1+0x17d8] ;  /* 0x0017d80001487983 */ /* 0x000ee80000300800 */
[----:B------:R-:W4:Y:S04]  /*6cc50*/  LDL.LU R73, [R1+0x17d4] ;  /* 0x0017d40001497983 */ /* 0x000f280000300800 */
[----:B------:R0:W-:Y:S02]  /*6cc60*/  STL [R1+0x184], R2 ;  /* 0x0001840201007387 */ /* 0x0001e40000100800 */
[----:B0-----:R-:W-:-:S02]  /*6cc70*/  F2FP.SATFINITE.E4M3.F32.PACK_AB_MERGE_C R2, R79, R78, RZ ;  /* 0x0000004e4f02723e */ /* 0x001fc400048070ff */
[----:B------:R-:W4:Y:S04]  /*6cc80*/  LDL.LU R78, [R1+0x17d0] ;  /* 0x0017d000014e7983 */ /* 0x000f280000300800 */
[----:B------:R-:W4:Y:S04]  /*6cc90*/  LDL.LU R79, [R1+0x17cc] ;  /* 0x0017cc00014f7983 */ /* 0x000f280000300800 */
[----:B------:R-:W4:Y:S04]  /*6cca0*/  LDL.LU R80, [R1+0x17c8] ;  /* 0x0017c80001507983 */ /* 0x000f280000300800 */
[----:B------:R0:W-:Y:S04]  /*6ccb0*/  STL [R1+0x80], R2 ;  /* 0x0000800201007387 */ /* 0x0001e80000100800 */
[----:B------:R1:W-:Y:S01]  /*6ccc0*/  STL [R1+0x17b4], R68 ;  /* 0x0017b44401007387 */ /* 0x0003e20000100800 */
[----:B0-----:R-:W-:-:S03]  /*6ccd0*/  F2FP.SATFINITE.E4M3.F32.PACK_AB_MERGE_C R2, R3, R86, RZ ;  /* 0x000000560302723e */ /* 0x001fc600048070ff */
[----:B------:R-:W4:Y:S01]  /*6cce0*/  LDL.LU R86, [R1+0x17c4] ;  /* 0x0017c40001567983 */ /* 0x000f220000300800 */
[----:B-1----:R-:W-:-:S03]  /*6ccf0*/  F2FP.SATFINITE.E4M3.F32.PACK_AB_MERGE_C R68, R0, R93, RZ ;  /* 0x0000005d0044723e */ /* 0x002fc600048070ff */
[----:B------:R-:W4:Y:S04]  /*6cd00*/  LDL.LU R3, [R1+0x17c0] ;  /* 0x0017c00001037983 */ /* 0x000f280000300800 */
[----:B------:R-:W4:Y:S04]  /*6cd10*/  LDL.LU R93, [R1+0x17bc] ;  /* 0x0017bc00015d7983 */ /* 0x000f280000300800 */
[----:B------:R0:W-:Y:S04]  /*6cd20*/  STL [R1+0x60], R2 ;  /* 0x0000600201007387 */ /* 0x0001e80000100800 */
[----:B------:R-:W4:Y:S01]  /*6cd30*/  LDL.LU R0, [R1+0x17b8] ;  /* 0x0017b80001007983 */ /* 0x000f220000300800 */
[----:B0-----:R-:W-:-:S03]  /*6cd40*/  F2FP.SATFINITE.E4M3.F32.PACK_AB_MERGE_C R2, R5, R4, RZ ;  /* 0x000000040502723e */ /* 0x001fc600048070ff */
[----:B------:R-:W-:Y:S01]  /*6cd50*/  STL [R1+0x180], R68 ;  /* 0x0001804401007387 */ /* 0x000fe20000100800 */
[----:B------:R-:W-:Y:S02]  /*6cd60*/  F2FP.SATFINITE.E4M3.F32.PACK_AB_MERGE_C R5, R7, R6, RZ ;  /* 0x000000060705723e */ /* 0x000fe400048070ff */
[----:B------:R-:W-:Y:S01]  /*6cd70*/  F2FP.SATFINITE.E4M3.F32.PACK_AB_MERGE_C R4, R9, R8, RZ ;  /* 0x000000080904723e */ /* 0x000fe200048070ff */
[----:B------:R0:W-:Y:S04]  /*6cd80*/  STL [R1+0xec], R2 ;  /* 0x0000ec0201007387 */ /* 0x0001e80000100800 */
[----:B------:R1:W-:Y:S01]  /*6cd90*/  STL [R1+0xe8], R5 ;  /* 0x0000e80501007387 */ /* 0x0003e20000100800 */
[----:B0-----:R-:W-:-:S03]  /*6cda0*/  F2FP.SATFINITE.E4M3.F32.PACK_AB_MERGE_C R2, R11, R10, RZ ;  /* 0x0000000a0b02723e */ /* 0x001fc600048070ff */
[----:B------:R0:W-:Y:S01]  /*6cdb0*/  STL [R1+0xe4], R4 ;  /* 0x0000e40401007387 */ /* 0x0001e20000100800 */
[----:B-1----:R-:W-:-:S03]  /*6cdc0*/  F2FP.SATFINITE.E4M3.F32.PACK_AB_MERGE_C R5, R13, R12, RZ ;  /* 0x0000000c0d05723e */ /* 0x002fc600048070ff */
[----:B------:R1:W-:Y:S01]  /*6cdd0*/  STL [R1+0x17c], R2 ;  /* 0x00017c0201007387 */ /* 0x0003e20000100800 */
[----:B0-----:R-:W-:-:S03]  /*6cde0*/  F2FP.SATFINITE.E4M3.F32.PACK_AB_MERGE_C R4, R15, R14, RZ ;  /* 0x0000000e0f04723e */ /* 0x001fc600048070ff */
[----:B------:R0:W-:Y:S01]  /*6cdf0*/  STL [R1+0xe0], R5 ;  /* 0x0000e00501007387 */ /* 0x0001e20000100800 */
[----:B-1----:R-:W-:-:S03]  /*6ce00*/  F2FP.SATFINITE.E4M3.F32.PACK_AB_MERGE_C R2, R17, R16, RZ ;  /* 0x000000101102723e */ /* 0x002fc600048070ff */
[----:B------:R1:W-:Y:S04]  /*6ce10*/  STL [R1+0xdc], R4 ;  /* 0x0000dc0401007387 */ /* 0x0003e80000100800 */
[----:B------:R1:W-:Y:S01]  /*6ce20*/  STL [R1+0xd8], R2 ;  /* 0x0000d80201007387 */ /* 0x0003e20000100800 */
[----:B0-----:R-:W-:Y:S02]  /*6ce30*/  F2FP.SATFINITE.E4M3.F32.PACK_AB_MERGE_C R5, R19, R18, RZ ;  /* 0x000000121305723e */ /* 0x001fe400048070ff */
[----:B-1----:R-:W-:-:S03]  /*6ce40*/  F2FP.SATFINITE.E4M3.F32.PACK_AB_MERGE_C R4, R21, R20, RZ ;  /* 0x000000141504723e */ /* 0x002fc600048070ff */
[----:B------:R0:W-:Y:S01]  /*6ce50*/  STL [R1+0x178], R5 ;  /* 0x0001780501007387 */ /* 0x0001e20000100800 */
[----:B------:R-:W-:-:S03]  /*6ce60*/  F2FP.SATFINITE.E4M3.F32.PACK_AB_MERGE_C R2, R23, R22, RZ ;  /* 0x000000161702723e */ /* 0x000fc600048070ff */
        /* <DEDUP_REMOVED lines=40> */
[----:B------:R-:W-:Y:S01]  /*6d0f0*/  STL [R1+0x6c], R5 ;  /* 0x00006c0501007387 */ /* 0x000fe20000100800 */
[----:B------:R-:W-:-:S03]  /*6d100*/  F2FP.SATFINITE.E4M3.F32.PACK_AB_MERGE_C R2, R65, R64, RZ ;  /* 0x000000404102723e */ /* 0x000fc600048070ff */
[----:B------:R0:W-:Y:S04]  /*6d110*/  STL [R1+0x64], R4 ;  /* 0x0000640401007387 */ /* 0x0001e80000100800 */
[----:B------:R2:W-:Y:S01]  /*6d120*/  STL [R1+0x5c], R2 ;  /* 0x00005c0201007387 */ /* 0x0005e20000100800 */
[----:B------:R-:W-:Y:S02]  /*6d130*/  LOP3.LUT R68, R69, 0xffff, RZ, 0xc0, !PT ;  /* 0x0000ffff45447812 */ /* 0x000fe400078ec0ff */
[----:B0-----:R-:W-:Y:S02]  /*6d140*/  LOP3.LUT R4, R70, 0xffff, RZ, 0xc0, !PT ;  /* 0x0000ffff46047812 */ /* 0x001fe400078ec0ff */
[----:B------:R-:W-:Y:S02]  /*6d150*/  LOP3.LUT R77, R77, 0xffff, RZ, 0xc0, !PT ;  /* 0x0000ffff4d4d7812 */ /* 0x000fe400078ec0ff */
[----:B------:R-:W-:-:S02]  /*6d160*/  LOP3.LUT R76, R76, 0xffff, RZ, 0xc0, !PT ;  /* 0x0000ffff4c4c7812 */ /* 0x000fc400078ec0ff */
[----:B------:R-:W-:Y:S02]  /*6d170*/  LOP3.LUT R85, R85, 0xffff, RZ, 0xc0, !PT ;  /* 0x0000ffff55557812 */ /* 0x000fe400078ec0ff */
[----:B------:R-:W-:Y:S02]  /*6d180*/  LOP3.LUT R82, R82, 0xffff, RZ, 0xc0, !PT ;  /* 0x0000ffff52527812 */ /* 0x000fe400078ec0ff */
[----:B------:R-:W-:Y:S02]  /*6d190*/  LOP3.LUT R84, R84, 0xffff, RZ, 0xc0, !PT ;  /* 0x0000ffff54547812 */ /* 0x000fe400078ec0ff */
[----:B------:R-:W-:Y:S02]  /*6d1a0*/  LOP3.LUT R83, R83, 0xffff, RZ, 0xc0, !PT ;  /* 0x0000ffff53537812 */ /* 0x000fe400078ec0ff */
        /* <DEDUP_REMOVED lines=8> */
[----:B--2---:R-:W-:Y:S02]  /*6d230*/  LOP3.LUT R2, R71, 0xffff, RZ, 0xc0, !PT ;  /* 0x0000ffff47027812 */ /* 0x004fe400078ec0ff */
[----:B---3--:R-:W-:Y:S02]  /*6d240*/  LOP3.LUT R9, R72, 0xffff, RZ, 0xc0, !PT ;  /* 0x0000ffff48097812 */ /* 0x008fe400078ec0ff */
[----:B----4-:R-:W-:Y:S02]  /*6d250*/  LOP3.LUT R7, R73, 0xffff, RZ, 0xc0, !PT ;  /* 0x0000ffff49077812 */ /* 0x010fe400078ec0ff */
[----:B------:R-:W-:Y:S02]  /*6d260*/  LOP3.LUT R5, R78, 0xffff, RZ, 0xc0, !PT ;  /* 0x0000ffff4e057812 */ /* 0x000fe400078ec0ff */
[----:B------:R-:W-:Y:S02]  /*6d270*/  LOP3.LUT R10, R79, 0xffff, RZ, 0xc0, !PT ;  /* 0x0000ffff4f0a7812 */ /* 0x000fe400078ec0ff */
[----:B------:R-:W-:-:S02]  /*6d280*/  LOP3.LUT R8, R80, 0xffff, RZ, 0xc0, !PT ;  /* 0x0000ffff50087812 */ /* 0x000fc400078ec0ff */
[----:B------:R-:W-:-:S05]  /*6d290*/  LOP3.LUT R6, R86, 0xffff, RZ, 0xc0, !PT ;  /* 0x0000ffff56067812 */ /* 0x000fca00078ec0ff */
[----:B------:R0:W-:Y:S04]  /*6d2a0*/  STL [R1+0x20], R6 ;  /* 0x0000200601007387 */ /* 0x0001e80000100800 */
[----:B------:R-:W-:Y:S04]  /*6d2b0*/  STL [R1+0x1c], R8 ;  /* 0x00001c0801007387 */ /* 0x000fe80000100800 */
[----:B------:R-:W-:Y:S04]  /*6d2c0*/  STL [R1+0x18], R10 ;  /* 0x0000180a01007387 */ /* 0x000fe80000100800 */
[----:B------:R1:W-:Y:S04]  /*6d2d0*/  STL [R1+0x14], R5 ;  /* 0x0000140501007387 */ /* 0x0003e80000100800 */
[----:B------:R-:W-:Y:S01]  /*6d2e0*/  STL [R1+0x10], R7 ;  /* 0x0000100701007387 */ /* 0x000fe20000100800 */
[----:B0-----:R-:W-:-:S03]  /*6d2f0*/  PRMT R6, R6, 0x3340, R8 ;  /* 0x0000334006067816 */ /* 0x001fc60000000008 */
[----:B------:R-:W-:Y:S01]  /*6d300*/  STL [R1+0xc], R9 ;  /* 0x00000c0901007387 */ /* 0x000fe20000100800 */
[----:B------:R-:W-:-:S03]  /*6d310*/  PRMT R73, R10, 0x3340, R0 ;  /* 0x000033400a497816 */ /* 0x000fc60000000000 */
[----:B------:R-:W-:Y:S01]  /*6d320*/  STL [R1+0x8], R2 ;  /* 0x0000080201007387 */ /* 0x000fe20000100800 */
[----:B-1----:R-:W-:-:S03]  /*6d330*/  PRMT R5, R5, 0x3340, R7 ;  /* 0x0000334005057816 */ /* 0x002fc60000000007 */
[----:B------:R0:W-:Y:S01]  /*6d340*/  STL [R1+0x4], R4 ;  /* 0x0000040401007387 */ /* 0x0001e20000100800 */
[--C-:B------:R-:W-:Y:S02]  /*6d350*/  PRMT R78, R9, 0x3340, R0.reuse ;  /* 0x00003340094e7816 */ /* 0x100fe40000000000 */
[----:B------:R-:W-:Y:S02]  /*6d360*/  PRMT R79, R68, 0x3340, R0 ;  /* 0x00003340444f7816 */ /* 0x000fe40000000000 */
[----:B------:R-:W-:Y:S02]  /*6d370*/  PRMT R73, R6, 0x5410, R73 ;  /* 0x0000541006497816 */ /* 0x000fe40000000049 */
[----:B0-----:R-:W-:Y:S02]  /*6d380*/  PRMT R4, R2, 0x3340, R4 ;  /* 0x0000334002047816 */ /* 0x001fe40000000004 */
[----:B------:R-:W-:Y:S02]  /*6d390*/  F2FP.SATFINITE.E4M3.F32.PACK_AB_MERGE_C R2, R67, R66, RZ ;  /* 0x000000424302723e */ /* 0x000fe400048070ff */
[----:B------:R-:W-:-:S02]  /*6d3a0*/  PRMT R78, R5, 0x5410, R78 ;  /* 0x00005410054e7816 */ /* 0x000fc4000000004e */
[----:B------:R-:W-:Y:S02]  /*6d3b0*/  PRMT R79, R4, 0x5410, R79 ;  /* 0x00005410044f7816 */ /* 0x000fe4000000004f */
[----:B------:R-:W0:Y:S01]  /*6d3c0*/  LDTM.x64 R4, tmem[UR13+0xc0] ;  /* 0x0000c00d000479ee */ /* 0x000e220008340000 */
[--C-:B------:R-:W-:Y:S02]  /*6d3d0*/  PRMT R80, R85, 0x3340, R0.reuse ;  /* 0x0000334055507816 */ /* 0x100fe40000000000 */
[--C-:B------:R-:W-:Y:S02]  /*6d3e0*/  PRMT R70, R83, 0x3340, R0.reuse ;  /* 0x0000334053467816 */ /* 0x100fe40000000000 */
[----:B------:R-:W-:Y:S02]  /*6d3f0*/  PRMT R69, R81, 0x3340, R0 ;  /* 0x0000334051457816 */ /* 0x000fe40000000000 */
[----:B------:R-:W-:Y:S02]  /*6d400*/  PRMT R86, R77, 0x3340, R76 ;  /* 0x000033404d567816 */ /* 0x000fe4000000004c */
[----:B------:R-:W-:-:S02]  /*6d410*/  PRMT R71, R82, 0x3340, R84 ;  /* 0x0000334052477816 */ /* 0x000fc40000000054 */
[----:B------:R-:W-:Y:S01]  /*6d420*/  PRMT R72, R75, 0x3340, R74 ;  /* 0x000033404b487816 */ /* 0x000fe2000000004a */
[----:B------:R1:W-:Y:S01]  /*6d430*/  STL [R1+0x160], R2 ;  /* 0x0001600201007387 */ /* 0x0003e20000100800 */
[----:B------:R-:W-:Y:S01]  /*6d440*/  PRMT R80, R86, 0x5410, R80 ;  /* 0x0000541056507816 */ /* 0x000fe20000000050 */
[----:B------:R-:W-:Y:S01]  /*6d450*/  NOP ;  /* 0x0000000000007918 */ /* 0x000fe20000000000 */
[----:B------:R-:W-:Y:S02]  /*6d460*/  PRMT R70, R71, 0x5410, R70 ;  /* 0x0000541047467816 */ /* 0x000fe40000000046 */
[----:B------:R-:W-:Y:S02]  /*6d470*/  LOP3.LUT R86, R92, 0xffff, RZ, 0xc0, !PT ;  /* 0x0000ffff5c567812 */ /* 0x000fe400078ec0ff */
[----:B-1----:R-:W-:Y:S01]  /*6d480*/  PRMT R2, R72, 0x5410, R69 ;  /* 0x0000541048027816 */ /* 0x002fe20000000045 */
[----:B------:R-:W-:Y:S01]  /*6d490*/  IMAD R69, R93, UR4, RZ ;  /* 0x000000045d457c24 */ /* 0x000fe2000f8e02ff */
[----:B------:R1:W-:Y:S01]  /*6d4a0*/  STL [R1+0x28], R70 ;  /* 0x0000284601007387 */ /* 0x0003e20000100800 */
[----:B------:R-:W-:Y:S01]  /*6d4b0*/  PRMT R72, R88, 0x3340, R0 ;  /* 0x0000334058487816 */ /* 0x000fe20000000000 */
[----:B------:R-:W2:Y:S01]  /*6d4c0*/  LDCU UR4, c[0x0][0x39c] ;  /* 0x00007380ff0477ac */ /* 0x000ea20008000800 */
[----:B------:R-:W-:-:S02]  /*6d4d0*/  PRMT R93, R86, 0x3340, R87 ;  /* 0x00003340565d7816 */ /* 0x000fc40000000057 */
[----:B------:R-:W-:Y:S02]  /*6d4e0*/  PRMT R71, R91, 0x3340, R0 ;  /* 0x000033405b477816 */ /* 0x000fe40000000000 */
[----:B------:R-:W-:Y:S02]  /*6d4f0*/  PRMT R72, R93, 0x5410, R72 ;  /* 0x000054105d487816 */ /* 0x000fe40000000048 */
[----:B-1----:R-:W-:Y:S02]  /*6d500*/  IADD3 R70, P2, PT, R69, UR16, RZ ;  /* 0x0000001045467c10 */ /* 0x002fe4000ff5e0ff */
[----:B------:R-:W-:Y:S02]  /*6d510*/  PRMT R92, R89, 0x3340, R90 ;  /* 0x00003340595c7816 */ /* 0x000fe4000000005a */
[----:B------:R-:W-:Y:S01]  /*6d520*/  LEA.HI.X.SX32 R69, R69, UR17, 0x1, P2 ;  /* 0x0000001145457c11 */ /* 0x000fe200090f0eff */
[----:B------:R1:W-:Y:S01]  /*6d530*/  STL [R1+0x24], R2 ;  /* 0x0000240201007387 */ /* 0x0003e20000100800 */
[----:B------:R-:W-:-:S03]  /*6d540*/  PRMT R71, R92, 0x5410, R71 ;  /* 0x000054105c477816 */ /* 0x000fc60000000047 */
[----:B------:R-:W-:Y:S01]  /*6d550*/  STL [R1+0x1798], R70 ;  /* 0x0017984601007387 */ /* 0x000fe20000100800 */
[----:B0-----:R-:W-:-:S03]  /*6d560*/  F2FP.SATFINITE.E4M3.F32.PACK_AB_MERGE_C R4, R5, R4, RZ ;  /* 0x000000040504723e */ /* 0x001fc600048070ff */
[----:B------:R-:W-:Y:S01]  /*6d570*/  STL [R1+0x17a8], R72 ;  /* 0x0017a84801007387 */ /* 0x000fe20000100800 */
[----:B------:R-:W-:-:S03]  /*6d580*/  ISETP.LT.AND P2, PT, R3, UR19, !P0 ;  /* 0x0000001303007c0c */ /* 0x000fc6000c741270 */
[----:B------:R-:W-:Y:S01]  /*6d590*/  STL [R1+0x179c], R69 ;  /* 0x00179c4501007387 */ /* 0x000fe20000100800 */
[----:B-1----:R-:W-:-:S03]  /*6d5a0*/  F2FP.SATFINITE.E4M3.F32.PACK_AB_MERGE_C R2, R9, R8, RZ ;  /* 0x000000080902723e */ /* 0x002fc600048070ff */
[----:B------:R0:W-:Y:S04]  /*6d5b0*/  STL [R1+0x17a0], R3 ;  /* 0x0017a00301007387 */ /* 0x0001e80000100800 */
[----:B------:R-:W-:Y:S01]  /*6d5c0*/  STL [R1+0x17ac], R71 ;  /* 0x0017ac4701007387 */ /* 0x000fe20000100800 */
[----:B0-----:R-:W-:-:S03]  /*6d5d0*/  F2FP.SATFINITE.E4M3.F32.PACK_AB_MERGE_C R3, R7, R6, RZ ;  /* 0x000000060703723e */ /* 0x001fc600048070ff */
[----:B------:R0:W-:Y:S04]  /*6d5e0*/  STL [R1+0xf0], R4 ;  /* 0x0000f00401007387 */ /* 0x0001e80000100800 */
[----:B------:R1:W-:Y:S01]  /*6d5f0*/  STL [R1+0xc4], R3 ;  /* 0x0000c40301007387 */ /* 0x0003e20000100800 */
[----:B0-----:R-:W-:-:S03]  /*6d600*/  F2FP.SATFINITE.E4M3.F32.PACK_AB_MERGE_C R4, R11, R10, RZ ;  /* 0x0000000a0b04723e */ /* 0x001fc600048070ff */
[----:B------:R0:W-:Y:S01]  /*6d610*/  STL [R1+0xbc], R2 ;  /* 0x0000bc0201007387 */ /* 0x0001e20000100800 */
[----:B-1----:R-:W-:-:S03]  /*6d620*/  F2FP.SATFINITE.E4M3.F32.PACK_AB_MERGE_C R3, R13, R12, RZ ;  /* 0x0000000c0d03723e */ /* 0x002fc600048070ff */
[----:B------:R1:W-:Y:S04]  /*6d630*/  STL [R1+0x15c], R4 ;  /* 0x00015c0401007387 */ /* 0x0003e80000100800 */
[----:B------:R-:W3:Y:S01]  /*6d640*/  LDL.LU R6, [R1+0x20] ;  /* 0x0000200001067983 */ /* 0x000ee20000300800 */
[----:B0-----:R-:W-:-:S03]  /*6d650*/  F2FP.SATFINITE.E4M3.F32.PACK_AB_MERGE_C R2, R15, R14, RZ ;  /* 0x0000000e0f02723e */ /* 0x001fc600048070ff */
[----:B------:R0:W-:Y:S04]  /*6d660*/  STL [R1+0x68], R3 ;  /* 0x0000680301007387 */ /* 0x0001e80000100800 */
[----:B------:R-:W4:Y:S01]  /*6d670*/  LDL.LU R7, [R1+0x1c] ;  /* 0x00001c0001077983 */ /* 0x000f220000300800 */
[----:B-1----:R-:W-:-:S03]  /*6d680*/  F2FP.SATFINITE.E4M3.F32.PACK_AB_MERGE_C R4, R21, R20, RZ ;  /* 0x000000141504723e */ /* 0x002fc600048070ff */
[----:B------:R1:W-:Y:S01]  /*6d690*/  STL [R1+0x54], R2 ;  /* 0x0000540201007387 */ /* 0x0003e20000100800 */
[----:B0-----:R-:W-:-:S03]  /*6d6a0*/  F2FP.SATFINITE.E4M3.F32.PACK_AB_MERGE_C R3, R17, R16, RZ ;  /* 0x000000101103723e */ /* 0x001fc600048070ff */
[----:B------:R-:W2:Y:S01]  /*6d6b0*/  LDL.LU R70, [R1+0x18] ;  /* 0x0000180001467983 */ /* 0x000ea20000300800 */
[----:B-1----:R-:W-:-:S03]  /*6d6c0*/  F2FP.SATFINITE.E4M3.F32.PACK_AB_MERGE_C R2, R19, R18, RZ ;  /* 0x000000121302723e */ /* 0x002fc600048070ff */
[----:B------:R0:W-:Y:S04]  /*6d6d0*/  STL [R1+0x50], R3 ;  /* 0x0000500301007387 */ /* 0x0001e80000100800 */
[----:B------:R1:W-:Y:S04]  /*6d6e0*/  STL [R1+0x158], R2 ;  /* 0x0001580201007387 */ /* 0x0003e80000100800 */
[----:B------:R1:W-:Y:S01]  /*6d6f0*/  STL [R1+0x4c], R4 ;  /* 0x00004c0401007387 */ /* 0x0003e20000100800 */
[----:B0-----:R-:W-:Y:S02]  /*6d700*/  F2FP.SATFINITE.E4M3.F32.PACK_AB_MERGE_C R3, R23, R22, RZ ;  /* 0x000000161703723e */ /* 0x001fe400048070ff */
[----:B-1----:R-:W-:-:S03]  /*6d710*/  F2FP.SATFINITE.E4M3.F32.PACK_AB_MERGE_C R2, R25, R24, RZ ;  /* 0x000000181902723e */ /* 0x002fc600048070ff */
[----:B------:R0:W-:Y:S01]  /*6d720*/  STL [R1+0x48], R3 ;  /* 0x0000480301007387 */ /* 0x0001e20000100800 */
[----:B------:R-:W-:-:S03]  /*6d730*/  F2FP.SATFINITE.E4M3.F32.PACK_AB_MERGE_C R4, R27, R26, RZ ;  /* 0x0000001a1b04723e */ /* 0x000fc600048070ff */
[----:B------:R1:W-:Y:S04]  /*6d740*/  STL [R1+0x44], R2 ;  /* 0x0000440201007387 */ /* 0x0003e80000100800 */
[----:B------:R-:W-:Y:S04]  /*6d750*/  STL [R1+0x154], R4 ;  /* 0x0001540401007387 */ /* 0x000fe80000100800 */
[----:B------:R-:W2:Y:S01]  /*6d760*/  LDL.LU R13, [R1+0x14] ;  /* 0x00001400010d7983 */ /* 0x000ea20000300800 */
[----:B0-----:R-:W-:Y:S02]  /*6d770*/  F2FP.SATFINITE.E4M3.F32.PACK_AB_MERGE_C R3, R29, R28, RZ ;  /* 0x0000001c1d03723e */ /* 0x001fe400048070ff */
[----:B-1----:R-:W-:-:S03]  /*6d780*/  F2FP.SATFINITE.E4M3.F32.PACK_AB_MERGE_C R2, R31, R30, RZ ;  /* 0x0000001e1f02723e */ /* 0x002fc600048070ff */
[----:B------:R0:W-:Y:S04]  /*6d790*/  STL [R1+0x3c], R3 ;  /* 0x00003c0301007387 */ /* 0x0001e80000100800 */
[----:B------:R-:W2:Y:S04]  /*6d7a0*/  LDL.LU R9, [R1+0x10] ;  /* 0x0000100001097983 */ /* 0x000ea80000300800 */
[----:B------:R1:W-:Y:S01]  /*6d7b0*/  STL [R1+0x38], R2 ;  /* 0x0000380201007387 */ /* 0x0003e20000100800 */
[----:B0-----:R-:W-:-:S03]  /*6d7c0*/  F2FP.SATFINITE.E4M3.F32.PACK_AB_MERGE_C R3, R35, R34, RZ ;  /* 0x000000222303723e */ /* 0x001fc600048070ff */
[----:B------:R-:W2:Y:S01]  /*6d7d0*/  LDL.LU R10, [R1+0xc] ;  /* 0x00000c00010a7983 */ /* 0x000ea20000300800 */
[----:B------:R-:W-:-:S03]  /*6d7e0*/  F2FP.SATFINITE.E4M3.F32.PACK_AB_MERGE_C R4, R39, R38, RZ ;  /* 0x000000262704723e */ /* 0x000fc600048070ff */
[----:B------:R-:W2:Y:S01]  /*6d7f0*/  LDL.LU R11, [R1+0x8] ;  /* 0x00000800010b7983 */ /* 0x000ea20000300800 */
[----:B-1----:R-:W-:-:S03]  /*6d800*/  F2FP.SATFINITE.E4M3.F32.PACK_AB_MERGE_C R2, R37, R36, RZ ;  /* 0x000000242502723e */ /* 0x002fc600048070ff */
[----:B------:R-:W2:Y:S04]  /*6d810*/  LDL.LU R12, [R1+0x4] ;  /* 0x00000400010c7983 */ /* 0x000ea80000300800 */
[----:B------:R0:W-:Y:S04]  /*6d820*/  STL [R1+0xfc], R3 ;  /* 0x0000fc0301007387 */ /* 0x0001e80000100800 */
[----:B------:R1:W-:Y:S01]  /*6d830*/  STL [R1+0x70], R2 ;  /* 0x0000700201007387 */ /* 0x0003e20000100800 */
[----:B0-----:R-:W-:-:S03]  /*6d840*/  F2FP.SATFINITE.E4M3.F32.PACK_AB_MERGE_C R3, R41, R40, RZ ;  /* 0x000000282903723e */ /* 0x001fc600048070ff */
[----:B------:R-:W-:Y:S01]  /*6d850*/  STL [R1+0x58], R4 ;  /* 0x0000580401007387 */ /* 0x000fe20000100800 */
[----:B-1----:R-:W-:-:S03]  /*6d860*/  F2FP.SATFINITE.E4M3.F32.PACK_AB_MERGE_C R2, R43, R42, RZ ;  /* 0x0000002a2b02723e */ /* 0x002fc600048070ff */
[----:B------:R-:W-:Y:S04]  /*6d870*/  STL [R1+0x40], R3 ;  /* 0x0000400301007387 */ /* 0x000fe80000100800 */
[----:B------:R0:W-:Y:S01]  /*6d880*/  STL [R1+0x150], R2 ;  /* 0x0001500201007387 */ /* 0x0001e20000100800 */
[----:B---3--:R-:W-:-:S04]  /*6d890*/  SHF.R.U32.HI R6, RZ, 0x8, R6 ;  /* 0x00000008ff067819 */ /* 0x008fc80000011606 */
[----:B------:R-:W-:Y:S02]  /*6d8a0*/  LOP3.LUT R6, R6, 0xffff, RZ, 0xc0, !PT ;  /* 0x0000ffff06067812 */ /* 0x000fe400078ec0ff */
[----:B----4-:R-:W-:-:S04]  /*6d8b0*/  SHF.R.U32.HI R7, RZ, 0x8, R7 ;  /* 0x00000008ff077819 */ /* 0x010fc80000011607 */
[----:B------:R-:W-:Y:S02]  /*6d8c0*/  LOP3.LUT R7, R7, 0xffff, RZ, 0xc0, !PT ;  /* 0x0000ffff07077812 */ /* 0x000fe400078ec0ff */
[----:B--2---:R-:W-:-:S04]  /*6d8d0*/  SHF.R.U32.HI R8, RZ, 0x8, R70 ;  /* 0x00000008ff087819 */ /* 0x004fc80000011646 */
[----:B------:R-:W-:Y:S02]  /*6d8e0*/  LOP3.LUT R8, R8, 0xffff, RZ, 0xc0, !PT ;  /* 0x0000ffff08087812 */ /* 0x000fe400078ec0ff */
[----:B------:R-:W-:Y:S02]  /*6d8f0*/  PRMT R6, R6, 0x3340, R7 ;  /* 0x0000334006067816 */ /* 0x000fe40000000007 */
[----:B------:R-:W-:Y:S02]  /*6d900*/  PRMT R7, R8, 0x3340, R0 ;  /* 0x0000334008077816 */ /* 0x000fe40000000000 */
[----:B------:R-:W-:Y:S02]  /*6d910*/  SHF.R.U32.HI R8, RZ, 0x8, R13 ;  /* 0x00000008ff087819 */ /* 0x000fe4000001160d */
[----:B------:R-:W-:Y:S02]  /*6d920*/  SHF.R.U32.HI R13, RZ, 0x8, R68 ;  /* 0x00000008ff0d7819 */ /* 0x000fe40000011644 */
[----:B------:R-:W2:Y:S04]  /*6d930*/  LDL.LU R68, [R1+0x17b4] ;  /* 0x0017b40001447983 */ /* 0x000ea80000300800 */
[----:B------:R-:W3:Y:S04]  /*6d940*/  LDL.LU R25, [R1+0x13c] ;  /* 0x00013c0001197983 */ /* 0x000ee80000300800 */
[----:B------:R-:W4:Y:S04]  /*6d950*/  LDL.LU R24, [R1+0x138] ;  /* 0x0001380001187983 */ /* 0x000f280000300800 */
[----:B------:R-:W2:Y:S04]  /*6d960*/  LDL.LU R23, [R1+0x134] ;  /* 0x0001340001177983 */ /* 0x000ea80000300800 */
[----:B------:R-:W2:Y:S04]  /*6d970*/  LDL.LU R22, [R1+0x130] ;  /* 0x0001300001167983 */ /* 0x000ea80000300800 */
[----:B------:R-:W2:Y:S01]  /*6d980*/  LDL.LU R21, [R1+0x12c] ;  /* 0x00012c0001157983 */ /* 0x000ea20000300800 */
[----:B------:R-:W-:-:S03]  /*6d990*/  F2FP.SATFINITE.E4M3.F32.PACK_AB_MERGE_C R5, R33, R32, RZ ;  /* 0x000000202105723e */ /* 0x000fc600048070ff */
[----:B------:R-:W2:Y:S04]  /*6d9a0*/  LDL.LU R20, [R1+0x124] ;  /* 0x0001240001147983 */ /* 0x000ea80000300800 */
[----:B------:R-:W2:Y:S01]  /*6d9b0*/  LDL.LU R15, [R1+0x128] ;  /* 0x00012800010f7983 */ /* 0x000ea20000300800 */
[----:B0-----:R-:W-:-:S03]  /*6d9c0*/  F2FP.SATFINITE.E4M3.F32.PACK_AB_MERGE_C R2, R49, R48, RZ ;  /* 0x000000303102723e */ /* 0x001fc600048070ff */
[----:B------:R-:W2:Y:S01]  /*6d9d0*/  LDL.LU R14, [R1+0x120] ;  /* 0x00012000010e7983 */ /* 0x000ea20000300800 */
[----:B------:R-:W-:-:S03]  /*6d9e0*/  F2FP.SATFINITE.E4M3.F32.PACK_AB_MERGE_C R3, R51, R50, RZ ;  /* 0x000000323303723e */ /* 0x000fc600048070ff */
[----:B------:R-:W2:Y:S01]  /*6d9f0*/  LDL.LU R39, [R1+0x11c] ;  /* 0x00011c0001277983 */ /* 0x000ea20000300800 */
[----:B------:R-:W-:-:S03]  /*6da00*/  F2FP.SATFINITE.E4M3.F32.PACK_AB_MERGE_C R71, R45, R44, RZ ;  /* 0x0000002c2d47723e */ /* 0x000fc600048070ff */
[----:B------:R-:W2:Y:S01]  /*6da10*/  LDL.LU R33, [R1+0x118] ;  /* 0x0001180001217983 */ /* 0x000ea20000300800 */
[----:B------:R-:W-:-:S03]  /*6da20*/  F2FP.SATFINITE.E4M3.F32.PACK_AB_MERGE_C R72, R47, R46, RZ ;  /* 0x0000002e2f48723e */ /* 0x000fc600048070ff */
[----:B------:R-:W2:Y:S04]  /*6da30*/  LDL.LU R32, [R1+0x114] ;  /* 0x0001140001207983 */ /* 0x000ea80000300800 */
[----:B------:R-:W2:Y:S01]  /*6da40*/  LDL.LU R29, [R1+0x110] ;  /* 0x00011000011d7983 */ /* 0x000ea20000300800 */
[----:B------:R-:W-:Y:S02]  /*6da50*/  F2FP.SATFINITE.E4M3.F32.PACK_AB_MERGE_C R60, R61, R60, RZ ;  /* 0x0000003c3d3c723e */ /* 0x000fe400048070ff */
[----:B------:R-:W-:Y:S02]  /*6da60*/  F2FP.SATFINITE.E4M3.F32.PACK_AB_MERGE_C R69, R59, R58, RZ ;  /* 0x0000003a3b45723e */ /* 0x000fe400048070ff */
[----:B------:R-:W-:Y:S02]  /*6da70*/  F2FP.SATFINITE.E4M3.F32.PACK_AB_MERGE_C R4, R57, R56, RZ ;  /* 0x000000383904723e */ /* 0x000fe400048070ff */
[----:B---3--:R-:W-:-:S02]  /*6da80*/  LOP3.LUT R46, R25, 0xffff, RZ, 0xc0, !PT ;  /* 0x0000ffff192e7812 */ /* 0x008fc400078ec0ff */
[----:B----4-:R-:W-:Y:S02]  /*6da90*/  LOP3.LUT R45, R24, 0xffff, RZ, 0xc0, !PT ;  /* 0x0000ffff182d7812 */ /* 0x010fe400078ec0ff */
[----:B--2---:R-:W-:Y:S02]  /*6daa0*/  LOP3.LUT R51, R23, 0xffff, RZ, 0xc0, !PT ;  /* 0x0000ffff17337812 */ /* 0x004fe400078ec0ff */
[----:B------:R-:W-:Y:S02]  /*6dab0*/  LOP3.LUT R48, R22, 0xffff, RZ, 0xc0, !PT ;  /* 0x0000ffff16307812 */ /* 0x000fe400078ec0ff */
[----:B------:R-:W2:Y:S04]  /*6dac0*/  LDL.LU R22, [R1+0x10c] ;  /* 0x00010c0001167983 */ /* 0x000ea80000300800 */
[----:B------:R-:W3:Y:S04]  /*6dad0*/  LDL.LU R23, [R1+0x108] ;  /* 0x0001080001177983 */ /* 0x000ee80000300800 */
[----:B------:R-:W4:Y:S04]  /*6dae0*/  LDL.LU R24, [R1+0x104] ;  /* 0x0001040001187983 */ /* 0x000f280000300800 */
[----:B------:R-:W2:Y:S04]  /*6daf0*/  LDL.LU R25, [R1+0x8c] ;  /* 0x00008c0001197983 */ /* 0x000ea80000300800 */
[----:B------:R-:W2:Y:S04]  /*6db00*/  LDL.LU R26, [R1+0x84] ;  /* 0x00008400011a7983 */ /* 0x000ea80000300800 */
[----:B------:R-:W2:Y:S04]  /*6db10*/  LDL.LU R27, [R1+0x78] ;  /* 0x00007800011b7983 */ /* 0x000ea80000300800 */
[----:B------:R-:W2:Y:S01]  /*6db20*/  LDL.LU R61, [R1+0x14c] ;  /* 0x00014c00013d7983 */ /* 0x000ea20000300800 */
[----:B------:R-:W-:-:S03]  /*6db30*/  LOP3.LUT R50, R21, 0xffff, RZ, 0xc0, !PT ;  /* 0x0000ffff15327812 */ /* 0x000fc600078ec0ff */
[----:B------:R-:W2:Y:S04]  /*6db40*/  LDL.LU R59, [R1+0x148] ;  /* 0x00014800013b7983 */ /* 0x000ea80000300800 */
[----:B------:R-:W2:Y:S04]  /*6db50*/  LDL.LU R58, [R1+0x144] ;  /* 0x00014400013a7983 */ /* 0x000ea80000300800 */
[----:B------:R-:W2:Y:S04]  /*6db60*/  LDL.LU R57, [R1+0x140] ;  /* 0x0001400001397983 */ /* 0x000ea80000300800 */
[----:B------:R-:W2:Y:S04]  /*6db70*/  LDL.LU R30, [R1+0x98] ;  /* 0x00009800011e7983 */ /* 0x000ea80000300800 */
[----:B------:R-:W2:Y:S01]  /*6db80*/  LDL.LU R21, [R1+0x94] ;  /* 0x0000940001157983 */ /* 0x000ea20000300800 */
[----:B------:R-:W-:-:S02]  /*6db90*/  LOP3.LUT R13, R13, 0xffff, RZ, 0xc0, !PT ;  /* 0x0000ffff0d0d7812 */ /* 0x000fc400078ec0ff */
[----:B------:R-:W-:Y:S02]  /*6dba0*/  LOP3.LUT R38, R14, 0xffff, RZ, 0xc0, !PT ;  /* 0x0000ffff0e267812 */ /* 0x000fe400078ec0ff */
[----:B------:R-:W-:Y:S01]  /*6dbb0*/  PRMT R16, R13, 0x3340, R0 ;  /* 0x000033400d107816 */ /* 0x000fe20000000000 */
[----:B------:R-:W3:Y:S01]  /*6dbc0*/  LDL.LU R14, [R1+0x90] ;  /* 0x00009000010e7983 */ /* 0x000ee20000300800 */
[----:B------:R-:W-:Y:S02]  /*6dbd0*/  LOP3.LUT R37, R15, 0xffff, RZ, 0xc0, !PT ;  /* 0x0000ffff0f257812 */ /* 0x000fe400078ec0ff */
[----:B------:R-:W-:Y:S01]  /*6dbe0*/  LOP3.LUT R49, R20, 0xffff, RZ, 0xc0, !PT ;  /* 0x0000ffff14317812 */ /* 0x000fe200078ec0ff */
[----:B------:R-:W3:Y:S04]  /*6dbf0*/  LDL.LU R15, [R1+0x60] ;  /* 0x00006000010f7983 */ /* 0x000ee80000300800 */
[----:B------:R-:W3:Y:S01]  /*6dc00*/  LDL.LU R20, [R1+0x80] ;  /* 0x0000800001147983 */ /* 0x000ee20000300800 */
[----:B------:R-:W-:-:S02]  /*6dc10*/  SHF.R.U32.HI R84, RZ, 0x8, R84 ;  /* 0x00000008ff547819 */ /* 0x000fc40000011654 */
[----:B------:R-:W-:Y:S02]  /*6dc20*/  SHF.R.U32.HI R82, RZ, 0x8, R82 ;  /* 0x00000008ff527819 */ /* 0x000fe40000011652 */
[----:B------:R-:W-:Y:S02]  /*6dc30*/  LOP3.LUT R84, R84, 0xffff, RZ, 0xc0, !PT ;  /* 0x0000ffff54547812 */ /* 0x000fe400078ec0ff */
[----:B------:R-:W-:-:S04]  /*6dc40*/  LOP3.LUT R31, R82, 0xffff, RZ, 0xc0, !PT ;  /* 0x0000ffff521f7812 */ /* 0x000fc800078ec0ff */
[----:B------:R-:W-:Y:S02]  /*6dc50*/  PRMT R31, R31, 0x3340, R84 ;  /* 0x000033401f1f7816 */ /* 0x000fe40000000054 */
[----:B--2---:R-:W-:Y:S02]  /*6dc60*/  LOP3.LUT R13, R21, 0xffff, RZ, 0xc0, !PT ;  /* 0x0000ffff150d7812 */ /* 0x004fe400078ec0ff */
[----:B------:R-:W-:Y:S02]  /*6dc70*/  LOP3.LUT R21, R68, 0xffff, RZ, 0xc0, !PT ;  /* 0x0000ffff44157812 */ /* 0x000fe400078ec0ff */
[----:B------:R-:W2:Y:S04]  /*6dc80*/  LDL.LU R68, [R1+0x17b0] ;  /* 0x0017b00001447983 */ /* 0x000ea80000300800 */
[----:B------:R-:W2:Y:S01]  /*6dc90*/  LDL.LU R84, [R1+0xec] ;  /* 0x0000ec0001547983 */ /* 0x000ea20000300800 */
[----:B------:R-:W-:-:S02]  /*6dca0*/  SHF.R.U32.HI R9, RZ, 0x8, R9 ;  /* 0x00000008ff097819 */ /* 0x000fc40000011609 */
[----:B------:R-:W-:Y:S02]  /*6dcb0*/  LOP3.LUT R8, R8, 0xffff, RZ, 0xc0, !PT ;  /* 0x0000ffff08087812 */ /* 0x000fe400078ec0ff */
[----:B------:R-:W-:Y:S02]  /*6dcc0*/  LOP3.LUT R9, R9, 0xffff, RZ, 0xc0, !PT ;  /* 0x0000ffff09097812 */ /* 0x000fe400078ec0ff */
[----:B------:R-:W-:Y:S02]  /*6dcd0*/  SHF.R.U32.HI R10, RZ, 0x8, R10 ;  /* 0x00000008ff0a7819 */ /* 0x000fe4000001160a */
[----:B------:R-:W-:Y:S02]  /*6dce0*/  SHF.R.U32.HI R11, RZ, 0x8, R11 ;  /* 0x00000008ff0b7819 */ /* 0x000fe4000001160b */
[----:B------:R-:W-:Y:S02]  /*6dcf0*/  SHF.R.U32.HI R12, RZ, 0x8, R12 ;  /* 0x00000008ff0c7819 */ /* 0x000fe4000001160c */
[----:B------:R-:W-:-:S02]  /*6dd00*/  F2FP.SATFINITE.E4M3.F32.PACK_AB_MERGE_C R93, R53, R52, RZ ;  /* 0x00000034355d723e */ /* 0x000fc400048070ff */
[----:B------:R-:W-:Y:S02]  /*6dd10*/  PRMT R19, R8, 0x3340, R9 ;  /* 0x0000334008137816 */ /* 0x000fe40000000009 */
[----:B------:R-:W-:Y:S02]  /*6dd20*/  LOP3.LUT R10, R10, 0xffff, RZ, 0xc0, !PT ;  /* 0x0000ffff0a0a7812 */ /* 0x000fe400078ec0ff */
[----:B------:R-:W-:Y:S02]  /*6dd30*/  LOP3.LUT R11, R11, 0xffff, RZ, 0xc0, !PT ;  /* 0x0000ffff0b0b7812 */ /* 0x000fe400078ec0ff */
[----:B------:R-:W-:Y:S02]  /*6dd40*/  LOP3.LUT R12, R12, 0xffff, RZ, 0xc0, !PT ;  /* 0x0000ffff0c0c7812 */ /* 0x000fe400078ec0ff */
[--C-:B------:R-:W-:Y:S02]  /*6dd50*/  PRMT R53, R51, 0x3340, R0.reuse ;  /* 0x0000334033357816 */ /* 0x100fe40000000000 */
[----:B------:R-:W-:-:S02]  /*6dd60*/  PRMT R35, R49, 0x3340, R0 ;  /* 0x0000334031237816 */ /* 0x000fc40000000000 */
[----:B------:R-:W-:Y:S02]  /*6dd70*/  PRMT R9, R46, 0x3340, R45 ;  /* 0x000033402e097816 */ /* 0x000fe4000000002d */
[----:B------:R-:W-:Y:S02]  /*6dd80*/  PRMT R8, R48, 0x3340, R50 ;  /* 0x0000334030087816 */ /* 0x000fe40000000032 */
[----:B------:R-:W-:Y:S02]  /*6dd90*/  LOP3.LUT R39, R39, 0xffff, RZ, 0xc0, !PT ;  /* 0x0000ffff27277812 */ /* 0x000fe400078ec0ff */
[----:B------:R-:W-:Y:S02]  /*6dda0*/  LOP3.LUT R40, R33, 0xffff, RZ, 0xc0, !PT ;  /* 0x0000ffff21287812 */ /* 0x000fe400078ec0ff */
[----:B------:R-:W-:Y:S02]  /*6ddb0*/  LOP3.LUT R41, R32, 0xffff, RZ, 0xc0, !PT ;  /* 0x0000ffff20297812 */ /* 0x000fe400078ec0ff */
[----:B------:R-:W-:-:S02]  /*6ddc0*/  LOP3.LUT R42, R29, 0xffff, RZ, 0xc0, !PT ;  /* 0x0000ffff1d2a7812 */ /* 0x000fc400078ec0ff */
[----:B------:R-:W-:Y:S02]  /*6ddd0*/  LOP3.LUT R22, R22, 0xffff, RZ, 0xc0, !PT ;  /* 0x0000ffff16167812 */ /* 0x000fe400078ec0ff */
[----:B---3--:R-:W-:Y:S02]  /*6dde0*/  LOP3.LUT R23, R23, 0xffff, RZ, 0xc0, !PT ;  /* 0x0000ffff17177812 */ /* 0x008fe400078ec0ff */
[----:B----4-:R-:W-:Y:S02]  /*6ddf0*/  LOP3.LUT R24, R24, 0xffff, RZ, 0xc0, !PT ;  /* 0x0000ffff18187812 */ /* 0x010fe400078ec0ff */
[----:B------:R-:W-:Y:S02]  /*6de00*/  LOP3.LUT R25, R25, 0xffff, RZ, 0xc0, !PT ;  /* 0x0000ffff19197812 */ /* 0x000fe400078ec0ff */
[----:B------:R-:W-:Y:S02]  /*6de10*/  LOP3.LUT R26, R26, 0xffff, RZ, 0xc0, !PT ;  /* 0x0000ffff1a1a7812 */ /* 0x000fe400078ec0ff */
[----:B------:R-:W-:-:S02]  /*6de20*/  LOP3.LUT R27, R27, 0xffff, RZ, 0xc0, !PT ;  /* 0x0000ffff1b1b7812 */ /* 0x000fc400078ec0ff */
[----:B------:R-:W-:Y:S02]  /*6de30*/  F2FP.SATFINITE.E4M3.F32.PACK_AB_MERGE_C R70, R67, R66, RZ ;  /* 0x000000424346723e */ /* 0x000fe400048070ff */
[----:B------:R-:W-:Y:S02]  /*6de40*/  PRMT R18, R10, 0x3340, R0 ;  /* 0x000033400a127816 */ /* 0x000fe40000000000 */
[----:B------:R-:W-:Y:S02]  /*6de50*/  PRMT R17, R11, 0x3340, R12 ;  /* 0x000033400b117816 */ /* 0x000fe4000000000c */
[----:B------:R-:W-:Y:S02]  /*6de60*/  PRMT R53, R9, 0x5410, R53 ;  /* 0x0000541009357816 */ /* 0x000fe40000000035 */
[----:B------:R-:W-:Y:S02]  /*6de70*/  PRMT R35, R8, 0x5410, R35 ;  /* 0x0000541008237816 */ /* 0x000fe40000000023 */
[----:B------:R-:W-:-:S02]  /*6de80*/  F2FP.SATFINITE.E4M3.F32.PACK_AB_MERGE_C R62, R63, R62, RZ ;  /* 0x0000003e3f3e723e */ /* 0x000fc400048070ff */
[----:B------:R-:W-:Y:S02]  /*6de90*/  F2FP.SATFINITE.E4M3.F32.PACK_AB_MERGE_C R64, R65, R64, RZ ;  /* 0x000000404140723e */ /* 0x000fe400048070ff */
[----:B------:R-:W-:Y:S02]  /*6dea0*/  SHF.R.U32.HI R86, RZ, 0x8, R86 ;  /* 0x00000008ff567819 */ /* 0x000fe40000011656 */
[----:B------:R-:W-:Y:S02]  /*6deb0*/  SHF.R.U32.HI R87, RZ, 0x8, R87 ;  /* 0x00000008ff577819 */ /* 0x000fe40000011657 */
[--C-:B------:R-:W-:Y:S02]  /*6dec0*/  PRMT R33, R39, 0x3340, R0.reuse ;  /* 0x0000334027217816 */ /* 0x100fe40000000000 */
[--C-:B------:R-:W-:Y:S02]  /*6ded0*/  PRMT R32, R42, 0x3340, R0.reuse ;  /* 0x000033402a207816 */ /* 0x100fe40000000000 */
[----:B------:R-:W-:-:S02]  /*6dee0*/  PRMT R56, R24, 0x3340, R0 ;  /* 0x0000334018387816 */ /* 0x000fc40000000000 */
[----:B------:R-:W-:Y:S02]  /*6def0*/  PRMT R29, R27, 0x3340, R0 ;  /* 0x000033401b1d7816 */ /* 0x000fe40000000000 */
[----:B------:R-:W-:Y:S02]  /*6df00*/  PRMT R11, R37, 0x3340, R38 ;  /* 0x00003340250b7816 */ /* 0x000fe40000000026 */
[----:B------:R-:W-:Y:S02]  /*6df10*/  PRMT R10, R40, 0x3340, R41 ;  /* 0x00003340280a7816 */ /* 0x000fe40000000029 */
[----:B------:R-:W-:Y:S02]  /*6df20*/  PRMT R9, R22, 0x3340, R23 ;  /* 0x0000334016097816 */ /* 0x000fe40000000017 */
[----:B------:R-:W-:Y:S02]  /*6df30*/  PRMT R8, R25, 0x3340, R26 ;  /* 0x0000334019087816 */ /* 0x000fe4000000001a */
[----:B------:R-:W-:-:S02]  /*6df40*/  LOP3.LUT R66, R61, 0xffff, RZ, 0xc0, !PT ;  /* 0x0000ffff3d427812 */ /* 0x000fc400078ec0ff */
[----:B------:R-:W-:Y:S02]  /*6df50*/  SHF.R.U32.HI R83, RZ, 0x8, R83 ;  /* 0x00000008ff537819 */ /* 0x000fe40000011653 */
[----:B------:R-:W-:Y:S02]  /*6df60*/  SHF.R.U32.HI R88, RZ, 0x8, R88 ;  /* 0x00000008ff587819 */ /* 0x000fe40000011658 */
[----:B------:R-:W-:Y:S02]  /*6df70*/  LOP3.LUT R65, R59, 0xffff, RZ, 0xc0, !PT ;  /* 0x0000ffff3b417812 */ /* 0x000fe400078ec0ff */
[----:B------:R-:W-:Y:S02]  /*6df80*/  LOP3.LUT R63, R58, 0xffff, RZ, 0xc0, !PT ;  /* 0x0000ffff3a3f7812 */ /* 0x000fe400078ec0ff */
[----:B------:R-:W-:Y:S02]  /*6df90*/  LOP3.LUT R61, R57, 0xffff, RZ, 0xc0, !PT ;  /* 0x0000ffff393d7812 */ /* 0x000fe400078ec0ff */
[----:B------:R-:W-:-:S02]  /*6dfa0*/  SHF.R.U32.HI R85, RZ, 0x8, R85 ;  /* 0x00000008ff557819 */ /* 0x000fc40000011655 */
[----:B------:R-:W-:Y:S02]  /*6dfb0*/  LOP3.LUT R44, R86, 0xffff, RZ, 0xc0, !PT ;  /* 0x0000ffff562c7812 */ /* 0x000fe400078ec0ff */
[----:B------:R-:W-:Y:S02]  /*6dfc0*/  LOP3.LUT R87, R87, 0xffff, RZ, 0xc0, !PT ;  /* 0x0000ffff57577812 */ /* 0x000fe400078ec0ff */
[----:B------:R-:W-:Y:S02]  /*6dfd0*/  PRMT R33, R11, 0x5410, R33 ;  /* 0x000054100b217816 */ /* 0x000fe40000000021 */
[----:B------:R-:W-:Y:S02]  /*6dfe0*/  PRMT R32, R10, 0x5410, R32 ;  /* 0x000054100a207816 */ /* 0x000fe40000000020 */
[----:B------:R-:W-:Y:S02]  /*6dff0*/  PRMT R56, R9, 0x5410, R56 ;  /* 0x0000541009387816 */ /* 0x000fe40000000038 */
[----:B------:R-:W-:-:S02]  /*6e000*/  PRMT R29, R8, 0x5410, R29 ;  /* 0x00005410081d7816 */ /* 0x000fc4000000001d */
[----:B------:R-:W-:Y:S02]  /*6e010*/  SHF.R.U32.HI R77, RZ, 0x8, R77 ;  /* 0x00000008ff4d7819 */ /* 0x000fe4000001164d */
[----:B------:R-:W-:Y:S02]  /*6e020*/  SHF.R.U32.HI R76, RZ, 0x8, R76 ;  /* 0x00000008ff4c7819 */ /* 0x000fe4000001164c */
[----:B------:R-:W-:Y:S02]  /*6e030*/  LOP3.LUT R43, R88, 0xffff, RZ, 0xc0, !PT ;  /* 0x0000ffff582b7812 */ /* 0x000fe400078ec0ff */
[----:B------:R-:W-:Y:S02]  /*6e040*/  PRMT R8, R73, 0x4210, R66 ;  /* 0x0000421049087816 */ /* 0x000fe40000000042 */
[----:B------:R-:W-:Y:S02]  /*6e050*/  PRMT R9, R78, 0x4210, R65 ;  /* 0x000042104e097816 */ /* 0x000fe40000000041 */
[----:B------:R-:W-:-:S02]  /*6e060*/  PRMT R10, R79, 0x4210, R63 ;  /* 0x000042104f0a7816 */ /* 0x000fc4000000003f */
[----:B------:R-:W-:Y:S02]  /*6e070*/  PRMT R11, R80, 0x4210, R61 ;  /* 0x00004210500b7816 */ /* 0x000fe4000000003d */
[----:B------:R-:W-:Y:S02]  /*6e080*/  SHF.R.U32.HI R46, RZ, 0x8, R46 ;  /* 0x00000008ff2e7819 */ /* 0x000fe4000001162e */
[----:B------:R-:W-:Y:S02]  /*6e090*/  LOP3.LUT R28, R83, 0xffff, RZ, 0xc0, !PT ;  /* 0x0000ffff531c7812 */ /* 0x000fe400078ec0ff */
[----:B------:R-:W-:Y:S01]  /*6e0a0*/  SHF.R.U32.HI R45, RZ, 0x8, R45 ;  /* 0x00000008ff2d7819 */ /* 0x000fe2000001162d */
[----:B------:R-:W3:Y:S01]  /*6e0b0*/  LDL.LU R83, [R1+0xe8] ;  /* 0x0000e80001537983 */ /* 0x000ee20000300800 */
[----:B------:R-:W-:Y:S02]  /*6e0c0*/  SHF.R.U32.HI R50, RZ, 0x8, R50 ;  /* 0x00000008ff327819 */ /* 0x000fe40000011632 */
[----:B------:R-:W-:Y:S01]  /*6e0d0*/  LOP3.LUT R34, R85, 0xffff, RZ, 0xc0, !PT ;  /* 0x0000ffff55227812 */ /* 0x000fe200078ec0ff */
[----:B------:R-:W4:Y:S01]  /*6e0e0*/  LDL.LU R82, [R1+0xe4] ;  /* 0x0000e40001527983 */ /* 0x000f220000300800 */
[----:B------:R-:W-:-:S02]  /*6e0f0*/  PRMT R44, R44, 0x3340, R87 ;  /* 0x000033402c2c7816 */ /* 0x000fc40000000057 */
[----:B------:R-:W-:Y:S01]  /*6e100*/  SHF.R.U32.HI R48, RZ, 0x8, R48 ;  /* 0x00000008ff307819 */ /* 0x000fe20000011630 */
[----:B------:R-:W3:Y:S01]  /*6e110*/  LDL.LU R85, [R1+0xe0] ;  /* 0x0000e00001557983 */ /* 0x000ee20000300800 */
[----:B------:R-:W-:Y:S02]  /*6e120*/  LOP3.LUT R36, R77, 0xffff, RZ, 0xc0, !PT ;  /* 0x0000ffff4d247812 */ /* 0x000fe400078ec0ff */
[----:B------:R-:W-:Y:S01]  /*6e130*/  LOP3.LUT R76, R76, 0xffff, RZ, 0xc0, !PT ;  /* 0x0000ffff4c4c7812 */ /* 0x000fe200078ec0ff */
[----:B------:R-:W4:Y:S01]  /*6e140*/  LDL.LU R67, [R1+0xdc] ;  /* 0x0000dc0001437983 */ /* 0x000f220000300800 */
[----:B------:R-:W-:Y:S02]  /*6e150*/  SHF.R.U32.HI R81, RZ, 0x8, R81 ;  /* 0x00000008ff517819 */ /* 0x000fe40000011651 */
[----:B------:R-:W-:Y:S01]  /*6e160*/  PRMT R43, R43, 0x3340, R0 ;  /* 0x000033402b2b7816 */ /* 0x000fe20000000000 */
[----:B------:R-:W4:Y:S01]  /*6e170*/  LDL.LU R73, [R1+0xd8] ;  /* 0x0000d80001497983 */ /* 0x000f220000300800 */
[----:B------:R-:W-:-:S02]  /*6e180*/  LOP3.LUT R46, R46, 0xffff, RZ, 0xc0, !PT ;  /* 0x0000ffff2e2e7812 */ /* 0x000fc400078ec0ff */
[----:B------:R-:W-:Y:S02]  /*6e190*/  SHF.R.U32.HI R90, RZ, 0x8, R90 ;  /* 0x00000008ff5a7819 */ /* 0x000fe4000001165a */
[----:B------:R-:W-:Y:S02]  /*6e1a0*/  LOP3.LUT R45, R45, 0xffff, RZ, 0xc0, !PT ;  /* 0x0000ffff2d2d7812 */ /* 0x000fe400078ec0ff */
[----:B------:R-:W-:Y:S02]  /*6e1b0*/  SHF.R.U32.HI R89, RZ, 0x8, R89 ;  /* 0x00000008ff597819 */ /* 0x000fe40000011659 */
[----:B------:R-:W-:Y:S02]  /*6e1c0*/  LOP3.LUT R50, R50, 0xffff, RZ, 0xc0, !PT ;  /* 0x0000ffff32327812 */ /* 0x000fe400078ec0ff */
[----:B------:R-:W-:Y:S02]  /*6e1d0*/  SHF.R.U32.HI R75, RZ, 0x8, R75 ;  /* 0x00000008ff4b7819 */ /* 0x000fe4000001164b */
[----:B------:R-:W-:-:S02]  /*6e1e0*/  SHF.R.U32.HI R74, RZ, 0x8, R74 ;  /* 0x00000008ff4a7819 */ /* 0x000fc4000001164a */
[----:B------:R-:W-:Y:S02]  /*6e1f0*/  LOP3.LUT R48, R48, 0xffff, RZ, 0xc0, !PT ;  /* 0x0000ffff30307812 */ /* 0x000fe400078ec0ff */
[----:B------:R-:W-:Y:S02]  /*6e200*/  PRMT R36, R36, 0x3340, R76 ;  /* 0x0000334024247816 */ /* 0x000fe4000000004c */
[----:B------:R-:W-:Y:S02]  /*6e210*/  LOP3.LUT R47, R81, 0xffff, RZ, 0xc0, !PT ;  /* 0x0000ffff512f7812 */ /* 0x000fe400078ec0ff */
[----:B------:R-:W-:Y:S02]  /*6e220*/  F2FP.SATFINITE.E4M3.F32.PACK_AB_MERGE_C R92, R55, R54, RZ ;  /* 0x00000036375c723e */ /* 0x000fe400048070ff */
[----:B------:R-:W-:Y:S02]  /*6e230*/  PRMT R34, R34, 0x3340, R0 ;  /* 0x0000334022227816 */ /* 0x000fe40000000000 */
[----:B------:R-:W-:-:S02]  /*6e240*/  LOP3.LUT R90, R90, 0xffff, RZ, 0xc0, !PT ;  /* 0x0000ffff5a5a7812 */ /* 0x000fc400078ec0ff */
[----:B------:R-:W-:Y:S02]  /*6e250*/  PRMT R81, R46, 0x3340, R45 ;  /* 0x000033402e517816 */ /* 0x000fe4000000002d */
[----:B------:R-:W-:Y:S02]  /*6e260*/  SHF.R.U32.HI R91, RZ, 0x8, R91 ;  /* 0x00000008ff5b7819 */ /* 0x000fe4000001165b */
[----:B------:R-:W-:Y:S02]  /*6e270*/  LOP3.LUT R54, R89, 0xffff, RZ, 0xc0, !PT ;  /* 0x0000ffff59367812 */ /* 0x000fe400078ec0ff */
[----:B------:R-:W-:Y:S02]  /*6e280*/  LOP3.LUT R52, R75, 0xffff, RZ, 0xc0, !PT ;  /* 0x0000ffff4b347812 */ /* 0x000fe400078ec0ff */
[----:B------:R-:W-:Y:S02]  /*6e290*/  LOP3.LUT R74, R74, 0xffff, RZ, 0xc0, !PT ;  /* 0x0000ffff4a4a7812 */ /* 0x000fe400078ec0ff */
[----:B------:R-:W-:-:S02]  /*6e2a0*/  PRMT R80, R48, 0x3340, R50 ;  /* 0x0000334030507816 */ /* 0x000fc40000000032 */
[----:B------:R-:W-:Y:S02]  /*6e2b0*/  PRMT R54, R54, 0x3340, R90 ;  /* 0x0000334036367816 */ /* 0x000fe4000000005a */
[----:B------:R-:W-:Y:S02]  /*6e2c0*/  PRMT R52, R52, 0x3340, R74 ;  /* 0x0000334034347816 */ /* 0x000fe4000000004a */
[----:B------:R-:W-:Y:S02]  /*6e2d0*/  PRMT R47, R47, 0x3340, R0 ;  /* 0x000033402f2f7816 */ /* 0x000fe40000000000 */
[----:B------:R-:W-:Y:S01]  /*6e2e0*/  LOP3.LUT R55, R91, 0xffff, RZ, 0xc0, !PT ;  /* 0x0000ffff5b377812 */ /* 0x000fe200078ec0ff */
[----:B--2---:R0:W-:Y:S02]  /*6e2f0*/  STS.128 [R68], R8 ;  /* 0x0000000844007388 */ /* 0x0041e40000000c00 */
[----:B0-----:R-:W-:Y:S02]  /*6e300*/  PRMT R8, R6, 0x5410, R7 ;  /* 0x0000541006087816 */ /* 0x001fe40000000007 */
[----:B------:R-:W2:Y:S01]  /*6e310*/  LDL.LU R6, [R1+0xa4] ;  /* 0x0000a40001067983 */ /* 0x000ea20000300800 */
[----:B------:R-:W-:-:S02]  /*6e320*/  PRMT R9, R19, 0x5410, R18 ;  /* 0x0000541013097816 */ /* 0x000fc40000000012 */
[----:B------:R-:W-:Y:S01]  /*6e330*/  PRMT R18, R44, 0x5410, R43 ;  /* 0x000054102c127816 */ /* 0x000fe2000000002b */
[----:B------:R-:W2:Y:S04]  /*6e340*/  LDL.LU R7, [R1+0xa0] ;  /* 0x0000a00001077983 */ /* 0x000ea80000300800 */
[----:B------:R-:W2:Y:S01]  /*6e350*/  LDL.LU R44, [R1+0xac] ;  /* 0x0000ac00012c7983 */ /* 0x000ea20000300800 */
[----:B------:R-:W-:-:S03]  /*6e360*/  PRMT R11, R36, 0x5410, R34 ;  /* 0x00005410240b7816 */ /* 0x000fc60000000022 */
[----:B------:R-:W2:Y:S04]  /*6e370*/  LDL.LU R46, [R1+0xc0] ;  /* 0x0000c000012e7983 */ /* 0x000ea80000300800 */
[----:B------:R-:W2:Y:S04]  /*6e380*/  LDL.LU R45, [R1+0xb8] ;  /* 0x0000b800012d7983 */ /* 0x000ea80000300800 */
[----:B------:R-:W2:Y:S04]  /*6e390*/  LDL.LU R50, [R1+0xcc] ;  /* 0x0000cc0001327983 */ /* 0x000ea80000300800 */
[----:B------:R-:W2:Y:S04]  /*6e3a0*/  LDL.LU R43, [R1+0xd4] ;  /* 0x0000d400012b7983 */ /* 0x000ea80000300800 */
[----:B------:R-:W2:Y:S01]  /*6e3b0*/  LDL.LU R36, [R1+0xd0] ;  /* 0x0000d00001247983 */ /* 0x000ea20000300800 */
[----:B------:R-:W-:-:S03]  /*6e3c0*/  PRMT R10, R17, 0x5410, R16 ;  /* 0x00005410110a7816 */ /* 0x000fc60000000010 */
[----:B------:R-:W2:Y:S01]  /*6e3d0*/  LDL.LU R90, [R1+0xc8] ;  /* 0x0000c800015a7983 */ /* 0x000ea20000300800 */
[----:B------:R-:W-:-:S03]  /*6e3e0*/  PRMT R17, R52, 0x5410, R47 ;  /* 0x0000541034117816 */ /* 0x000fc6000000002f */
        /* <DEDUP_REMOVED lines=8> */
[----:B------:R-:W-:Y:S02]  /*6e470*/  SHF.R.U32.HI R51, RZ, 0x8, R51 ;  /* 0x00000008ff337819 */ /* 0x000fe40000011633 */
[----:B------:R-:W-:Y:S02]  /*6e480*/  PRMT R55, R55, 0x3340, R0 ;  /* 0x0000334037377816 */ /* 0x000fe40000000000 */
[----:B------:R-:W-:Y:S02]  /*6e490*/  PRMT R59, R12, 0x3340, R13 ;  /* 0x000033400c3b7816 */ /* 0x000fe4000000000d */
[----:B------:R-:W-:Y:S02]  /*6e4a0*/  LOP3.LUT R51, R51, 0xffff, RZ, 0xc0, !PT ;  /* 0x0000ffff33337812 */ /* 0x000fe400078ec0ff */
[----:B------:R-:W-:Y:S02]  /*6e4b0*/  SHF.R.U32.HI R27, RZ, 0x8, R27 ;  /* 0x00000008ff1b7819 */ /* 0x000fe4000001161b */
[----:B------:R-:W-:-:S02]  /*6e4c0*/  SHF.R.U32.HI R12, RZ, 0x8, R12 ;  /* 0x00000008ff0c7819 */ /* 0x000fc4000001160c */
[----:B------:R-:W-:Y:S02]  /*6e4d0*/  SHF.R.U32.HI R13, RZ, 0x8, R13 ;  /* 0x00000008ff0d7819 */ /* 0x000fe4000001160d */
[----:B------:R-:W-:Y:S02]  /*6e4e0*/  SHF.R.U32.HI R37, RZ, 0x8, R37 ;  /* 0x00000008ff257819 */ /* 0x000fe40000011625 */
[----:B------:R-:W-:Y:S02]  /*6e4f0*/  SHF.R.U32.HI R38, RZ, 0x8, R38 ;  /* 0x00000008ff267819 */ /* 0x000fe40000011626 */
[----:B------:R-:W-:Y:S02]  /*6e500*/  PRMT R28, R28, 0x3340, R0 ;  /* 0x000033401c1c7816 */ /* 0x000fe40000000000 */
[----:B------:R-:W-:Y:S02]  /*6e510*/  PRMT R19, R54, 0x5410, R55 ;  /* 0x0000541036137816 */ /* 0x000fe40000000037 */
[----:B------:R-:W-:-:S02]  /*6e520*/  SHF.R.U32.HI R39, RZ, 0x8, R39 ;  /* 0x00000008ff277819 */ /* 0x000fc40000011627 */
[----:B------:R-:W-:Y:S02]  /*6e530*/  PRMT R55, R51, 0x3340, R0 ;  /* 0x0000334033377816 */ /* 0x000fe40000000000 */
        /* <DEDUP_REMOVED lines=8> */
[----:B------:R-:W-:Y:S02]  /*6e5c0*/  PRMT R16, R31, 0x5410, R28 ;  /* 0x000054101f107816 */ /* 0x000fe4000000001c */
[----:B------:R-:W-:Y:S02]  /*6e5d0*/  SHF.R.U32.HI R49, RZ, 0x8, R49 ;  /* 0x00000008ff317819 */ /* 0x000fe40000011631 */
[----:B------:R-:W-:-:S02]  /*6e5e0*/  SHF.R.U32.HI R40, RZ, 0x8, R40 ;  /* 0x00000008ff287819 */ /* 0x000fc40000011628 */
[----:B------:R-:W-:Y:S02]  /*6e5f0*/  SHF.R.U32.HI R41, RZ, 0x8, R41 ;  /* 0x00000008ff297819 */ /* 0x000fe40000011629 */
[----:B------:R-:W-:Y:S02]  /*6e600*/  LOP3.LUT R39, R39, 0xffff, RZ, 0xc0, !PT ;  /* 0x0000ffff27277812 */ /* 0x000fe400078ec0ff */
[----:B------:R-:W-:Y:S02]  /*6e610*/  SHF.R.U32.HI R22, RZ, 0x8, R22 ;  /* 0x00000008ff167819 */ /* 0x000fe40000011616 */
[----:B------:R-:W-:Y:S02]  /*6e620*/  SHF.R.U32.HI R23, RZ, 0x8, R23 ;  /* 0x00000008ff177819 */ /* 0x000fe40000011617 */
[----:B------:R-:W-:Y:S02]  /*6e630*/  SHF.R.U32.HI R25, RZ, 0x8, R25 ;  /* 0x00000008ff197819 */ /* 0x000fe40000011619 */
[----:B------:R-:W-:-:S02]  /*6e640*/  SHF.R.U32.HI R26, RZ, 0x8, R26 ;  /* 0x00000008ff1a7819 */ /* 0x000fc4000001161a */
[----:B------:R-:W-:Y:S02]  /*6e650*/  PRMT R76, R27, 0x3340, R0 ;  /* 0x000033401b4c7816 */ /* 0x000fe40000000000 */
[----:B------:R-:W-:Y:S02]  /*6e660*/  PRMT R31, R12, 0x3340, R13 ;  /* 0x000033400c1f7816 */ /* 0x000fe4000000000d */
[----:B---3--:R-:W-:Y:S02]  /*6e670*/  LOP3.LUT R51, R85, 0xffff, RZ, 0xc0, !PT ;  /* 0x0000ffff55337812 */ /* 0x008fe400078ec0ff */
[----:B----4-:R-:W-:Y:S02]  /*6e680*/  LOP3.LUT R67, R67, 0xffff, RZ, 0xc0, !PT ;  /* 0x0000ffff43437812 */ /* 0x010fe400078ec0ff */
[----:B------:R-:W-:Y:S02]  /*6e690*/  LOP3.LUT R73, R73, 0xffff, RZ, 0xc0, !PT ;  /* 0x0000ffff49497812 */ /* 0x000fe400078ec0ff */
[----:B------:R-:W-:-:S02]  /*6e6a0*/  PRMT R12, R51, 0x3340, R67 ;  /* 0x00003340330c7816 */ /* 0x000fc40000000043 */
[----:B------:R-:W-:Y:S02]  /*6e6b0*/  PRMT R27, R73, 0x3340, R0 ;  /* 0x00003340491b7816 */ /* 0x000fe40000000000 */
[----:B------:R-:W-:Y:S02]  /*6e6c0*/  PRMT R79, R37, 0x3340, R38 ;  /* 0x00003340254f7816 */ /* 0x000fe40000000026 */
[--C-:B------:R-:W-:Y:S02]  /*6e6d0*/  PRMT R57, R14, 0x3340, R0.reuse ;  /* 0x000033400e397816 */ /* 0x100fe40000000000 */
[----:B------:R-:W-:Y:S02]  /*6e6e0*/  PRMT R30, R15, 0x3340, R0 ;  /* 0x000033400f1e7816 */ /* 0x000fe40000000000 */
[----:B------:R-:W-:Y:S02]  /*6e6f0*/  PRMT R58, R20, 0x3340, R21 ;  /* 0x00003340143a7816 */ /* 0x000fe40000000015 */
[----:B------:R-:W-:-:S02]  /*6e700*/  LOP3.LUT R49, R49, 0xffff, RZ, 0xc0, !PT ;  /* 0x0000ffff31317812 */ /* 0x000fc400078ec0ff */
[----:B------:R-:W-:Y:S02]  /*6e710*/  SHF.R.U32.HI R42, RZ, 0x8, R42 ;  /* 0x00000008ff2a7819 */ /* 0x000fe4000001162a */
[----:B------:R-:W-:Y:S02]  /*6e720*/  LOP3.LUT R40, R40, 0xffff, RZ, 0xc0, !PT ;  /* 0x0000ffff28287812 */ /* 0x000fe400078ec0ff */
[----:B------:R-:W-:Y:S02]  /*6e730*/  LOP3.LUT R41, R41, 0xffff, RZ, 0xc0, !PT ;  /* 0x0000ffff29297812 */ /* 0x000fe400078ec0ff */
[----:B------:R-:W-:Y:S02]  /*6e740*/  PRMT R52, R39, 0x3340, R0 ;  /* 0x0000334027347816 */ /* 0x000fe40000000000 */
[----:B------:R-:W-:Y:S02]  /*6e750*/  SHF.R.U32.HI R24, RZ, 0x8, R24 ;  /* 0x00000008ff187819 */ /* 0x000fe40000011618 */
[----:B------:R-:W-:-:S02]  /*6e760*/  LOP3.LUT R22, R22, 0xffff, RZ, 0xc0, !PT ;  /* 0x0000ffff16167812 */ /* 0x000fc400078ec0ff */
[----:B------:R-:W-:Y:S02]  /*6e770*/  LOP3.LUT R23, R23, 0xffff, RZ, 0xc0, !PT ;  /* 0x0000ffff17177812 */ /* 0x000fe400078ec0ff */
[----:B------:R-:W-:Y:S02]  /*6e780*/  LOP3.LUT R25, R25, 0xffff, RZ, 0xc0, !PT ;  /* 0x0000ffff19197812 */ /* 0x000fe400078ec0ff */
[----:B------:R-:W-:Y:S02]  /*6e790*/  LOP3.LUT R26, R26, 0xffff, RZ, 0xc0, !PT ;  /* 0x0000ffff1a1a7812 */ /* 0x000fe400078ec0ff */
[----:B------:R-:W-:Y:S02]  /*6e7a0*/  SHF.R.U32.HI R14, RZ, 0x8, R14 ;  /* 0x00000008ff0e7819 */ /* 0x000fe4000001160e */
[----:B------:R-:W-:Y:S02]  /*6e7b0*/  SHF.R.U32.HI R15, RZ, 0x8, R15 ;  /* 0x00000008ff0f7819 */ /* 0x000fe4000001160f */
[----:B------:R-:W-:-:S02]  /*6e7c0*/  LOP3.LUT R48, R83, 0xffff, RZ, 0xc0, !PT ;  /* 0x0000ffff53307812 */ /* 0x000fc400078ec0ff */
[----:B------:R-:W-:Y:S01]  /*6e7d0*/  PRMT R27, R12, 0x5410, R27 ;  /* 0x000054100c1b7816 */ /* 0x000fe2000000001b */
[----:B------:R-:W3:Y:S01]  /*6e7e0*/  LDL.LU R83, [R1+0x6c] ;  /* 0x00006c0001537983 */ /* 0x000ee20000300800 */
[----:B------:R-:W-:Y:S02]  /*6e7f0*/  SHF.R.U32.HI R20, RZ, 0x8, R20 ;  /* 0x00000008ff147819 */ /* 0x000fe40000011614 */
[----:B------:R-:W-:Y:S02]  /*6e800*/  SHF.R.U32.HI R21, RZ, 0x8, R21 ;  /* 0x00000008ff157819 */ /* 0x000fe40000011615 */
[----:B------:R-:W-:Y:S02]  /*6e810*/  PRMT R30, R58, 0x5410, R30 ;  /* 0x000054103a1e7816 */ /* 0x000fe4000000001e */
[----:B------:R-:W-:Y:S02]  /*6e820*/  PRMT R54, R49, 0x3340, R0 ;  /* 0x0000334031367816 */ /* 0x000fe40000000000 */
[----:B------:R-:W-:-:S02]  /*6e830*/  LOP3.LUT R34, R42, 0xffff, RZ, 0xc0, !PT ;  /* 0x0000ffff2a227812 */ /* 0x000fc400078ec0ff */
[----:B------:R-:W-:Y:S02]  /*6e840*/  PRMT R78, R40, 0x3340, R41 ;  /* 0x00003340284e7816 */ /* 0x000fe40000000029 */
[----:B------:R-:W-:Y:S02]  /*6e850*/  LOP3.LUT R24, R24, 0xffff, RZ, 0xc0, !PT ;  /* 0x0000ffff18187812 */ /* 0x000fe400078ec0ff */
[----:B------:R-:W-:Y:S02]  /*6e860*/  PRMT R77, R22, 0x3340, R23 ;  /* 0x00003340164d7816 */ /* 0x000fe40000000017 */
[----:B------:R-:W-:Y:S02]  /*6e870*/  PRMT R58, R25, 0x3340, R26 ;  /* 0x00003340193a7816 */ /* 0x000fe4000000001a */
[----:B------:R-:W-:Y:S02]  /*6e880*/  LOP3.LUT R14, R14, 0xffff, RZ, 0xc0, !PT ;  /* 0x0000ffff0e0e7812 */ /* 0x000fe400078ec0ff */
[----:B------:R-:W-:-:S02]  /*6e890*/  LOP3.LUT R49, R82, 0xffff, RZ, 0xc0, !PT ;  /* 0x0000ffff52317812 */ /* 0x000fc400078ec0ff */
[----:B------:R-:W-:Y:S01]  /*6e8a0*/  LOP3.LUT R15, R15, 0xffff, RZ, 0xc0, !PT ;  /* 0x0000ffff0f0f7812 */ /* 0x000fe200078ec0ff */
[----:B------:R-:W4:Y:S01]  /*6e8b0*/  LDL.LU R82, [R1+0x64] ;  /* 0x0000640001527983 */ /* 0x000f220000300800 */
[----:B------:R-:W-:Y:S02]  /*6e8c0*/  PRMT R13, R47, 0x3340, R48 ;  /* 0x000033402f0d7816 */ /* 0x000fe40000000030 */
[----:B------:R-:W-:Y:S01]  /*6e8d0*/  PRMT R57, R59, 0x5410, R57 ;  /* 0x000054103b397816 */ /* 0x000fe20000000039 */
[----:B------:R-:W4:Y:S01]  /*6e8e0*/  LDL.LU R85, [R1+0x5c] ;  /* 0x00005c0001557983 */ /* 0x000f220000300800 */
[----:B------:R-:W-:Y:S02]  /*6e8f0*/  LOP3.LUT R20, R20, 0xffff, RZ, 0xc0, !PT ;  /* 0x0000ffff14147812 */ /* 0x000fe400078ec0ff */
[----:B------:R-:W-:Y:S02]  /*6e900*/  LOP3.LUT R21, R21, 0xffff, RZ, 0xc0, !PT ;  /* 0x0000ffff15157812 */ /* 0x000fe400078ec0ff */
[----:B------:R-:W-:-:S02]  /*6e910*/  SHF.R.U32.HI R47, RZ, 0x8, R47 ;  /* 0x00000008ff2f7819 */ /* 0x000fc4000001162f */
[----:B------:R-:W-:Y:S02]  /*6e920*/  PRMT R59, R24, 0x3340, R0 ;  /* 0x00003340183b7816 */ /* 0x000fe40000000000 */
[----:B------:R-:W-:Y:S02]  /*6e930*/  SHF.R.U32.HI R48, RZ, 0x8, R48 ;  /* 0x00000008ff307819 */ /* 0x000fe40000011630 */
[--C-:B------:R-:W-:Y:S02]  /*6e940*/  PRMT R75, R14, 0x3340, R0.reuse ;  /* 0x000033400e4b7816 */ /* 0x100fe40000000000 */
[----:B------:R-:W-:Y:S02]  /*6e950*/  SHF.R.U32.HI R67, RZ, 0x8, R67 ;  /* 0x00000008ff437819 */ /* 0x000fe40000011643 */
[----:B------:R-:W-:Y:S02]  /*6e960*/  PRMT R74, R15, 0x3340, R0 ;  /* 0x000033400f4a7816 */ /* 0x000fe40000000000 */
[----:B------:R-:W-:-:S02]  /*6e970*/  PRMT R55, R81, 0x5410, R55 ;  /* 0x0000541051377816 */ /* 0x000fc40000000037 */
[----:B------:R-:W-:Y:S02]  /*6e980*/  SHF.R.U32.HI R51, RZ, 0x8, R51 ;  /* 0x00000008ff337819 */ /* 0x000fe40000011633 */
[----:B------:R-:W-:Y:S02]  /*6e990*/  SHF.R.U32.HI R73, RZ, 0x8, R73 ;  /* 0x00000008ff497819 */ /* 0x000fe40000011649 */
[----:B------:R-:W-:Y:S02]  /*6e9a0*/  PRMT R28, R20, 0x3340, R21 ;  /* 0x00003340141c7816 */ /* 0x000fe40000000015 */
[----:B------:R-:W-:Y:S02]  /*6e9b0*/  PRMT R52, R79, 0x5410, R52 ;  /* 0x000054104f347816 */ /* 0x000fe40000000034 */
[----:B------:R-:W-:Y:S02]  /*6e9c0*/  LOP3.LUT R47, R47, 0xffff, RZ, 0xc0, !PT ;  /* 0x0000ffff2f2f7812 */ /* 0x000fe400078ec0ff */
[----:B------:R-:W-:-:S02]  /*6e9d0*/  PRMT R59, R77, 0x5410, R59 ;  /* 0x000054104d3b7816 */ /* 0x000fc4000000003b */
[----:B------:R-:W-:Y:S02]  /*6e9e0*/  LOP3.LUT R48, R48, 0xffff, RZ, 0xc0, !PT ;  /* 0x0000ffff30307812 */ /* 0x000fe400078ec0ff */
[----:B------:R-:W-:Y:S02]  /*6e9f0*/  PRMT R58, R58, 0x5410, R76 ;  /* 0x000054103a3a7816 */ /* 0x000fe4000000004c */
[----:B------:R-:W-:Y:S02]  /*6ea00*/  LOP3.LUT R67, R67, 0xffff, RZ, 0xc0, !PT ;  /* 0x0000ffff43437812 */ /* 0x000fe400078ec0ff */
[----:B------:R-:W-:Y:S02]  /*6ea10*/  PRMT R31, R31, 0x5410, R75 ;  /* 0x000054101f1f7816 */ /* 0x000fe4000000004b */
[----:B------:R-:W-:Y:S02]  /*6ea20*/  LOP3.LUT R51, R51, 0xffff, RZ, 0xc0, !PT ;  /* 0x0000ffff33337812 */ /* 0x000fe400078ec0ff */
[----:B------:R-:W-:-:S02]  /*6ea30*/  LOP3.LUT R73, R73, 0xffff, RZ, 0xc0, !PT ;  /* 0x0000ffff49497812 */ /* 0x000fc400078ec0ff */
[----:B------:R-:W-:Y:S02]  /*6ea40*/  PRMT R28, R28, 0x5410, R74 ;  /* 0x000054101c1c7816 */ /* 0x000fe4000000004a */
[----:B------:R-:W-:Y:S02]  /*6ea50*/  PRMT R51, R51, 0x3340, R67 ;  /* 0x0000334033337816 */ /* 0x000fe40000000043 */
[----:B--2---:R-:W-:Y:S02]  /*6ea60*/  LOP3.LUT R44, R44, 0xffff, RZ, 0xc0, !PT ;  /* 0x0000ffff2c2c7812 */ /* 0x004fe400078ec0ff */
[----:B------:R-:W-:Y:S02]  /*6ea70*/  LOP3.LUT R40, R46, 0xffff, RZ, 0xc0, !PT ;  /* 0x0000ffff2e287812 */ /* 0x000fe400078ec0ff */
[----:B------:R-:W-:Y:S02]  /*6ea80*/  LOP3.LUT R46, R7, 0xffff, RZ, 0xc0, !PT ;  /* 0x0000ffff072e7812 */ /* 0x000fe400078ec0ff */
[----:B------:R-:W-:-:S02]  /*6ea90*/  LOP3.LUT R42, R45, 0xffff, RZ, 0xc0, !PT ;  /* 0x0000ffff2d2a7812 */ /* 0x000fc400078ec0ff */
[----:B------:R-:W-:Y:S02]  /*6eaa0*/  LOP3.LUT R45, R6, 0xffff, RZ, 0xc0, !PT ;  /* 0x0000ffff062d7812 */ /* 0x000fe400078ec0ff */
[----:B------:R-:W-:Y:S02]  /*6eab0*/  LOP3.LUT R26, R50, 0xffff, RZ, 0xc0, !PT ;  /* 0x0000ffff321a7812 */ /* 0x000fe400078ec0ff */
[--C-:B------:R-:W-:Y:S02]  /*6eac0*/  PRMT R50, R49, 0x3340, R0.reuse ;  /* 0x0000334031327816 */ /* 0x100fe40000000000 */
[----:B------:R-:W-:Y:S02]  /*6ead0*/  PRMT R24, R46, 0x3340, R0 ;  /* 0x000033402e187816 */ /* 0x000fe40000000000 */
[----:B------:R-:W-:Y:S02]  /*6eae0*/  LOP3.LUT R22, R36, 0xffff, RZ, 0xc0, !PT ;  /* 0x0000ffff24167812 */ /* 0x000fe400078ec0ff */
[----:B------:R-:W-:-:S02]  /*6eaf0*/  LOP3.LUT R37, R91, 0xffff, RZ, 0xc0, !PT ;  /* 0x0000ffff5b257812 */ /* 0x000fc400078ec0ff */
[----:B------:R-:W-:Y:S02]  /*6eb00*/  LOP3.LUT R38, R89, 0xffff, RZ, 0xc0, !PT ;  /* 0x0000ffff59267812 */ /* 0x000fe400078ec0ff */
[----:B------:R-:W-:Y:S02]  /*6eb10*/  LOP3.LUT R39, R87, 0xffff, RZ, 0xc0, !PT ;  /* 0x0000ffff57277812 */ /* 0x000fe400078ec0ff */
[----:B------:R-:W-:Y:S02]  /*6eb20*/  LOP3.LUT R36, R90, 0xffff, RZ, 0xc0, !PT ;  /* 0x0000ffff5a247812 */ /* 0x000fe400078ec0ff */
[----:B------:R-:W-:Y:S01]  /*6eb30*/  PRMT R41, R39, 0x3340, R0 ;  /* 0x0000334027297816 */ /* 0x000fe20000000000 */
[----:B------:R-:W2:Y:S01]  /*6eb40*/  LDL.LU R90, [R1+0x58] ;  /* 0x00005800015a7983 */ /* 0x000ea20000300800 */
[----:B------:R-:W-:-:S03]  /*6eb50*/  LOP3.LUT R12, R84, 0xffff, RZ, 0xc0, !PT ;  /* 0x0000ffff540c7812 */ /* 0x000fc600078ec0ff */
[----:B------:R-:W2:Y:S01]  /*6eb60*/  LDL.LU R91, [R1+0x40] ;  /* 0x00004000015b7983 */ /* 0x000ea20000300800 */
[----:B------:R-:W-:Y:S02]  /*6eb70*/  PRMT R84, R37, 0x3340, R38 ;  /* 0x0000334025547816 */ /* 0x000fe40000000026 */
[----:B------:R-:W-:Y:S02]  /*6eb80*/  PRMT R7, R26, 0x3340, R40 ;  /* 0x000033401a077816 */ /* 0x000fe40000000028 */
[----:B------:R-:W-:Y:S02]  /*6eb90*/  PRMT R41, R84, 0x5410, R41 ;  /* 0x0000541054297816 */ /* 0x000fe40000000029 */
[----:B------:R-:W-:Y:S01]  /*6eba0*/  PRMT R6, R44, 0x3340, R45 ;  /* 0x000033402c067816 */ /* 0x000fe2000000002d */
[----:B------:R-:W2:Y:S01]  /*6ebb0*/  LDL.LU R84, [R1+0x70] ;  /* 0x0000700001547983 */ /* 0x000ea20000300800 */
[----:B------:R-:W-:Y:S02]  /*6ebc0*/  SHF.R.U32.HI R49, RZ, 0x8, R49 ;  /* 0x00000008ff317819 */ /* 0x000fe40000011631 */
[----:B------:R-:W-:Y:S01]  /*6ebd0*/  SHF.R.U32.HI R26, RZ, 0x8, R26 ;  /* 0x00000008ff1a7819 */ /* 0x000fe2000001161a */
[----:B------:R-:W2:Y:S01]  /*6ebe0*/  LDL.LU R81, [R1+0x38] ;  /* 0x0000380001517983 */ /* 0x000ea20000300800 */
[----:B------:R-:W-:-:S02]  /*6ebf0*/  SHF.R.U32.HI R40, RZ, 0x8, R40 ;  /* 0x00000008ff287819 */ /* 0x000fc40000011628 */
[----:B------:R-:W-:Y:S01]  /*6ec00*/  SHF.R.U32.HI R45, RZ, 0x8, R45 ;  /* 0x00000008ff2d7819 */ /* 0x000fe2000001162d */
[----:B------:R-:W2:Y:S01]  /*6ec10*/  LDL.LU R79, [R1+0x3c] ;  /* 0x00003c00014f7983 */ /* 0x000ea20000300800 */
[----:B------:R-:W-:Y:S02]  /*6ec20*/  SHF.R.U32.HI R44, RZ, 0x8, R44 ;  /* 0x00000008ff2c7819 */ /* 0x000fe4000001162c */
[----:B------:R-:W-:Y:S01]  /*6ec30*/  PRMT R24, R6, 0x5410, R24 ;  /* 0x0000541006187816 */ /* 0x000fe20000000018 */
[----:B------:R-:W2:Y:S01]  /*6ec40*/  LDL.LU R77, [R1+0x44] ;  /* 0x00004400014d7983 */ /* 0x000ea20000300800 */
[----:B------:R-:W-:Y:S02]  /*6ec50*/  LOP3.LUT R49, R49, 0xffff, RZ, 0xc0, !PT ;  /* 0x0000ffff31317812 */ /* 0x000fe400078ec0ff */
[----:B------:R-:W-:Y:S01]  /*6ec60*/  LOP3.LUT R6, R88, 0xffff, RZ, 0xc0, !PT ;  /* 0x0000ffff58067812 */ /* 0x000fe200078ec0ff */
[----:B------:R-:W2:Y:S01]  /*6ec70*/  LDL.LU R76, [R1+0x48] ;  /* 0x00004800014c7983 */ /* 0x000ea20000300800 */
[----:B------:R-:W-:-:S02]  /*6ec80*/  LOP3.LUT R26, R26, 0xffff, RZ, 0xc0, !PT ;  /* 0x0000ffff1a1a7812 */ /* 0x000fc400078ec0ff */
[----:B------:R-:W-:Y:S01]  /*6ec90*/  LOP3.LUT R40, R40, 0xffff, RZ, 0xc0, !PT ;  /* 0x0000ffff28287812 */ /* 0x000fe200078ec0ff */
[----:B------:R-:W2:Y:S01]  /*6eca0*/  LDL.LU R75, [R1+0x4c] ;  /* 0x00004c00014b7983 */ /* 0x000ea20000300800 */
[----:B------:R-:W-:Y:S02]  /*6ecb0*/  LOP3.LUT R45, R45, 0xffff, RZ, 0xc0, !PT ;  /* 0x0000ffff2d2d7812 */ /* 0x000fe400078ec0ff */
[----:B------:R-:W-:Y:S01]  /*6ecc0*/  PRMT R88, R47, 0x3340, R48 ;  /* 0x000033402f587816 */ /* 0x000fe20000000030 */
[----:B------:R-:W2:Y:S01]  /*6ecd0*/  LDL.LU R74, [R1+0x50] ;  /* 0x00005000014a7983 */ /* 0x000ea20000300800 */
[----:B------:R-:W-:Y:S02]  /*6ece0*/  LOP3.LUT R44, R44, 0xffff, RZ, 0xc0, !PT ;  /* 0x0000ffff2c2c7812 */ /* 0x000fe400078ec0ff */
[--C-:B------:R-:W-:Y:S01]  /*6ecf0*/  PRMT R89, R49, 0x3340, R0.reuse ;  /* 0x0000334031597816 */ /* 0x100fe20000000000 */
[----:B------:R-:W2:Y:S01]  /*6ed00*/  LDL.LU R47, [R1+0x68] ;  /* 0x00006800012f7983 */ /* 0x000ea20000300800 */
[----:B------:R-:W-:-:S02]  /*6ed10*/  PRMT R87, R73, 0x3340, R0 ;  /* 0x0000334049577816 */ /* 0x000fc40000000000 */
[----:B------:R-:W-:Y:S01]  /*6ed20*/  PRMT R49, R26, 0x3340, R40 ;  /* 0x000033401a317816 */ /* 0x000fe20000000028 */
[----:B------:R-:W2:Y:S01]  /*6ed30*/  LDL.LU R48, [R1+0x54] ;  /* 0x0000540001307983 */ /* 0x000ea20000300800 */
[----:B------:R-:W-:-:S03]  /*6ed40*/  PRMT R26, R44, 0x3340, R45 ;  /* 0x000033402c1a7816 */ /* 0x000fc6000000002d */
[----:B------:R-:W2:Y:S04]  /*6ed50*/  LDL.LU R67, [R1+0xbc] ;  /* 0x0000bc0001437983 */ /* 0x000ea80000300800 */
[----:B------:R-:W2:Y:S04]  /*6ed60*/  LDL.LU R73, [R1+0xc4] ;  /* 0x0000c40001497983 */ /* 0x000ea80000300800 */
[----:B------:R-:W2:Y:S01]  /*6ed70*/  LDL.LU R45, [R1+0xf0] ;  /* 0x0000f000012d7983 */ /* 0x000ea20000300800 */
[----:B------:R-:W-:Y:S02]  /*6ed80*/  PRMT R25, R42, 0x3340, R0 ;  /* 0x000033402a197816 */ /* 0x000fe40000000000 */
[----:B------:R-:W-:-:S02]  /*6ed90*/  PRMT R50, R13, 0x5410, R50 ;  /* 0x000054100d327816 */ /* 0x000fc40000000032 */
[----:B------:R-:W-:Y:S02]  /*6eda0*/  LOP3.LUT R20, R43, 0xffff, RZ, 0xc0, !PT ;  /* 0x0000ffff2b147812 */ /* 0x000fe400078ec0ff */
[----:B------:R-:W-:Y:S02]  /*6edb0*/  PRMT R25, R7, 0x5410, R25 ;  /* 0x0000541007197816 */ /* 0x000fe40000000019 */
[--C-:B------:R-:W-:Y:S02]  /*6edc0*/  PRMT R23, R12, 0x3340, R0.reuse ;  /* 0x000033400c177816 */ /* 0x100fe40000000000 */
[----:B------:R-:W-:Y:S02]  /*6edd0*/  LOP3.LUT R7, R86, 0xffff, RZ, 0xc0, !PT ;  /* 0x0000ffff56077812 */ /* 0x000fe400078ec0ff */
[----:B------:R-:W-:Y:S02]  /*6ede0*/  PRMT R43, R36, 0x3340, R0 ;  /* 0x00003340242b7816 */ /* 0x000fe40000000000 */
[----:B------:R-:W-:-:S02]  /*6edf0*/  SHF.R.U32.HI R42, RZ, 0x8, R42 ;  /* 0x00000008ff2a7819 */ /* 0x000fc4000001162a */
[----:B------:R-:W-:Y:S02]  /*6ee00*/  SHF.R.U32.HI R12, RZ, 0x8, R12 ;  /* 0x00000008ff0c7819 */ /* 0x000fe4000001160c */
[----:B------:R-:W-:Y:S02]  /*6ee10*/  SHF.R.U32.HI R46, RZ, 0x8, R46 ;  /* 0x00000008ff2e7819 */ /* 0x000fe4000001162e */
[----:B------:R-:W-:Y:S02]  /*6ee20*/  SHF.R.U32.HI R36, RZ, 0x8, R36 ;  /* 0x00000008ff247819 */ /* 0x000fe40000011624 */
[----:B------:R-:W-:Y:S02]  /*6ee30*/  SHF.R.U32.HI R37, RZ, 0x8, R37 ;  /* 0x00000008ff257819 */ /* 0x000fe40000011625 */
[----:B------:R-:W-:Y:S02]  /*6ee40*/  SHF.R.U32.HI R38, RZ, 0x8, R38 ;  /* 0x00000008ff267819 */ /* 0x000fe40000011626 */
        /* <DEDUP_REMOVED lines=9> */
[----:B------:R-:W-:Y:S02]  /*6eee0*/  PRMT R54, R80, 0x5410, R54 ;  /* 0x0000541050367816 */ /* 0x000fe40000000036 */
[----:B------:R-:W-:Y:S02]  /*6eef0*/  PRMT R34, R78, 0x5410, R34 ;  /* 0x000054104e227816 */ /* 0x000fe40000000022 */
[--C-:B------:R-:W-:Y:S02]  /*6ef00*/  PRMT R86, R42, 0x3340, R0.reuse ;  /* 0x000033402a567816 */ /* 0x100fe40000000000 */
[----:B------:R-:W-:-:S02]  /*6ef10*/  PRMT R80, R12, 0x3340, R0 ;  /* 0x000033400c507816 */ /* 0x000fc40000000000 */
[----:B---3--:R-:W-:Y:S02]  /*6ef20*/  LOP3.LUT R13, R83, 0xffff, RZ, 0xc0, !PT ;  /* 0x0000ffff530d7812 */ /* 0x008fe400078ec0ff */
[--C-:B------:R-:W-:Y:S02]  /*6ef30*/  PRMT R83, R6, 0x3340, R7.reuse ;  /* 0x0000334006537816 */ /* 0x100fe40000000007 */
[----:B------:R-:W-:Y:S02]  /*6ef40*/  SHF.R.U32.HI R6, RZ, 0x8, R6 ;  /* 0x00000008ff067819 */ /* 0x000fe40000011606 */
[----:B------:R-:W-:Y:S02]  /*6ef50*/  SHF.R.U32.HI R7, RZ, 0x8, R7 ;  /* 0x00000008ff077819 */ /* 0x000fe40000011607 */
[----:B------:R-:W-:Y:S02]  /*6ef60*/  PRMT R23, R83, 0x5410, R23 ;  /* 0x0000541053177816 */ /* 0x000fe40000000017 */
[----:B------:R-:W-:-:S02]  /*6ef70*/  PRMT R83, R36, 0x3340, R0 ;  /* 0x0000334024537816 */ /* 0x000fc40000000000 */
[----:B------:R-:W-:Y:S02]  /*6ef80*/  PRMT R40, R37, 0x3340, R38 ;  /* 0x0000334025287816 */ /* 0x000fe40000000026 */
[----:B----4-:R-:W-:Y:S02]  /*6ef90*/  LOP3.LUT R14, R82, 0xffff, RZ, 0xc0, !PT ;  /* 0x0000ffff520e7812 */ /* 0x010fe400078ec0ff */
[----:B------:R-:W-:Y:S02]  /*6efa0*/  LOP3.LUT R15, R85, 0xffff, RZ, 0xc0, !PT ;  /* 0x0000ffff550f7812 */ /* 0x000fe400078ec0ff */
[----:B------:R-:W-:Y:S02]  /*6efb0*/  PRMT R85, R20, 0x3340, R22 ;  /* 0x0000334014557816 */ /* 0x000fe40000000016 */
[----:B------:R-:W-:Y:S02]  /*6efc0*/  PRMT R21, R15, 0x3340, R0 ;  /* 0x000033400f157816 */ /* 0x000fe40000000000 */
[----:B------:R-:W-:-:S02]  /*6efd0*/  SHF.R.U32.HI R15, RZ, 0x8, R15 ;  /* 0x00000008ff0f7819 */ /* 0x000fc4000001160f */
[----:B------:R-:W-:Y:S02]  /*6efe0*/  PRMT R82, R13, 0x3340, R14 ;  /* 0x000033400d527816 */ /* 0x000fe4000000000e */
[----:B------:R-:W-:Y:S02]  /*6eff0*/  SHF.R.U32.HI R20, RZ, 0x8, R20 ;  /* 0x00000008ff147819 */ /* 0x000fe40000011614 */
[----:B------:R-:W-:Y:S02]  /*6f000*/  SHF.R.U32.HI R22, RZ, 0x8, R22 ;  /* 0x00000008ff167819 */ /* 0x000fe40000011616 */
[----:B------:R-:W-:Y:S02]  /*6f010*/  SHF.R.U32.HI R13, RZ, 0x8, R13 ;  /* 0x00000008ff0d7819 */ /* 0x000fe4000001160d */
[----:B------:R-:W-:Y:S02]  /*6f020*/  SHF.R.U32.HI R14, RZ, 0x8, R14 ;  /* 0x00000008ff0e7819 */ /* 0x000fe4000001160e */
[----:B------:R-:W-:-:S02]  /*6f030*/  LOP3.LUT R15, R15, 0xffff, RZ, 0xc0, !PT ;  /* 0x0000ffff0f0f7812 */ /* 0x000fc400078ec0ff */
[----:B------:R-:W-:Y:S02]  /*6f040*/  LOP3.LUT R20, R20, 0xffff, RZ, 0xc0, !PT ;  /* 0x0000ffff14147812 */ /* 0x000fe400078ec0ff */
[----:B------:R-:W-:Y:S02]  /*6f050*/  LOP3.LUT R22, R22, 0xffff, RZ, 0xc0, !PT ;  /* 0x0000ffff16167812 */ /* 0x000fe400078ec0ff */
[----:B------:R-:W-:Y:S02]  /*6f060*/  LOP3.LUT R13, R13, 0xffff, RZ, 0xc0, !PT ;  /* 0x0000ffff0d0d7812 */ /* 0x000fe400078ec0ff */
[----:B------:R-:W-:Y:S02]  /*6f070*/  LOP3.LUT R14, R14, 0xffff, RZ, 0xc0, !PT ;  /* 0x0000ffff0e0e7812 */ /* 0x000fe400078ec0ff */
[----:B------:R-:W-:Y:S02]  /*6f080*/  PRMT R43, R85, 0x5410, R43 ;  /* 0x00005410552b7816 */ /* 0x000fe4000000002b */
[----:B------:R-:W-:-:S02]  /*6f090*/  PRMT R21, R82, 0x5410, R21 ;  /* 0x0000541052157816 */ /* 0x000fc40000000015 */
[--C-:B------:R-:W-:Y:S02]  /*6f0a0*/  PRMT R78, R15, 0x3340, R0.reuse ;  /* 0x000033400f4e7816 */ /* 0x100fe40000000000 */
[----:B------:R-:W-:Y:S02]  /*6f0b0*/  PRMT R85, R46, 0x3340, R0 ;  /* 0x000033402e557816 */ /* 0x000fe40000000000 */
[----:B------:R-:W-:Y:S02]  /*6f0c0*/  PRMT R42, R20, 0x3340, R22 ;  /* 0x00003340142a7816 */ /* 0x000fe40000000016 */
[----:B------:R-:W-:Y:S02]  /*6f0d0*/  PRMT R82, R39, 0x3340, R0 ;  /* 0x0000334027527816 */ /* 0x000fe40000000000 */
[----:B------:R-:W-:Y:S02]  /*6f0e0*/  LOP3.LUT R6, R6, 0xffff, RZ, 0xc0, !PT ;  /* 0x0000ffff06067812 */ /* 0x000fe400078ec0ff */
[----:B------:R-:W-:-:S02]  /*6f0f0*/  LOP3.LUT R7, R7, 0xffff, RZ, 0xc0, !PT ;  /* 0x0000ffff07077812 */ /* 0x000fc400078ec0ff */
[----:B------:R-:W-:Y:S02]  /*6f100*/  PRMT R20, R13, 0x3340, R14 ;  /* 0x000033400d147816 */ /* 0x000fe4000000000e */
[----:B------:R-:W-:Y:S02]  /*6f110*/  PRMT R22, R6, 0x3340, R7 ;  /* 0x0000334006167816 */ /* 0x000fe40000000007 */
[----:B------:R-:W-:Y:S02]  /*6f120*/  PRMT R10, R10, 0x5210, R63 ;  /* 0x000052100a0a7816 */ /* 0x000fe4000000003f */
[----:B------:R-:W-:Y:S02]  /*6f130*/  PRMT R11, R11, 0x5210, R61 ;  /* 0x000052100b0b7816 */ /* 0x000fe4000000003d */
[----:B------:R-:W-:Y:S02]  /*6f140*/  PRMT R9, R9, 0x5210, R65 ;  /* 0x0000521009097816 */ /* 0x000fe40000000041 */
        /* <DEDUP_REMOVED lines=24> */
[----:B------:R-:W-:-:S02]  /*6f2d0*/  PRMT R7, R74, 0x5410, R7 ;  /* 0x000054104a077816 */ /* 0x000fc40000000007 */
[----:B------:R-:W-:Y:S02]  /*6f2e0*/  PRMT R6, R73, 0x5410, R6 ;  /* 0x0000541049067816 */ /* 0x000fe40000000006 */
[----:B------:R-:W-:Y:S02]  /*6f2f0*/  PRMT R5, R67, 0x5410, R5 ;  /* 0x0000541043057816 */ /* 0x000fe40000000005 */
[----:B------:R-:W-:Y:S02]  /*6f300*/  LOP3.LUT R61, R84, 0xffff, RZ, 0xc0, !PT ;  /* 0x0000ffff543d7812 */ /* 0x000fe400078ec0ff */
[----:B------:R-:W-:Y:S02]  /*6f310*/  PRMT R48, R75, 0x5410, R48 ;  /* 0x000054104b307816 */ /* 0x000fe40000000030 */
[----:B------:R-:W-:Y:S02]  /*6f320*/  LOP3.LUT R67, R91, 0xffff, RZ, 0xc0, !PT ;  /* 0x0000ffff5b437812 */ /* 0x000fe400078ec0ff */
[----:B------:R-:W-:-:S02]  /*6f330*/  LOP3.LUT R73, R71, 0xffff, RZ, 0xc0, !PT ;  /* 0x0000ffff47497812 */ /* 0x000fc400078ec0ff */
[----:B------:R-:W-:Y:S01]  /*6f340*/  LOP3.LUT R74, R72, 0xffff, RZ, 0xc0, !PT ;  /* 0x0000ffff484a7812 */ /* 0x000fe200078ec0ff */
[----:B------:R-:W2:Y:S01]  /*6f350*/  LDL.LU R71, [R1+0x17ac] ;  /* 0x0017ac0001477983 */ /* 0x000ea20000300800 */
[----:B------:R-:W-:Y:S02]  /*6f360*/  LOP3.LUT R75, R2, 0xffff, RZ, 0xc0, !PT ;  /* 0x0000ffff024b7812 */ /* 0x000fe400078ec0ff */
[----:B------:R-:W-:Y:S01]  /*6f370*/  LOP3.LUT R76, R93, 0xffff, RZ, 0xc0, !PT ;  /* 0x0000ffff5d4c7812 */ /* 0x000fe200078ec0ff */
[----:B------:R-:W3:Y:S01]  /*6f380*/  LDL.LU R72, [R1+0x17a8] ;  /* 0x0017a80001487983 */ /* 0x000ee20000300800 */
[----:B------:R-:W-:Y:S02]  /*6f390*/  LOP3.LUT R77, R92, 0xffff, RZ, 0xc0, !PT ;  /* 0x0000ffff5c4d7812 */ /* 0x000fe400078ec0ff */
[----:B------:R-:W-:Y:S01]  /*6f3a0*/  LOP3.LUT R79, R4, 0xffff, RZ, 0xc0, !PT ;  /* 0x0000ffff044f7812 */ /* 0x000fe200078ec0ff */
[----:B------:R-:W4:Y:S01]  /*6f3b0*/  LDL.LU R2, [R1+0x17a4] ;  /* 0x0017a40001027983 */ /* 0x000f220000300800 */
[----:B------:R-:W-:-:S02]  /*6f3c0*/  LOP3.LUT R84, R64, 0xffff, RZ, 0xc0, !PT ;  /* 0x0000ffff40547812 */ /* 0x000fc400078ec0ff */
[----:B------:R-:W-:Y:S01]  /*6f3d0*/  PRMT R92, R61, 0x3340, R63 ;  /* 0x000033403d5c7816 */ /* 0x000fe2000000003f */
[----:B------:R-:W2:Y:S01]  /*6f3e0*/  LDL.LU R93, [R1+0x19c] ;  /* 0x00019c00015d7983 */ /* 0x000ea20000300800 */
[----:B------:R-:W-:Y:S02]  /*6f3f0*/  LOP3.LUT R81, R60, 0xffff, RZ, 0xc0, !PT ;  /* 0x0000ffff3c517812 */ /* 0x000fe400078ec0ff */
[----:B------:R-:W-:Y:S02]  /*6f400*/  PRMT R64, R67, 0x3340, R0 ;  /* 0x0000334043407816 */ /* 0x000fe40000000000 */
[----:B------:R-:W-:Y:S02]  /*6f410*/  PRMT R91, R73, 0x3340, R74 ;  /* 0x00003340495b7816 */ /* 0x000fe4000000004a */
[----:B------:R-:W-:Y:S02]  /*6f420*/  PRMT R65, R75, 0x3340, R0 ;  /* 0x000033404b417816 */ /* 0x000fe40000000000 */
[----:B------:R-:W-:-:S02]  /*6f430*/  PRMT R90, R76, 0x3340, R77 ;  /* 0x000033404c5a7816 */ /* 0x000fc4000000004d */
[--C-:B------:R-:W-:Y:S02]  /*6f440*/  PRMT R66, R79, 0x3340, R0.reuse ;  /* 0x000033404f427816 */ /* 0x100fe40000000000 */
[----:B------:R-:W-:Y:S02]  /*6f450*/  PRMT R4, R84, 0x3340, R0 ;  /* 0x0000334054047816 */ /* 0x000fe40000000000 */
[----:B------:R-:W-:Y:S02]  /*6f460*/  PRMT R60, R81, 0x3340, R62 ;  /* 0x00003340513c7816 */ /* 0x000fe4000000003e */
[----:B------:R-:W-:Y:S02]  /*6f470*/  PRMT R64, R92, 0x5410, R64 ;  /* 0x000054105c407816 */ /* 0x000fe40000000040 */
[----:B------:R-:W2:Y:S01]  /*6f480*/  LDL.LU R92, [R1+0x198] ;  /* 0x00019800015c7983 */ /* 0x000ea20000300800 */
[----:B------:R-:W-:Y:S02]  /*6f490*/  PRMT R65, R91, 0x5410, R65 ;  /* 0x000054105b417816 */ /* 0x000fe40000000041 */
[----:B------:R-:W-:Y:S01]  /*6f4a0*/  PRMT R66, R90, 0x5410, R66 ;  /* 0x000054105a427816 */ /* 0x000fe20000000042 */
[----:B------:R-:W2:Y:S01]  /*6f4b0*/  LDL.LU R91, [R1+0x1a4] ;  /* 0x0001a400015b7983 */ /* 0x000ea20000300800 */
[----:B------:R-:W-:-:S03]  /*6f4c0*/  PRMT R4, R60, 0x5410, R4 ;  /* 0x000054103c047816 */ /* 0x000fc60000000004 */
[----:B------:R-:W2:Y:S01]  /*6f4d0*/  LDL.LU R90, [R1+0x1ac] ;  /* 0x0001ac00015a7983 */ /* 0x000ea20000300800 */
[----:B------:R-:W-:-:S03]  /*6f4e0*/  PRMT R60, R88, 0x5410, R89 ;  /* 0x00005410583c7816 */ /* 0x000fc60000000059 */
[----:B------:R-:W3:Y:S04]  /*6f4f0*/  LDL.LU R88, [R1+0x24] ;  /* 0x0000240001587983 */ /* 0x000ee80000300800 */
[----:B------:R-:W3:Y:S01]  /*6f500*/  LDL.LU R87, [R1+0x28] ;  /* 0x0000280001577983 */ /* 0x000ee20000300800 */
[----:B------:R-:W-:-:S03]  /*6f510*/  PRMT R49, R49, 0x5410, R86 ;  /* 0x0000541031317816 */ /* 0x000fc60000000056 */
[----:B------:R-:W4:Y:S01]  /*6f520*/  LDL.LU R86, [R1+0x1a8] ;  /* 0x0001a80001567983 */ /* 0x000f220000300800 */
[----:B------:R-:W-:Y:S02]  /*6f530*/  SHF.R.U32.HI R38, RZ, 0x8, R38 ;  /* 0x00000008ff267819 */ /* 0x000fe40000011626 */
[----:B------:R-:W-:Y:S01]  /*6f540*/  SHF.R.U32.HI R39, RZ, 0x8, R39 ;  /* 0x00000008ff277819 */ /* 0x000fe20000011627 */
[----:B------:R0:W-:Y:S01]  /*6f550*/  STS.128 [R68+0x400], R8 ;  /* 0x0004000844007388 */ /* 0x0001e20000000c00 */
[----:B------:R-:W-:Y:S02]  /*6f560*/  SHF.R.U32.HI R44, RZ, 0x8, R44 ;  /* 0x00000008ff2c7819 */ /* 0x000fe4000001162c */
[----:B------:R-:W-:Y:S01]  /*6f570*/  SHF.R.U32.HI R45, RZ, 0x8, R45 ;  /* 0x00000008ff2d7819 */ /* 0x000fe2000001162d */
[----:B------:R-:W4:Y:S01]  /*6f580*/  LDL.LU R89, [R1+0x194] ;  /* 0x0001940001597983 */ /* 0x000f220000300800 */
[----:B------:R-:W-:Y:S02]  /*6f590*/  SHF.R.U32.HI R46, RZ, 0x8, R46 ;  /* 0x00000008ff2e7819 */ /* 0x000fe4000001162e */
[----:B------:R-:W-:-:S02]  /*6f5a0*/  SHF.R.U32.HI R12, RZ, 0x8, R12 ;  /* 0x00000008ff0c7819 */ /* 0x000fc4000001160c */
[----:B------:R-:W-:Y:S02]  /*6f5b0*/  SHF.R.U32.HI R13, RZ, 0x8, R13 ;  /* 0x00000008ff0d7819 */ /* 0x000fe4000001160d */
[----:B------:R-:W-:Y:S02]  /*6f5c0*/  SHF.R.U32.HI R14, RZ, 0x8, R14 ;  /* 0x00000008ff0e7819 */ /* 0x000fe4000001160e */
        /* <DEDUP_REMOVED lines=8> */
[----:B------:R-:W-:Y:S02]  /*6f650*/  PRMT R38, R38, 0x3340, R39 ;  /* 0x0000334026267816 */ /* 0x000fe40000000027 */
[----:B0-----:R-:W-:-:S02]  /*6f660*/  PRMT R8, R44, 0x3340, R0 ;  /* 0x000033402c087816 */ /* 0x001fc40000000000 */
[----:B------:R-:W-:Y:S02]  /*6f670*/  PRMT R9, R45, 0x3340, R46 ;  /* 0x000033402d097816 */ /* 0x000fe4000000002e */
[----:B------:R-:W-:Y:S02]  /*6f680*/  PRMT R12, R12, 0x3340, R13 ;  /* 0x000033400c0c7816 */ /* 0x000fe4000000000d */
[----:B------:R-:W-:Y:S02]  /*6f690*/  PRMT R14, R14, 0x3340, R0 ;  /* 0x000033400e0e7816 */ /* 0x000fe40000000000 */
[----:B------:R-:W-:Y:S02]  /*6f6a0*/  PRMT R46, R38, 0x5410, R8 ;  /* 0x00005410262e7816 */ /* 0x000fe40000000008 */
[----:B------:R-:W-:Y:S02]  /*6f6b0*/  PRMT R44, R12, 0x5410, R14 ;  /* 0x000054100c2c7816 */ /* 0x000fe4000000000e */
[----:B------:R-:W-:-:S02]  /*6f6c0*/  SHF.R.U32.HI R47, RZ, 0x8, R47 ;  /* 0x00000008ff2f7819 */ /* 0x000fc4000001162f */
[----:B------:R-:W-:Y:S02]  /*6f6d0*/  SHF.R.U32.HI R73, RZ, 0x8, R73 ;  /* 0x00000008ff497819 */ /* 0x000fe40000011649 */
[----:B------:R-:W-:Y:S02]  /*6f6e0*/  SHF.R.U32.HI R74, RZ, 0x8, R74 ;  /* 0x00000008ff4a7819 */ /* 0x000fe4000001164a */
[----:B------:R-:W-:Y:S02]  /*6f6f0*/  SHF.R.U32.HI R75, RZ, 0x8, R75 ;  /* 0x00000008ff4b7819 */ /* 0x000fe4000001164b */
[----:B------:R-:W-:Y:S02]  /*6f700*/  LOP3.LUT R47, R47, 0xffff, RZ, 0xc0, !PT ;  /* 0x0000ffff2f2f7812 */ /* 0x000fe400078ec0ff */
[----:B------:R-:W-:Y:S02]  /*6f710*/  SHF.R.U32.HI R76, RZ, 0x8, R76 ;  /* 0x00000008ff4c7819 */ /* 0x000fe4000001164c */
[----:B------:R-:W-:-:S02]  /*6f720*/  SHF.R.U32.HI R77, RZ, 0x8, R77 ;  /* 0x00000008ff4d7819 */ /* 0x000fc4000001164d */
[----:B------:R-:W-:Y:S02]  /*6f730*/  SHF.R.U32.HI R79, RZ, 0x8, R79 ;  /* 0x00000008ff4f7819 */ /* 0x000fe4000001164f */
[----:B------:R-:W-:Y:S02]  /*6f740*/  LOP3.LUT R73, R73, 0xffff, RZ, 0xc0, !PT ;  /* 0x0000ffff49497812 */ /* 0x000fe400078ec0ff */
[----:B------:R-:W-:Y:S02]  /*6f750*/  LOP3.LUT R74, R74, 0xffff, RZ, 0xc0, !PT ;  /* 0x0000ffff4a4a7812 */ /* 0x000fe400078ec0ff */
[----:B------:R-:W-:Y:S02]  /*6f760*/  LOP3.LUT R75, R75, 0xffff, RZ, 0xc0, !PT ;  /* 0x0000ffff4b4b7812 */ /* 0x000fe400078ec0ff */
[----:B------:R-:W-:Y:S02]  /*6f770*/  PRMT R47, R47, 0x3340, R0 ;  /* 0x000033402f2f7816 */ /* 0x000fe40000000000 */
[----:B------:R-:W-:-:S02]  /*6f780*/  LOP3.LUT R11, R76, 0xffff, RZ, 0xc0, !PT ;  /* 0x0000ffff4c0b7812 */ /* 0x000fc400078ec0ff */
[----:B------:R-:W-:Y:S02]  /*6f790*/  LOP3.LUT R77, R77, 0xffff, RZ, 0xc0, !PT ;  /* 0x0000ffff4d4d7812 */ /* 0x000fe400078ec0ff */
[----:B------:R-:W-:Y:S02]  /*6f7a0*/  LOP3.LUT R13, R79, 0xffff, RZ, 0xc0, !PT ;  /* 0x0000ffff4f0d7812 */ /* 0x000fe400078ec0ff */
[----:B------:R-:W-:Y:S02]  /*6f7b0*/  PRMT R73, R73, 0x3340, R74 ;  /* 0x0000334049497816 */ /* 0x000fe4000000004a */
[--C-:B------:R-:W-:Y:S02]  /*6f7c0*/  PRMT R75, R75, 0x3340, R0.reuse ;  /* 0x000033404b4b7816 */ /* 0x100fe40000000000 */
[----:B------:R-:W-:Y:S02]  /*6f7d0*/  PRMT R11, R11, 0x3340, R77 ;  /* 0x000033400b0b7816 */ /* 0x000fe4000000004d */
[----:B------:R-:W-:-:S02]  /*6f7e0*/  PRMT R13, R13, 0x3340, R0 ;  /* 0x000033400d0d7816 */ /* 0x000fc40000000000 */
[----:B------:R-:W-:Y:S02]  /*6f7f0*/  PRMT R47, R9, 0x5410, R47 ;  /* 0x00005410092f7816 */ /* 0x000fe4000000002f */
[----:B------:R-:W-:Y:S02]  /*6f800*/  PRMT R73, R73, 0x5410, R75 ;  /* 0x0000541049497816 */ /* 0x000fe4000000004b */
[----:B------:R-:W-:Y:S02]  /*6f810*/  PRMT R75, R11, 0x5410, R13 ;  /* 0x000054100b4b7816 */ /* 0x000fe4000000000d */
[----:B--2---:R-:W-:Y:S02]  /*6f820*/  LOP3.LUT R8, R90, 0xffff, RZ, 0xc0, !PT ;  /* 0x0000ffff5a087812 */ /* 0x004fe400078ec0ff */
[----:B------:R-:W2:Y:S02]  /*6f830*/  LDL.LU R90, [R1+0x190] ;  /* 0x00019000015a7983 */ /* 0x000ea40000300800 */
[----:B------:R-:W-:-:S02]  /*6f840*/  PRMT R16, R16, 0x5210, R8 ;  /* 0x0000521010107816 */ /* 0x000fc40000000008 */
[----:B---3--:R-:W-:Y:S02]  /*6f850*/  PRMT R12, R87, 0x4210, R8 ;  /* 0x00004210570c7816 */ /* 0x008fe40000000008 */
[----:B------:R-:W-:Y:S02]  /*6f860*/  LOP3.LUT R8, R91, 0xffff, RZ, 0xc0, !PT ;  /* 0x0000ffff5b087812 */ /* 0x000fe400078ec0ff */
[----:B------:R-:W3:Y:S01]  /*6f870*/  LDL.LU R91, [R1+0x18c] ;  /* 0x00018c00015b7983 */ /* 0x000ee20000300800 */
[----:B----4-:R-:W-:-:S03]  /*6f880*/  LOP3.LUT R9, R86, 0xffff, RZ, 0xc0, !PT ;  /* 0x0000ffff56097812 */ /* 0x010fc600078ec0ff */
[----:B------:R-:W4:Y:S01]  /*6f890*/  LDL.LU R87, [R1+0x188] ;  /* 0x0001880001577983 */ /* 0x000f220000300800 */
[--C-:B------:R-:W-:Y:S02]  /*6f8a0*/  PRMT R13, R88, 0x4210, R9.reuse ;  /* 0x00004210580d7816 */ /* 0x100fe40000000009 */
[----:B------:R-:W-:Y:S01]  /*6f8b0*/  PRMT R17, R17, 0x5210, R9 ;  /* 0x0000521011117816 */ /* 0x000fe20000000009 */
[----:B------:R-:W4:Y:S01]  /*6f8c0*/  LDL.LU R88, [R1+0x184] ;  /* 0x0001840001587983 */ /* 0x000f220000300800 */
[----:B------:R-:W-:Y:S02]  /*6f8d0*/  LOP3.LUT R9, R2, 0xffff, RZ, 0xc0, !PT ;  /* 0x0000ffff02097812 */ /* 0x000fe400078ec0ff */
[----:B------:R-:W0:Y:S02]  /*6f8e0*/  S2R R2, SR_TID.X ;  /* 0x0000000000027919 */ /* 0x000e240000002100 */
[----:B0-----:R-:W-:-:S04]  /*6f8f0*/  LOP3.LUT R2, R2, 0x7f, RZ, 0xc0, !PT ;  /* 0x0000007f02027812 */ /* 0x001fc800078ec0ff */
[----:B------:R-:W-:Y:S02]  /*6f900*/  LEA R77, R2, UR10, 0x4 ;  /* 0x0000000a024d7c11 */ /* 0x000fe4000f8e20ff */
[----:B------:R-:W-:Y:S02]  /*6f910*/  LOP3.LUT R2, R92, 0xffff, RZ, 0xc0, !PT ;  /* 0x0000ffff5c027812 */ /* 0x000fe400078ec0ff */
[----:B------:R-:W4:Y:S01]  /*6f920*/  LDL.LU R92, [R1+0x180] ;  /* 0x00018000015c7983 */ /* 0x000f220000300800 */
[----:B------:R-:W-:Y:S02]  /*6f930*/  SHF.R.U32.HI R15, RZ, 0x8, R15 ;  /* 0x00000008ff0f7819 */ /* 0x000fe4000001160f */
[----:B------:R-:W-:Y:S02]  /*6f940*/  SHF.R.U32.HI R36, RZ, 0x8, R36 ;  /* 0x00000008ff247819 */ /* 0x000fe40000011624 */
[----:B------:R-:W-:Y:S02]  /*6f950*/  SHF.R.U32.HI R37, RZ, 0x8, R37 ;  /* 0x00000008ff257819 */ /* 0x000fe40000011625 */
[----:B------:R-:W-:-:S02]  /*6f960*/  SHF.R.U32.HI R61, RZ, 0x8, R61 ;  /* 0x00000008ff3d7819 */ /* 0x000fc4000001163d */
[----:B------:R-:W-:Y:S02]  /*6f970*/  SHF.R.U32.HI R63, RZ, 0x8, R63 ;  /* 0x00000008ff3f7819 */ /* 0x000fe4000001163f */
        /* <DEDUP_REMOVED lines=19> */
[----:B------:R-:W-:Y:S01]  /*6fab0*/  PRMT R45, R15, 0x5410, R37 ;  /* 0x000054100f2d7816 */ /* 0x000fe20000000025 */
[----:B------:R-:W-:Y:S01]  /*6fac0*/  BAR.SYNC.DEFER_BLOCKING 0x0 ;  /* 0x0000000000007b1d */ /* 0x000fe20000010000 */
[----:B------:R-:W-:Y:S02]  /*6fad0*/  PRMT R74, R61, 0x5410, R67 ;  /* 0x000054103d4a7816 */ /* 0x000fe40000000043 */
[----:B------:R-:W-:Y:S02]  /*6fae0*/  PRMT R76, R76, 0x5410, R10 ;  /* 0x000054104c4c7816 */ /* 0x000fe4000000000a */
[----:B------:R-:W-:-:S02]  /*6faf0*/  PRMT R14, R72, 0x4210, R8 ;  /* 0x00004210480e7816 */ /* 0x000fc40000000008 */
[----:B------:R-:W-:Y:S02]  /*6fb00*/  PRMT R18, R18, 0x5210, R8 ;  /* 0x0000521012127816 */ /* 0x000fe40000000008 */
[--C-:B------:R-:W-:Y:S02]  /*6fb10*/  PRMT R15, R71, 0x4210, R9.reuse ;  /* 0x00004210470f7816 */ /* 0x100fe40000000009 */
[----:B------:R-:W-:Y:S02]  /*6fb20*/  PRMT R19, R19, 0x5210, R9 ;  /* 0x0000521013137816 */ /* 0x000fe40000000009 */
[----:B------:R-:W-:Y:S02]  /*6fb30*/  LOP3.LUT R61, R93, 0xffff, RZ, 0xc0, !PT ;  /* 0x0000ffff5d3d7812 */ /* 0x000fe400078ec0ff */
[----:B------:R-:W4:Y:S04]  /*6fb40*/  LDL.LU R93, [R1+0x17c] ;  /* 0x00017c00015d7983 */ /* 0x000f280000300800 */
[----:B------:R-:W0:Y:S04]  /*6fb50*/  LDS.128 R8, [R77] ;  /* 0x000000004d087984 */ /* 0x000e280000000c00 */
[----:B------:R-:W-:Y:S01]  /*6fb60*/  LDS.128 R36, [R77+0x800] ;  /* 0x000800004d247984 */ /* 0x000fe20000000c00 */
[----:B------:R-:W-:Y:S06]  /*6fb70*/  BAR.SYNC.DEFER_BLOCKING 0x0 ;  /* 0x0000000000007b1d */ /* 0x000fec0000010000 */
[----:B------:R1:W-:Y:S04]  /*6fb80*/  STS.128 [R68], R12 ;  /* 0x0000000c44007388 */ /* 0x0003e80000000c00 */
[----:B------:R1:W-:Y:S02]  /*6fb90*/  STS.128 [R68+0x400], R16 ;  /* 0x0004001044007388 */ /* 0x0003e40000000c00 */
[----:B-1----:R-:W-:-:S02]  /*6fba0*/  PRMT R12, R53, 0x4210, R2 ;  /* 0x00004210350c7816 */ /* 0x002fc40000000002 */
[----:B------:R-:W-:Y:S02]  /*6fbb0*/  PRMT R16, R55, 0x5210, R2 ;  /* 0x0000521037107816 */ /* 0x000fe40000000002 */
[----:B------:R-:W-:Y:S02]  /*6fbc0*/  LOP3.LUT R2, R89, 0xffff, RZ, 0xc0, !PT ;  /* 0x0000ffff59027812 */ /* 0x000fe400078ec0ff */
[----:B------:R-:W4:Y:S02]  /*6fbd0*/  LDL.LU R89, [R1+0x178] ;  /* 0x0001780001597983 */ /* 0x000f240000300800 */
[--C-:B------:R-:W-:Y:S02]  /*6fbe0*/  PRMT R14, R33, 0x4210, R2.reuse ;  /* 0x00004210210e7816 */ /* 0x100fe40000000002 */
[----:B------:R-:W-:Y:S02]  /*6fbf0*/  PRMT R18, R52, 0x5210, R2 ;  /* 0x0000521034127816 */ /* 0x000fe40000000002 */
[----:B--2---:R-:W-:-:S02]  /*6fc00*/  LOP3.LUT R53, R90, 0xffff, RZ, 0xc0, !PT ;  /* 0x0000ffff5a357812 */ /* 0x004fc400078ec0ff */
[----:B------:R-:W2:Y:S01]  /*6fc10*/  LDL.LU R90, [R1+0x174] ;  /* 0x00017400015a7983 */ /* 0x000ea20000300800 */
[----:B---3--:R-:W-:-:S03]  /*6fc20*/  LOP3.LUT R2, R91, 0xffff, RZ, 0xc0, !PT ;  /* 0x0000ffff5b027812 */ /* 0x008fc600078ec0ff */
[----:B------:R-:W3:Y:S01]  /*6fc30*/  LDL.LU R91, [R1+0x170] ;  /* 0x00017000015b7983 */ /* 0x000ee20000300800 */
[--C-:B------:R-:W-:Y:S02]  /*6fc40*/  PRMT R13, R35, 0x4210, R61.reuse ;  /* 0x00004210230d7816 */ /* 0x100fe4000000003d */
[----:B------:R-:W-:Y:S02]  /*6fc50*/  PRMT R17, R54, 0x5210, R61 ;  /* 0x0000521036117816 */ /* 0x000fe4000000003d */
[--C-:B------:R-:W-:Y:S01]  /*6fc60*/  PRMT R15, R32, 0x4210, R53.reuse ;  /* 0x00004210200f7816 */ /* 0x100fe20000000035 */
[----:B------:R-:W-:Y:S01]  /*6fc70*/  BAR.SYNC.DEFER_BLOCKING 0x0 ;  /* 0x0000000000007b1d */ /* 0x000fe20000010000 */
[----:B------:R-:W-:-:S05]  /*6fc80*/  PRMT R19, R34, 0x5210, R53 ;  /* 0x0000521022137816 */ /* 0x000fca0000000035 */
[----:B------:R-:W1:Y:S04]  /*6fc90*/  LDS.128 R52, [R77] ;  /* 0x000000004d347984 */ /* 0x000e680000000c00 */
[----:B------:R-:W-:Y:S01]  /*6fca0*/  LDS.128 R32, [R77+0x800] ;  /* 0x000800004d207984 */ /* 0x000fe20000000c00 */
[----:B------:R-:W-:Y:S06]  /*6fcb0*/  BAR.SYNC.DEFER_BLOCKING 0x0 ;  /* 0x0000000000007b1d */ /* 0x000fec0000010000 */
[----:B------:R0:W-:Y:S02]  /*6fcc0*/  STS.128 [R68+0x400], R16 ;  /* 0x0004001044007388 */ /* 0x0001e40000000c00 */
[----:B0-----:R-:W-:-:S02]  /*6fcd0*/  PRMT R16, R59, 0x5210, R2 ;  /* 0x000052103b107816 */ /* 0x001fc40000000002 */
[----:B----4-:R-:W-:Y:S02]  /*6fce0*/  LOP3.LUT R59, R92, 0xffff, RZ, 0xc0, !PT ;  /* 0x0000ffff5c3b7812 */ /* 0x010fe400078ec0ff */
[----:B------:R-:W4:Y:S04]  /*6fcf0*/  LDL.LU R92, [R1+0x16c] ;  /* 0x00016c00015c7983 */ /* 0x000f280000300800 */
[----:B------:R0:W-:Y:S01]  /*6fd00*/  STS.128 [R68], R12 ;  /* 0x0000000c44007388 */ /* 0x0001e20000000c00 */
[----:B------:R-:W-:-:S03]  /*6fd10*/  LOP3.LUT R61, R87, 0xffff, RZ, 0xc0, !PT ;  /* 0x0000ffff573d7812 */ /* 0x000fc600078ec0ff */
[----:B------:R-:W4:Y:S01]  /*6fd20*/  LDL.LU R87, [R1+0x168] ;  /* 0x0001680001577983 */ /* 0x000f220000300800 */
[----:B------:R-:W-:Y:S02]  /*6fd30*/  PRMT R17, R58, 0x5210, R61 ;  /* 0x000052103a117816 */ /* 0x000fe4000000003d */
[----:B------:R-:W-:Y:S02]  /*6fd40*/  PRMT R19, R28, 0x5210, R59 ;  /* 0x000052101c137816 */ /* 0x000fe4000000003b */
[----:B0-----:R-:W-:Y:S02]  /*6fd50*/  PRMT R12, R56, 0x4210, R2 ;  /* 0x00004210380c7816 */ /* 0x001fe40000000002 */
[----:B------:R-:W-:Y:S02]  /*6fd60*/  LOP3.LUT R2, R88, 0xffff, RZ, 0xc0, !PT ;  /* 0x0000ffff58027812 */ /* 0x000fe400078ec0ff */
[----:B------:R-:W-:Y:S01]  /*6fd70*/  PRMT R13, R29, 0x4210, R61 ;  /* 0x000042101d0d7816 */ /* 0x000fe2000000003d */
[----:B------:R-:W4:Y:S01]  /*6fd80*/  LDL.LU R88, [R1+0x164] ;  /* 0x0001640001587983 */ /* 0x000f220000300800 */
[----:B------:R-:W-:-:S02]  /*6fd90*/  PRMT R14, R57, 0x4210, R2 ;  /* 0x00004210390e7816 */ /* 0x000fc40000000002 */
[----:B------:R-:W-:Y:S01]  /*6fda0*/  PRMT R18, R31, 0x5210, R2 ;  /* 0x000052101f127816 */ /* 0x000fe20000000002 */
[----:B------:R-:W-:Y:S01]  /*6fdb0*/  BAR.SYNC.DEFER_BLOCKING 0x0 ;  /* 0x0000000000007b1d */ /* 0x000fe20000010000 */
[----:B------:R-:W-:-:S05]  /*6fdc0*/  LOP3.LUT R61, R93, 0xffff, RZ, 0xc0, !PT ;  /* 0x0000ffff5d3d7812 */ /* 0x000fca00078ec0ff */
[----:B------:R-:W4:Y:S01]  /*6fdd0*/  LDL.LU R93, [R1+0x160] ;  /* 0x00016000015d7983 */ /* 0x000f220000300800 */
[----:B------:R-:W-:-:S03]  /*6fde0*/  PRMT R15, R30, 0x4210, R59 ;  /* 0x000042101e0f7816 */ /* 0x000fc6000000003b */
[----:B------:R-:W0:Y:S04]  /*6fdf0*/  LDS.128 R56, [R77] ;  /* 0x000000004d387984 */ /* 0x000e280000000c00 */
[----:B------:R-:W-:Y:S01]  /*6fe00*/  LDS.128 R28, [R77+0x800] ;  /* 0x000800004d1c7984 */ /* 0x000fe20000000c00 */
[----:B------:R-:W-:Y:S06]  /*6fe10*/  BAR.SYNC.DEFER_BLOCKING 0x0 ;  /* 0x0000000000007b1d */ /* 0x000fec0000010000 */
[----:B------:R1:W-:Y:S04]  /*6fe20*/  STS.128 [R68], R12 ;  /* 0x0000000c44007388 */ /* 0x0003e80000000c00 */
[----:B------:R1:W-:Y:S01]  /*6fe30*/  STS.128 [R68+0x400], R16 ;  /* 0x0004001044007388 */ /* 0x0003e20000000c00 */
[----:B------:R-:W-:-:S03]  /*6fe40*/  LOP3.LUT R2, R89, 0xffff, RZ, 0xc0, !PT ;  /* 0x0000ffff59027812 */ /* 0x000fc600078ec0ff */
[----:B------:R-:W4:Y:S01]  /*6fe50*/  LDL.LU R89, [R1+0x15c] ;  /* 0x00015c0001597983 */ /* 0x000f220000300800 */
[--C-:B-1----:R-:W-:Y:S02]  /*6fe60*/  PRMT R12, R50, 0x4210, R61.reuse ;  /* 0x00004210320c7816 */ /* 0x102fe4000000003d */
[----:B------:R-:W-:Y:S02]  /*6fe70*/  PRMT R16, R60, 0x5210, R61 ;  /* 0x000052103c107816 */ /* 0x000fe4000000003d */
[----:B--2---:R-:W-:Y:S02]  /*6fe80*/  LOP3.LUT R50, R90, 0xffff, RZ, 0xc0, !PT ;  /* 0x0000ffff5a327812 */ /* 0x004fe400078ec0ff */
[----:B------:R-:W2:Y:S01]  /*6fe90*/  LDL.LU R90, [R1+0x158] ;  /* 0x00015800015a7983 */ /* 0x000ea20000300800 */
[----:B---3--:R-:W-:-:S03]  /*6fea0*/  LOP3.LUT R61, R91, 0xffff, RZ, 0xc0, !PT ;  /* 0x0000ffff5b3d7812 */ /* 0x008fc600078ec0ff */
[----:B------:R-:W3:Y:S01]  /*6feb0*/  LDL.LU R91, [R1+0x154] ;  /* 0x00015400015b7983 */ /* 0x000ee20000300800 */
[--C-:B------:R-:W-:Y:S02]  /*6fec0*/  PRMT R13, R27, 0x4210, R2.reuse ;  /* 0x000042101b0d7816 */ /* 0x100fe40000000002 */
[----:B------:R-:W-:Y:S02]  /*6fed0*/  PRMT R17, R51, 0x5210, R2 ;  /* 0x0000521033117816 */ /* 0x000fe40000000002 */
[----:B------:R-:W-:Y:S02]  /*6fee0*/  PRMT R26, R26, 0x5410, R85 ;  /* 0x000054101a1a7816 */ /* 0x000fe40000000055 */
[----:B------:R-:W-:Y:S02]  /*6fef0*/  PRMT R14, R25, 0x4210, R50 ;  /* 0x00004210190e7816 */ /* 0x000fe40000000032 */
[--C-:B------:R-:W-:Y:S01]  /*6ff00*/  PRMT R15, R24, 0x4210, R61.reuse ;  /* 0x00004210180f7816 */ /* 0x100fe2000000003d */
[----:B------:R-:W-:Y:S01]  /*6ff10*/  BAR.SYNC.DEFER_BLOCKING 0x0 ;  /* 0x0000000000007b1d */ /* 0x000fe20000010000 */
[----:B------:R-:W-:-:S02]  /*6ff20*/  PRMT R19, R26, 0x5210, R61 ;  /* 0x000052101a137816 */ /* 0x000fc4000000003d */
[----:B------:R-:W-:-:S03]  /*6ff30*/  PRMT R18, R49, 0x5210, R50 ;  /* 0x0000521031127816 */ /* 0x000fc60000000032 */
[----:B------:R-:W1:Y:S04]  /*6ff40*/  LDS.128 R60, [R77] ;  /* 0x000000004d3c7984 */ /* 0x000e680000000c00 */
[----:B------:R-:W-:Y:S01]  /*6ff50*/  LDS.128 R24, [R77+0x800] ;  /* 0x000800004d187984 */ /* 0x000fe20000000c00 */
[----:B------:R-:W-:Y:S01]  /*6ff60*/  BAR.SYNC.DEFER_BLOCKING 0x0 ;  /* 0x0000000000007b1d */ /* 0x000fe20000010000 */
[----:B----4-:R-:W-:-:S05]  /*6ff70*/  LOP3.LUT R2, R92, 0xffff, RZ, 0xc0, !PT ;  /* 0x0000ffff5c027812 */ /* 0x010fca00078ec0ff */
[----:B------:R-:W4:Y:S04]  /*6ff80*/  LDL.LU R92, [R1+0xfc] ;  /* 0x0000fc00015c7983 */ /* 0x000f280000300800 */
[----:B------:R0:W-:Y:S04]  /*6ff90*/  STS.128 [R68], R12 ;  /* 0x0000000c44007388 */ /* 0x0001e80000000c00 */
[----:B------:R1:W-:Y:S01]  /*6ffa0*/  STS.128 [R68+0x400], R16 ;  /* 0x0004001044007388 */ /* 0x0003e20000000c00 */
[----:B------:R-:W-:Y:S02]  /*6ffb0*/  PRMT R42, R42, 0x5410, R83 ;  /* 0x000054102a2a7816 */ /* 0x000fe40000000053 */
[----:B------:R-:W-:-:S02]  /*6ffc0*/  PRMT R40, R40, 0x5410, R82 ;  /* 0x0000541028287816 */ /* 0x000fc40000000052 */
[----:B------:R-:W-:Y:S02]  /*6ffd0*/  PRMT R22, R22, 0x5410, R80 ;  /* 0x0000541016167816 */ /* 0x000fe40000000050 */
[----:B------:R-:W-:Y:S02]  /*6ffe0*/  PRMT R20, R20, 0x5410, R78 ;  /* 0x0000541014147816 */ /* 0x000fe4000000004e */
[----:B------:R-:W-:Y:S02]  /*6fff0*/  LOP3.LUT R49, R87, 0xffff, RZ, 0xc0, !PT ;  /* 0x0000ffff57317812 */ /* 0x000fe400078ec0ff */
[--C-:B0-----:R-:W-:Y:S02]  /*70000*/  PRMT R12, R43, 0x4210, R2.reuse ;  /* 0x000042102b0c7816 */ /* 0x101fe40000000002 */
[----:B-1----:R-:W-:Y:S02]  /*70010*/  PRMT R16, R42, 0x5210, R2 ;  /* 0x000052102a107816 */ /* 0x002fe40000000002 */
[----:B------:R-:W-:-:S02]  /*70020*/  LOP3.LUT R2, R88, 0xffff, RZ, 0xc0, !PT ;  /* 0x0000ffff58027812 */ /* 0x000fc400078ec0ff */
[--C-:B------:R-:W-:Y:S02]  /*70030*/  PRMT R13, R41, 0x4210, R49.reuse ;  /* 0x00004210290d7816 */ /* 0x100fe40000000031 */
[----:B------:R-:W-:Y:S02]  /*70040*/  PRMT R17, R40, 0x5210, R49 ;  /* 0x0000521028117816 */ /* 0x000fe40000000031 */
[----:B------:R-:W-:Y:S02]  /*70050*/  LOP3.LUT R42, R93, 0xffff, RZ, 0xc0, !PT ;  /* 0x0000ffff5d2a7812 */ /* 0x000fe400078ec0ff */
[--C-:B------:R-:W-:Y:S01]  /*70060*/  PRMT R14, R23, 0x4210, R2.reuse ;  /* 0x00004210170e7816 */ /* 0x100fe20000000002 */
[----:B------:R-:W4:Y:S01]  /*70070*/  LDL.LU R93, [R1+0x150] ;  /* 0x00015000015d7983 */ /* 0x000f220000300800 */
[----:B------:R-:W-:Y:S02]  /*70080*/  PRMT R18, R22, 0x5210, R2 ;  /* 0x0000521016127816 */ /* 0x000fe40000000002 */
[--C-:B------:R-:W-:Y:S01]  /*70090*/  PRMT R15, R21, 0x4210, R42.reuse ;  /* 0x00004210150f7816 */ /* 0x100fe2000000002a */
[----:B------:R-:W-:Y:S01]  /*700a0*/  BAR.SYNC.DEFER_BLOCKING 0x0 ;  /* 0x0000000000007b1d */ /* 0x000fe20000010000 */
[----:B------:R-:W-:-:S05]  /*700b0*/  PRMT R19, R20, 0x5210, R42 ;  /* 0x0000521014137816 */ /* 0x000fca000000002a */
[----:B------:R-:W0:Y:S04]  /*700c0*/  LDS.128 R40, [R77] ;  /* 0x000000004d287984 */ /* 0x000e280000000c00 */
[----:B------:R-:W-:Y:S01]  /*700d0*/  LDS.128 R20, [R77+0x800] ;  /* 0x000800004d147984 */ /* 0x000fe20000000c00 */
[----:B------:R-:W-:Y:S01]  /*700e0*/  BAR.SYNC.DEFER_BLOCKING 0x0 ;  /* 0x0000000000007b1d */ /* 0x000fe20000010000 */
[----:B------:R-:W-:Y:S02]  /*700f0*/  LOP3.LUT R71, R70, 0xffff, RZ, 0xc0, !PT ;  /* 0x0000ffff46477812 */ /* 0x000fe400078ec0ff */
[----:B------:R-:W-:-:S03]  /*70100*/  LOP3.LUT R49, R89, 0xffff, RZ, 0xc0, !PT ;  /* 0x0000ffff59317812 */ /* 0x000fc600078ec0ff */
[----:B------:R1:W-:Y:S01]  /*70110*/  STS.128 [R68], R12 ;  /* 0x0000000c44007388 */ /* 0x0003e20000000c00 */
[--C-:B------:R-:W-:Y:S02]  /*70120*/  PRMT R44, R44, 0x5210, R49.reuse ;  /* 0x000052102c2c7816 */ /* 0x100fe40000000031 */
[----:B-1----:R-:W-:Y:S02]  /*70130*/  PRMT R12, R48, 0x4210, R49 ;  /* 0x00004210300c7816 */ /* 0x002fe40000000031 */
[----:B--2---:R-:W-:Y:S02]  /*70140*/  LOP3.LUT R2, R90, 0xffff, RZ, 0xc0, !PT ;  /* 0x0000ffff5a027812 */ /* 0x004fe400078ec0ff */
[----:B---3--:R-:W-:-:S04]  /*70150*/  LOP3.LUT R49, R91, 0xffff, RZ, 0xc0, !PT ;  /* 0x0000ffff5b317812 */ /* 0x008fc800078ec0ff */
[--C-:B------:R-:W-:Y:S02]  /*70160*/  PRMT R14, R6, 0x4210, R49.reuse ;  /* 0x00004210060e7816 */ /* 0x100fe40000000031 */
[----:B------:R-:W-:Y:S02]  /*70170*/  LOP3.LUT R6, R3, 0xffff, RZ, 0xc0, !PT ;  /* 0x0000ffff03067812 */ /* 0x000fe400078ec0ff */
[----:B------:R-:W2:Y:S01]  /*70180*/  LDL.LU R3, [R1+0x17a0] ;  /* 0x0017a00001037983 */ /* 0x000ea20000300800 */
[----:B------:R-:W-:Y:S02]  /*70190*/  PRMT R13, R7, 0x4210, R2 ;  /* 0x00004210070d7816 */ /* 0x000fe40000000002 */
[----:B------:R-:W-:Y:S02]  /*701a0*/  LOP3.LUT R7, R69, 0xffff, RZ, 0xc0, !PT ;  /* 0x0000ffff45077812 */ /* 0x000fe400078ec0ff */
[----:B------:R-:W3:Y:S04]  /*701b0*/  LDL.LU R69, [R1+0x179c] ;  /* 0x00179c0001457983 */ /* 0x000ee80000300800 */
[----:B------:R-:W3:Y:S04]  /*701c0*/  LDL.LU R70, [R1+0x1798] ;  /* 0x0017980001467983 */ /* 0x000ee80000300800 */
[----:B------:R-:W-:Y:S01]  /*701d0*/  STS.128 [R68+0x400], R16 ;  /* 0x0004001044007388 */ /* 0x000fe20000000c00 */
[----:B------:R-:W-:Y:S01]  /*701e0*/  BAR.SYNC.DEFER_BLOCKING 0x0 ;  /* 0x0000000000007b1d */ /* 0x000fe20000010000 */
[----:B------:R-:W-:-:S02]  /*701f0*/  PRMT R46, R46, 0x5210, R49 ;  /* 0x000052102e2e7816 */ /* 0x000fc40000000031 */
[----:B------:R-:W-:-:S05]  /*70200*/  PRMT R45, R45, 0x5210, R2 ;  /* 0x000052102d2d7816 */ /* 0x000fca0000000002 */
[----:B------:R-:W1:Y:S01]  /*70210*/  LDC R2, c[0x0][0x3b8] ;  /* 0x0000ee00ff027b82 */ /* 0x000e620000000800 */
[----:B------:R-:W-:Y:S01]  /*70220*/  LDS.128 R16, [R77+0x800] ;  /* 0x000800004d107984 */ /* 0x000fe20000000c00 */
[----:B----4-:R-:W-:-:S04]  /*70230*/  LOP3.LUT R48, R92, 0xffff, RZ, 0xc0, !PT ;  /* 0x0000ffff5c307812 */ /* 0x010fc800078ec0ff */
[--C-:B------:R-:W-:Y:S02]  /*70240*/  PRMT R15, R5, 0x4210, R48.reuse ;  /* 0x00004210050f7816 */ /* 0x100fe40000000030 */
[----:B------:R-:W-:Y:S02]  /*70250*/  PRMT R47, R47, 0x5210, R48 ;  /* 0x000052102f2f7816 */ /* 0x000fe40000000030 */
[----:B------:R-:W4:Y:S01]  /*70260*/  LDS.128 R48, [R77] ;  /* 0x000000004d307984 */ /* 0x000f220000000c00 */
[----:B------:R-:W-:Y:S06]  /*70270*/  BAR.SYNC.DEFER_BLOCKING 0x0 ;  /* 0x0000000000007b1d */ /* 0x000fec0000010000 */
[----:B------:R-:W-:Y:S04]  /*70280*/  STS.128 [R68], R12 ;  /* 0x0000000c44007388 */ /* 0x000fe80000000c00 */
[----:B------:R-:W-:Y:S01]  /*70290*/  STS.128 [R68+0x400], R44 ;  /* 0x0004002c44007388 */ /* 0x000fe20000000c00 */
[----:B------:R-:W-:Y:S06]  /*702a0*/  BAR.SYNC.DEFER_BLOCKING 0x0 ;  /* 0x0000000000007b1d */ /* 0x000fec0000010000 */
[----:B------:R-:W0:Y:S01]  /*702b0*/  S2R R78, SR_TID.X ;  /* 0x00000000004e7919 */ /* 0x000e220000002100 */
[----:B------:R-:W-:Y:S01]  /*702c0*/  LOP3.LUT R5, R93, 0xffff, RZ, 0xc0, !PT ;  /* 0x0000ffff5d057812 */ /* 0x000fe200078ec0ff */
[----:B------:R-:W2:Y:S04]  /*702d0*/  LDS.128 R44, [R77] ;  /* 0x000000004d2c7984 */ /* 0x000ea80000000c00 */
[----:B------:R-:W-:Y:S01]  /*702e0*/  LDS.128 R12, [R77+0x800] ;  /* 0x000800004d0c7984 */ /* 0x000fe20000000c00 */
[----:B------:R-:W-:-:S02]  /*702f0*/  PRMT R72, R74, 0x5210, R5 ;  /* 0x000052104a487816 */ /* 0x000fc40000000005 */
[----:B------:R-:W-:Y:S02]  /*70300*/  PRMT R74, R75, 0x5210, R7 ;  /* 0x000052104b4a7816 */ /* 0x000fe40000000007 */
[----:B------:R-:W-:Y:S02]  /*70310*/  PRMT R64, R64, 0x4210, R5 ;  /* 0x0000421040407816 */ /* 0x000fe40000000005 */
[--C-:B------:R-:W-:Y:S02]  /*70320*/  PRMT R65, R65, 0x4210, R6.reuse ;  /* 0x0000421041417816 */ /* 0x100fe40000000006 */
[----:B------:R-:W-:Y:S02]  /*70330*/  PRMT R66, R66, 0x4210, R7 ;  /* 0x0000421042427816 */ /* 0x000fe40000000007 */
[----:B------:R-:W-:Y:S01]  /*70340*/  PRMT R67, R4, 0x4210, R71 ;  /* 0x0000421004437816 */ /* 0x000fe20000000047 */
[----:B------:R-:W-:Y:S01]  /*70350*/  BAR.SYNC.DEFER_BLOCKING 0x0 ;  /* 0x0000000000007b1d */ /* 0x000fe20000010000 */
[----:B------:R-:W-:-:S02]  /*70360*/  PRMT R73, R73, 0x5210, R6 ;  /* 0x0000521049497816 */ /* 0x000fc40000000006 */
[----:B------:R-:W-:Y:S02]  /*70370*/  PRMT R75, R76, 0x5210, R71 ;  /* 0x000052104c4b7816 */ /* 0x000fe40000000047 */
[----:B0-----:R-:W-:-:S04]  /*70380*/  SHF.R.U32.HI R93, RZ, 0x6, R78 ;  /* 0x00000006ff5d7819 */ /* 0x001fc8000001164e */
[----:B------:R-:W-:-:S04]  /*70390*/  SGXT.U32 R93, R93, 0x1 ;  /* 0x000000015d5d781a */ /* 0x000fc80000000000 */
[--C-:B------:R-:W-:Y:S01]  /*703a0*/  LOP3.LUT R7, R0, 0x2, R93.reuse, 0xfe, !PT ;  /* 0x0000000200077812 */ /* 0x100fe200078efe5d */
[----:B------:R0:W-:Y:S04]  /*703b0*/  STS.128 [R68], R64 ;  /* 0x0000004044007388 */ /* 0x0001e80000000c00 */
[----:B------:R4:W-:Y:S01]  /*703c0*/  STS.128 [R68+0x400], R72 ;  /* 0x0004004844007388 */ /* 0x0009e20000000c00 */
[C---:B------:R-:W-:Y:S01]  /*703d0*/  ISETP.LT.AND P3, PT, R7.reuse, UR4, !P0 ;  /* 0x0000000407007c0c */ /* 0x040fe2000c761270 */
[----:B------:R-:W2:Y:S01]  /*703e0*/  LDCU UR4, c[0x0][0x39c] ;  /* 0x00007380ff0477ac */ /* 0x000ea20008000800 */
[----:B-1----:R-:W-:Y:S01]  /*703f0*/  IMAD R7, R7, R2, RZ ;  /* 0x0000000207077224 */ /* 0x002fe200078e02ff */
[----:B------:R-:W-:Y:S02]  /*70400*/  PRMT R71, R8, 0x7770, RZ ;  /* 0x0000777008477816 */ /* 0x000fe400000000ff */
[----:B0-----:R-:W-:-:S02]  /*70410*/  LOP3.LUT R65, R0, 0x4, R93, 0xfe, !PT ;  /* 0x0000000400417812 */ /* 0x001fc400078efe5d */
[----:B------:R-:W-:Y:S02]  /*70420*/  PRMT R67, R8, 0x7771, RZ ;  /* 0x0000777108437816 */ /* 0x000fe400000000ff */
[C-C-:B----4-:R-:W-:Y:S02]  /*70430*/  LOP3.LUT R73, R0.reuse, 0x6, R93.reuse, 0xfe, !PT ;  /* 0x0000000600497812 */ /* 0x150fe400078efe5d */
[----:B------:R-:W-:Y:S01]  /*70440*/  LOP3.LUT R75, R0, 0xa, R93, 0xfe, !PT ;  /* 0x0000000a004b7812 */ /* 0x000fe200078efe5d */
[----:B------:R-:W-:Y:S03]  /*70450*/  BAR.SYNC.DEFER_BLOCKING 0x0 ;  /* 0x0000000000007b1d */ /* 0x000fe60000010000 */
[----:B------:R-:W-:-:S03]  /*70460*/  ISETP.LT.AND P6, PT, R75, UR7, !P0 ;  /* 0x000000074b007c0c */ /* 0x000fc6000c7c1270 */
[----:B------:R-:W0:Y:S01]  /*70470*/  LDCU UR7, c[0x0][0x39c] ;  /* 0x00007380ff0777ac */ /* 0x000e220008000800 */
[C---:B------:R-:W-:Y:S02]  /*70480*/  PRMT R83, R9.reuse, 0x7771, RZ ;  /* 0x0000777109537816 */ /* 0x040fe400000000ff */
[C---:B------:R-:W-:Y:S02]  /*70490*/  PRMT R79, R9.reuse, 0x7773, RZ ;  /* 0x00007773094f7816 */ /* 0x040fe400000000ff */
[----:B------:R-:W-:Y:S02]  /*704a0*/  PRMT R81, R9, 0x7772, RZ ;  /* 0x0000777209517816 */ /* 0x000fe400000000ff */
[----:B------:R-:W-:Y:S01]  /*704b0*/  LOP3.LUT R85, R0, 0x14, R93, 0xfe, !PT ;  /* 0x0000001400557812 */ /* 0x000fe200078efe5d */
[----:B--2---:R-:W-:-:S05]  /*704c0*/  IMAD R5, R3, R2, RZ ;  /* 0x0000000203057224 */ /* 0x004fca00078e02ff */
[----:B---3--:R-:W-:-:S04]  /*704d0*/  IADD3 R4, P1, PT, R5, R70, RZ ;  /* 0x0000004605047210 */ /* 0x008fc80007f3e0ff */
[----:B------:R-:W-:Y:S02]  /*704e0*/  LEA.HI.X.SX32 R5, R5, R69, 0x1, P1 ;  /* 0x0000004505057211 */ /* 0x000fe400008f0eff */
[----:B------:R-:W-:-:S03]  /*704f0*/  IADD3 R6, P1, PT, R7, R70, RZ ;  /* 0x0000004607067210 */ /* 0x000fc60007f3e0ff */
[----:B------:R1:W-:Y:S01]  /*70500*/  @P2 STG.E.U8 desc[UR20][R4.64], R71 ;  /* 0x0000004704002986 */ /* 0x0003e2000c101114 */
[-C--:B------:R-:W-:Y:S02]  /*70510*/  LEA.HI.X.SX32 R7, R7, R69.reuse, 0x1, P1 ;  /* 0x0000004507077211 */ /* 0x080fe400008f0eff */
[C---:B------:R-:W-:Y:S01]  /*70520*/  ISETP.LT.AND P2, PT, R65.reuse, UR5, !P0 ;  /* 0x0000000541007c0c */ /* 0x040fe2000c741270 */
[-C--:B------:R-:W-:Y:S01]  /*70530*/  IMAD R65, R65, R2.reuse, RZ ;  /* 0x0000000241417224 */ /* 0x080fe200078e02ff */
[----:B------:R-:W2:Y:S01]  /*70540*/  LDCU UR5, c[0x0][0x39c] ;  /* 0x00007380ff0577ac */ /* 0x000ea20008000800 */
[----:B------:R3:W-:Y:S01]  /*70550*/  @P3 STG.E.U8 desc[UR20][R6.64], R67 ;  /* 0x0000004306003986 */ /* 0x0007e2000c101114 */
[----:B-1----:R-:W-:Y:S01]  /*70560*/  LOP3.LUT R71, R0, 0x8, R93, 0xfe, !PT ;  /* 0x0000000800477812 */ /* 0x002fe200078efe5d */
[----:B------:R-:W-:Y:S01]  /*70570*/  IMAD R5, R73, R2, RZ ;  /* 0x0000000249057224 */ /* 0x000fe200078e02ff */
[----:B------:R-:W-:Y:S02]  /*70580*/  IADD3 R64, P3, PT, R65, R70, RZ ;  /* 0x0000004641407210 */ /* 0x000fe40007f7e0ff */
[----:B------:R-:W-:Y:S01]  /*70590*/  ISETP.LT.AND P4, PT, R71, UR4, !P0 ;  /* 0x0000000447007c0c */ /* 0x000fe2000c781270 */
[----:B------:R-:W1:Y:S01]  /*705a0*/  LDCU UR4, c[0x0][0x39c] ;  /* 0x00007380ff0477ac */ /* 0x000e620008000800 */
[----:B------:R-:W-:Y:S01]  /*705b0*/  ISETP.LT.AND P1, PT, R73, UR6, !P0 ;  /* 0x0000000649007c0c */ /* 0x000fe2000c721270 */
[----:B------:R-:W-:Y:S01]  /*705c0*/  IMAD R66, R71, R2, RZ ;  /* 0x0000000247427224 */ /* 0x000fe200078e02ff */
[----:B------:R-:W-:Y:S01]  /*705d0*/  LEA.HI.X.SX32 R65, R65, R69, 0x1, P3 ;  /* 0x0000004541417211 */ /* 0x000fe200018f0eff */
[----:B------:R-:W4:Y:S01]  /*705e0*/  LDCU UR6, c[0x0][0x39c] ;  /* 0x00007380ff0677ac */ /* 0x000f220008000800 */
[----:B------:R-:W-:-:S02]  /*705f0*/  PRMT R73, R8, 0x7772, RZ ;  /* 0x0000777208497816 */ /* 0x000fc400000000ff */
[C---:B------:R-:W-:Y:S02]  /*70600*/  IADD3 R4, P3, PT, R5.reuse, R70, RZ ;  /* 0x0000004605047210 */ /* 0x040fe40007f7e0ff */
[----:B------:R-:W-:Y:S01]  /*70610*/  PRMT R71, R8, 0x7773, RZ ;  /* 0x0000777308477816 */ /* 0x000fe200000000ff */
[----:B------:R0:W-:Y:S01]  /*70620*/  @P2 STG.E.U8 desc[UR20][R64.64], R73 ;  /* 0x0000004940002986 */ /* 0x0001e2000c101114 */
[-C--:B------:R-:W-:Y:S01]  /*70630*/  LEA.HI.X.SX32 R5, R5, R69.reuse, 0x1, P3 ;  /* 0x0000004505057211 */ /* 0x080fe200018f0eff */
[----:B------:R-:W-:Y:S01]  /*70640*/  IMAD R8, R75, R2, RZ ;  /* 0x000000024b087224 */ /* 0x000fe200078e02ff */
[C---:B---3--:R-:W-:Y:S02]  /*70650*/  IADD3 R6, P2, PT, R66.reuse, R70, RZ ;  /* 0x0000004642067210 */ /* 0x048fe40007f5e0ff */
[----:B------:R-:W-:Y:S01]  /*70660*/  PRMT R67, R9, 0x7770, RZ ;  /* 0x0000777009437816 */ /* 0x000fe200000000ff */
[----:B------:R3:W-:Y:S01]  /*70670*/  @P1 STG.E.U8 desc[UR20][R4.64], R71 ;  /* 0x0000004704001986 */ /* 0x0007e2000c101114 */
[----:B------:R-:W-:-:S02]  /*70680*/  LEA.HI.X.SX32 R7, R66, R69, 0x1, P2 ;  /* 0x0000004542077211 */ /* 0x000fc400010f0eff */
[C-C-:B0-----:R-:W-:Y:S02]  /*70690*/  LOP3.LUT R73, R0.reuse, 0xc, R93.reuse, 0xfe, !PT ;  /* 0x0000000c00497812 */ /* 0x141fe400078efe5d */
[----:B------:R-:W-:Y:S02]  /*706a0*/  LOP3.LUT R65, R0, UR15, RZ, 0xfc, !PT ;  /* 0x0000000f00417c12 */ /* 0x000fe4000f8efcff */
[----:B------:R-:W-:Y:S02]  /*706b0*/  IADD3 R64, P1, PT, R8, R70, RZ ;  /* 0x0000004608407210 */ /* 0x000fe40007f3e0ff */
[----:B---3--:R-:W-:Y:S01]  /*706c0*/  LOP3.LUT R71, R0, 0x10, R93, 0xfe, !PT ;  /* 0x0000001000477812 */ /* 0x008fe200078efe5d */
[CC--:B------:R-:W-:Y:S01]  /*706d0*/  IMAD R5, R73.reuse, R2.reuse, RZ ;  /* 0x0000000249057224 */ /* 0x0c0fe200078e02ff */
[----:B-1----:R-:W-:Y:S01]  /*706e0*/  ISETP.LT.AND P3, PT, R73, UR4, !P0 ;  /* 0x0000000449007c0c */ /* 0x002fe2000c761270 */
[CC--:B------:R-:W-:Y:S01]  /*706f0*/  IMAD R66, R65.reuse, R2.reuse, RZ ;  /* 0x0000000241427224 */ /* 0x0c0fe200078e02ff */
[----:B--2---:R-:W-:Y:S01]  /*70700*/  ISETP.LT.AND P2, PT, R65, UR5, !P0 ;  /* 0x0000000541007c0c */ /* 0x004fe2000c741270 */
[----:B------:R-:W0:Y:S01]  /*70710*/  LDCU UR4, c[0x0][0x39c] ;  /* 0x00007380ff0477ac */ /* 0x000e220008000800 */
[----:B------:R1:W-:Y:S01]  /*70720*/  @P4 STG.E.U8 desc[UR20][R6.64], R67 ;  /* 0x0000004306004986 */ /* 0x0003e2000c101114 */
[----:B------:R-:W-:Y:S01]  /*70730*/  LEA.HI.X.SX32 R65, R8, R69, 0x1, P1 ;  /* 0x0000004508417211 */ /* 0x000fe200008f0eff */
[----:B------:R-:W-:Y:S01]  /*70740*/  IMAD R68, R71, R2, RZ ;  /* 0x0000000247447224 */ /* 0x000fe200078e02ff */
[----:B------:R-:W2:Y:S01]  /*70750*/  LDCU UR5, c[0x0][0x39c] ;  /* 0x00007380ff0577ac */ /* 0x000ea20008000800 */
[----:B------:R-:W-:-:S02]  /*70760*/  IADD3 R4, P4, PT, R5, R70, RZ ;  /* 0x0000004605047210 */ /* 0x000fc40007f9e0ff */
[----:B----4-:R-:W-:Y:S01]  /*70770*/  ISETP.LT.AND P1, PT, R71, UR6, !P0 ;  /* 0x0000000647007c0c */ /* 0x010fe2000c721270 */
[----:B------:R3:W-:Y:S01]  /*70780*/  @P6 STG.E.U8 desc[UR20][R64.64], R83 ;  /* 0x0000005340006986 */ /* 0x0007e2000c101114 */
[-C--:B------:R-:W-:Y:S01]  /*70790*/  LEA.HI.X.SX32 R5, R5, R69.reuse, 0x1, P4 ;  /* 0x0000004505057211 */ /* 0x080fe200020f0eff */
[----:B------:R-:W4:Y:S01]  /*707a0*/  LDCU UR6, c[0x0][0x39c] ;  /* 0x00007380ff0677ac */ /* 0x000f220008000800 */
[-C--:B------:R-:W-:Y:S02]  /*707b0*/  IADD3 R8, P4, PT, R68, R70.reuse, RZ ;  /* 0x0000004644087210 */ /* 0x080fe40007f9e0ff */
[----:B-1----:R-:W-:Y:S02]  /*707c0*/  IADD3 R6, P6, PT, R66, R70, RZ ;  /* 0x0000004642067210 */ /* 0x002fe40007fde0ff */
[----:B------:R-:W-:Y:S02]  /*707d0*/  LEA.HI.X.SX32 R9, R68, R69, 0x1, P4 ;  /* 0x0000004544097211 */ /* 0x000fe400020f0eff */
[----:B---3--:R-:W-:-:S02]  /*707e0*/  LOP3.LUT R83, R0, 0x12, R93, 0xfe, !PT ;  /* 0x0000001200537812 */ /* 0x008fc400078efe5d */
[----:B------:R-:W-:Y:S02]  /*707f0*/  LEA.HI.X.SX32 R7, R66, R69, 0x1, P6 ;  /* 0x0000004542077211 */ /* 0x000fe400030f0eff */
[----:B------:R-:W-:Y:S01]  /*70800*/  PRMT R73, R10, 0x7770, RZ ;  /* 0x000077700a497816 */ /* 0x000fe200000000ff */
[CC--:B------:R-:W-:Y:S01]  /*70810*/  IMAD R66, R83.reuse, R2.reuse, RZ ;  /* 0x0000000253427224 */ /* 0x0c0fe200078e02ff */
[----:B------:R-:W-:Y:S01]  /*70820*/  ISETP.LT.AND P4, PT, R83, UR7, !P0 ;  /* 0x0000000753007c0c */ /* 0x000fe2000c781270 */
[----:B------:R1:W-:Y:S01]  /*70830*/  @P3 STG.E.U8 desc[UR20][R4.64], R81 ;  /* 0x0000005104003986 */ /* 0x0003e2000c101114 */
[----:B------:R-:W-:Y:S01]  /*70840*/  LOP3.LUT R83, R0, 0x16, R93, 0xfe, !PT ;  /* 0x0000001600537812 */ /* 0x000fe200078efe5d */
[C---:B------:R-:W-:Y:S01]  /*70850*/  IMAD R68, R85.reuse, R2, RZ ;  /* 0x0000000255447224 */ /* 0x040fe200078e02ff */
[----:B------:R-:W-:Y:S01]  /*70860*/  PRMT R75, R10, 0x7771, RZ ;  /* 0x000077710a4b7816 */ /* 0x000fe200000000ff */
[----:B------:R3:W-:Y:S01]  /*70870*/  @P2 STG.E.U8 desc[UR20][R6.64], R79 ;  /* 0x0000004f06002986 */ /* 0x0007e2000c101114 */
[----:B0-----:R-:W-:Y:S01]  /*70880*/  ISETP.LT.AND P2, PT, R85, UR4, !P0 ;  /* 0x0000000455007c0c */ /* 0x001fe2000c741270 */
[----:B------:R-:W0:Y:S02]  /*70890*/  LDCU UR4, c[0x0][0x39c] ;  /* 0x00007380ff0477ac */ /* 0x000e240008000800 */
[----:B------:R4:W-:Y:S01]  /*708a0*/  @P1 STG.E.U8 desc[UR20][R8.64], R73 ;  /* 0x0000004908001986 */ /* 0x0009e2000c101114 */
[----:B--2---:R-:W-:Y:S01]  /*708b0*/  ISETP.LT.AND P1, PT, R83, UR5, !P0 ;  /* 0x0000000553007c0c */ /* 0x004fe2000c721270 */
[----:B------:R-:W2:Y:S01]  /*708c0*/  LDCU UR5, c[0x0][0x39c] ;  /* 0x00007380ff0577ac */ /* 0x000ea20008000800 */
[----:B-1----:R-:W-:-:S02]  /*708d0*/  IADD3 R4, P6, PT, R68, R70, RZ ;  /* 0x0000004644047210 */ /* 0x002fc40007fde0ff */
[----:B------:R-:W-:Y:S01]  /*708e0*/  PRMT R71, R10, 0x7772, RZ ;  /* 0x000077720a477816 */ /* 0x000fe200000000ff */
[----:B------:R-:W1:Y:S01]  /*708f0*/  LDCU UR7, c[0x0][0x39c] ;  /* 0x00007380ff0777ac */ /* 0x000e620008000800 */
[----:B---3--:R-:W-:Y:S01]  /*70900*/  IADD3 R6, P3, PT, R66, R70, RZ ;  /* 0x0000004642067210 */ /* 0x008fe20007f7e0ff */
[----:B----4-:R-:W-:-:S03]  /*70910*/  IMAD R9, R83, R2, RZ ;  /* 0x0000000253097224 */ /* 0x010fc600078e02ff */
[-C--:B------:R-:W-:Y:S02]  /*70920*/  LEA.HI.X.SX32 R7, R66, R69.reuse, 0x1, P3 ;  /* 0x0000004542077211 */ /* 0x080fe400018f0eff */
[----:B------:R-:W-:Y:S02]  /*70930*/  LOP3.LUT R73, R0, 0x18, R93, 0xfe, !PT ;  /* 0x0000001800497812 */ /* 0x000fe400078efe5d */
[----:B------:R-:W-:Y:S01]  /*70940*/  IADD3 R8, P3, PT, R9, R70, RZ ;  /* 0x0000004609087210 */ /* 0x000fe20007f7e0ff */
[----:B------:R3:W-:Y:S01]  /*70950*/  @P4 STG.E.U8 desc[UR20][R6.64], R75 ;  /* 0x0000004b06004986 */ /* 0x0007e2000c101114 */
[-C--:B------:R-:W-:Y:S01]  /*70960*/  LEA.HI.X.SX32 R5, R68, R69.reuse, 0x1, P6 ;  /* 0x0000004544057211 */ /* 0x080fe200030f0eff */
[----:B------:R-:W-:Y:S01]  /*70970*/  IMAD R66, R73, R2, RZ ;  /* 0x0000000249427224 */ /* 0x000fe200078e02ff */
[----:B------:R-:W-:Y:S02]  /*70980*/  PRMT R67, R10, 0x7773, RZ ;  /* 0x000077730a437816 */ /* 0x000fe400000000ff */
[----:B------:R-:W-:-:S02]  /*70990*/  LEA.HI.X.SX32 R9, R9, R69, 0x1, P3 ;  /* 0x0000004509097211 */ /* 0x000fc400018f0eff */
[----:B------:R-:W-:Y:S01]  /*709a0*/  ISETP.LT.AND P4, PT, R73, UR6, !P0 ;  /* 0x0000000649007c0c */ /* 0x000fe2000c781270 */
[----:B------:R-:W4:Y:S01]  /*709b0*/  LDCU UR6, c[0x0][0x39c] ;  /* 0x00007380ff0677ac */ /* 0x000f220008000800 */
[----:B------:R0:W-:Y:S01]  /*709c0*/  @P2 STG.E.U8 desc[UR20][R4.64], R71 ;  /* 0x0000004704002986 */ /* 0x0001e2000c101114 */
[C-C-:B------:R-:W-:Y:S02]  /*709d0*/  LOP3.LUT R81, R0.reuse, 0x1a, R93.reuse, 0xfe, !PT ;  /* 0x0000001a00517812 */ /* 0x140fe400078efe5d */
[----:B------:R-:W-:Y:S01]  /*709e0*/  LOP3.LUT R79, R0, 0x1c, R93, 0xfe, !PT ;  /* 0x0000001c004f7812 */ /* 0x000fe200078efe5d */
[----:B------:R0:W-:Y:S01]  /*709f0*/  @P1 STG.E.U8 desc[UR20][R8.64], R67 ;  /* 0x0000004308001986 */ /* 0x0001e2000c101114 */
[----:B------:R-:W-:Y:S01]  /*70a00*/  IADD3 R72, P1, PT, R66, R70, RZ ;  /* 0x0000004642487210 */ /* 0x000fe20007f3e0ff */
[----:B---3--:R-:W-:Y:S01]  /*70a10*/  IMAD R7, R81, R2, RZ ;  /* 0x0000000251077224 */ /* 0x008fe200078e02ff */
[C---:B------:R-:W-:Y:S02]  /*70a20*/  PRMT R10, R11.reuse, 0x7773, RZ ;  /* 0x000077730b0a7816 */ /* 0x040fe400000000ff */
[----:B------:R-:W-:-:S02]  /*70a30*/  PRMT R64, R11, 0x7772, RZ ;  /* 0x000077720b407816 */ /* 0x000fc400000000ff */
[C---:B------:R-:W-:Y:S02]  /*70a40*/  PRMT R65, R11.reuse, 0x7771, RZ ;  /* 0x000077710b417816 */ /* 0x040fe400000000ff */
[----:B------:R-:W-:Y:S02]  /*70a50*/  PRMT R11, R11, 0x7770, RZ ;  /* 0x000077700b0b7816 */ /* 0x000fe400000000ff */
[----:B------:R-:W-:Y:S01]  /*70a60*/  LEA.HI.X.SX32 R73, R66, R69, 0x1, P1 ;  /* 0x0000004542497211 */ /* 0x000fe200008f0eff */
[----:B------:R-:W-:Y:S01]  /*70a70*/  IMAD R66, R79, R2, RZ ;  /* 0x000000024f427224 */ /* 0x000fe200078e02ff */
[----:B0-----:R-:W-:Y:S01]  /*70a80*/  ISETP.LT.AND P2, PT, R81, UR4, !P0 ;  /* 0x0000000451007c0c */ /* 0x001fe2000c741270 */
[----:B------:R-:W0:Y:S01]  /*70a90*/  LDCU UR4, c[0x0][0x39c] ;  /* 0x00007380ff0477ac */ /* 0x000e220008000800 */
[----:B--2---:R-:W-:Y:S01]  /*70aa0*/  ISETP.LT.AND P1, PT, R79, UR5, !P0 ;  /* 0x000000054f007c0c */ /* 0x004fe2000c721270 */
[----:B------:R2:W-:Y:S01]  /*70ab0*/  @P4 STG.E.U8 desc[UR20][R72.64], R11 ;  /* 0x0000000b48004986 */ /* 0x0005e2000c101114 */
[----:B------:R-:W-:Y:S01]  /*70ac0*/  IADD3 R4, P3, PT, R7, R70, RZ ;  /* 0x0000004607047210 */ /* 0x000fe20007f7e0ff */
[----:B------:R-:W3:Y:S01]  /*70ad0*/  LDCU UR5, c[0x0][0x39c] ;  /* 0x00007380ff0577ac */ /* 0x000ee20008000800 */
[----:B------:R-:W-:-:S02]  /*70ae0*/  LOP3.LUT R9, R0, UR22, RZ, 0xfc, !PT ;  /* 0x0000001600097c12 */ /* 0x000fc4000f8efcff */
[C---:B------:R-:W-:Y:S02]  /*70af0*/  IADD3 R6, P4, PT, R66.reuse, R70, RZ ;  /* 0x0000004642067210 */ /* 0x040fe40007f9e0ff */
[-C--:B------:R-:W-:Y:S02]  /*70b00*/  LEA.HI.X.SX32 R5, R7, R69.reuse, 0x1, P3 ;  /* 0x0000004507057211 */ /* 0x080fe400018f0eff */
[C---:B----4-:R-:W-:Y:S01]  /*70b10*/  ISETP.LT.AND P3, PT, R9.reuse, UR6, !P0 ;  /* 0x0000000609007c0c */ /* 0x050fe2000c761270 */
[----:B------:R-:W-:Y:S01]  /*70b20*/  IMAD R9, R9, R2, RZ ;  /* 0x0000000209097224 */ /* 0x000fe200078e02ff */
[----:B------:R-:W-:Y:S01]  /*70b30*/  LEA.HI.X.SX32 R7, R66, R69, 0x1, P4 ;  /* 0x0000004542077211 */ /* 0x000fe200020f0eff */
[----:B------:R4:W-:Y:S01]  /*70b40*/  @P2 STG.E.U8 desc[UR20][R4.64], R65 ;  /* 0x0000004104002986 */ /* 0x0009e2000c101114 */
[----:B--2---:R-:W-:Y:S01]  /*70b50*/  LOP3.LUT R11, R0, 0x20, R93, 0xfe, !PT ;  /* 0x00000020000b7812 */ /* 0x004fe200078efe5d */
[----:B------:R-:W2:Y:S02]  /*70b60*/  LDCU UR6, c[0x0][0x39c] ;  /* 0x00007380ff0677ac */ /* 0x000ea40008000800 */
[----:B------:R3:W-:Y:S01]  /*70b70*/  @P1 STG.E.U8 desc[UR20][R6.64], R64 ;  /* 0x0000004006001986 */ /* 0x0007e2000c101114 */
[----:B------:R-:W-:-:S02]  /*70b80*/  IADD3 R8, P1, PT, R9, R70, RZ ;  /* 0x0000004609087210 */ /* 0x000fc40007f3e0ff */
[----:B------:R-:W-:Y:S02]  /*70b90*/  LOP3.LUT R67, R0, 0x22, R93, 0xfe, !PT ;  /* 0x0000002200437812 */ /* 0x000fe400078efe5d */
[----:B------:R-:W-:Y:S02]  /*70ba0*/  LEA.HI.X.SX32 R9, R9, R69, 0x1, P1 ;  /* 0x0000004509097211 */ /* 0x000fe400008f0eff */
[C---:B-1----:R-:W-:Y:S01]  /*70bb0*/  ISETP.LT.AND P1, PT, R11.reuse, UR7, !P0 ;  /* 0x000000070b007c0c */ /* 0x042fe2000c721270 */
[-C--:B------:R-:W-:Y:S01]  /*70bc0*/  IMAD R11, R11, R2.reuse, RZ ;  /* 0x000000020b0b7224 */ /* 0x080fe200078e02ff */
[C---:B0-----:R-:W-:Y:S01]  /*70bd0*/  ISETP.LT.AND P2, PT, R67.reuse, UR4, !P0 ;  /* 0x0000000443007c0c */ /* 0x041fe2000c741270 */
[----:B------:R-:W0:Y:S01]  /*70be0*/  LDCU UR4, c[0x0][0x39c] ;  /* 0x00007380ff0477ac */ /* 0x000e220008000800 */
[----:B------:R1:W-:Y:S01]  /*70bf0*/  @P3 STG.E.U8 desc[UR20][R8.64], R10 ;  /* 0x0000000a08003986 */ /* 0x0003e2000c101114 */
[----:B----4-:R-:W-:Y:S01]  /*70c00*/  IMAD R65, R67, R2, RZ ;  /* 0x0000000243417224 */ /* 0x010fe200078e02ff */
[----:B------:R-:W-:Y:S01]  /*70c10*/  IADD3 R4, P3, PT, R11, R70, RZ ;  /* 0x000000460b047210 */ /* 0x000fe20007f7e0ff */
[----:B------:R-:W4:Y:S01]  /*70c20*/  LDCU UR7, c[0x0][0x39c] ;  /* 0x00007380ff0777ac */ /* 0x000f220008000800 */
[----:B---3--:R-:W-:-:S02]  /*70c30*/  LOP3.LUT R7, R3, 0x84, RZ, 0xfc, !PT ;  /* 0x0000008403077812 */ /* 0x008fc400078efcff */
[-C--:B------:R-:W-:Y:S02]  /*70c40*/  LEA.HI.X.SX32 R5, R11, R69.reuse, 0x1, P3 ;  /* 0x000000450b057211 */ /* 0x080fe400018f0eff */
[----:B------:R-:W-:Y:S02]  /*70c50*/  IADD3 R6, P4, PT, R65, R70, RZ ;  /* 0x0000004641067210 */ /* 0x000fe40007f9e0ff */
[----:B------:R-:W-:Y:S02]  /*70c60*/  PRMT R11, R52, 0x7770, RZ ;  /* 0x00007770340b7816 */ /* 0x000fe400000000ff */
[----:B------:R-:W-:Y:S02]  /*70c70*/  LOP3.LUT R67, R0, 0x24, R93, 0xfe, !PT ;  /* 0x0000002400437812 */ /* 0x000fe400078efe5d */
[----:B------:R-:W-:Y:S01]  /*70c80*/  ISETP.LT.AND P6, PT, R7, UR8, !P0 ;  /* 0x0000000807007c0c */ /* 0x000fe2000c7c1270 */
[----:B------:R3:W-:Y:S01]  /*70c90*/  @P1 STG.E.U8 desc[UR20][R4.64], R11 ;  /* 0x0000000b04001986 */ /* 0x0007e2000c101114 */
[----:B------:R-:W-:Y:S01]  /*70ca0*/  LEA.HI.X.SX32 R7, R65, R69, 0x1, P4 ;  /* 0x0000004541077211 */ /* 0x000fe200020f0eff */
[C---:B-1----:R-:W-:Y:S01]  /*70cb0*/  IMAD R9, R67.reuse, R2, RZ ;  /* 0x0000000243097224 */ /* 0x042fe200078e02ff */
[----:B------:R-:W-:Y:S01]  /*70cc0*/  PRMT R65, R52, 0x7771, RZ ;  /* 0x0000777134417816 */ /* 0x000fe200000000ff */
[----:B------:R-:W1:Y:S01]  /*70cd0*/  LDCU UR8, c[0x0][0x39c] ;  /* 0x00007380ff0877ac */ /* 0x000e620008000800 */
[----:B------:R-:W-:-:S02]  /*70ce0*/  ISETP.LT.AND P1, PT, R67, UR5, !P0 ;  /* 0x0000000543007c0c */ /* 0x000fc4000c721270 */
[C-C-:B------:R-:W-:Y:S01]  /*70cf0*/  LOP3.LUT R67, R0.reuse, 0x28, R93.reuse, 0xfe, !PT ;  /* 0x0000002800437812 */ /* 0x140fe200078efe5d */
[----:B------:R1:W-:Y:S01]  /*70d00*/  @P2 STG.E.U8 desc[UR20][R6.64], R65 ;  /* 0x0000004106002986 */ /* 0x0003e2000c101114 */
[----:B------:R-:W-:Y:S01]  /*70d10*/  LOP3.LUT R71, R0, 0x26, R93, 0xfe, !PT ;  /* 0x0000002600477812 */ /* 0x000fe200078efe5d */
[----:B------:R-:W4:Y:S01]  /*70d20*/  LDCU UR5, c[0x0][0x39c] ;  /* 0x00007380ff0577ac */ /* 0x000f220008000800 */
[----:B------:R-:W-:Y:S02]  /*70d30*/  IADD3 R8, P4, PT, R9, R70, RZ ;  /* 0x0000004609087210 */ /* 0x000fe40007f9e0ff */
[----:B0-----:R-:W-:Y:S01]  /*70d40*/  ISETP.LT.AND P2, PT, R67, UR4, !P0 ;  /* 0x0000000443007c0c */ /* 0x001fe2000c741270 */
[----:B------:R-:W0:Y:S01]  /*70d50*/  LDCU UR4, c[0x0][0x39c] ;  /* 0x00007380ff0477ac */ /* 0x000e220008000800 */
[C---:B--2---:R-:W-:Y:S01]  /*70d60*/  ISETP.LT.AND P3, PT, R71.reuse, UR6, !P0 ;  /* 0x0000000647007c0c */ /* 0x044fe2000c761270 */
[-C--:B------:R-:W-:Y:S01]  /*70d70*/  IMAD R10, R71, R2.reuse, RZ ;  /* 0x00000002470a7224 */ /* 0x080fe200078e02ff */
[----:B------:R-:W-:Y:S01]  /*70d80*/  LEA.HI.X.SX32 R9, R9, R69, 0x1, P4 ;  /* 0x0000004509097211 */ /* 0x000fe200020f0eff */
[----:B---3--:R-:W-:Y:S01]  /*70d90*/  IMAD R11, R67, R2, RZ ;  /* 0x00000002430b7224 */ /* 0x008fe200078e02ff */
[----:B------:R-:W-:Y:S01]  /*70da0*/  PRMT R71, R52, 0x7772, RZ ;  /* 0x0000777234477816 */ /* 0x000fe200000000ff */
[----:B------:R-:W2:Y:S01]  /*70db0*/  LDCU UR6, c[0x0][0x39c] ;  /* 0x00007380ff0677ac */ /* 0x000ea20008000800 */
[----:B------:R-:W-:-:S03]  /*70dc0*/  IADD3 R4, P4, PT, R10, R70, RZ ;  /* 0x000000460a047210 */ /* 0x000fc60007f9e0ff */
[----:B------:R3:W-:Y:S01]  /*70dd0*/  @P1 STG.E.U8 desc[UR20][R8.64], R71 ;  /* 0x0000004708001986 */ /* 0x0007e2000c101114 */
[C---:B-1----:R-:W-:Y:S02]  /*70de0*/  IADD3 R6, P1, PT, R11.reuse, R70, RZ ;  /* 0x000000460b067210 */ /* 0x042fe40007f3e0ff */
[-C--:B------:R-:W-:Y:S02]  /*70df0*/  LEA.HI.X.SX32 R5, R10, R69.reuse, 0x1, P4 ;  /* 0x000000450a057211 */ /* 0x080fe400020f0eff */
[----:B------:R-:W-:Y:S02]  /*70e00*/  PRMT R65, R52, 0x7773, RZ ;  /* 0x0000777334417816 */ /* 0x000fe400000000ff */
[C-C-:B------:R-:W-:Y:S02]  /*70e10*/  LOP3.LUT R73, R0.reuse, 0x2a, R93.reuse, 0xfe, !PT ;  /* 0x0000002a00497812 */ /* 0x140fe400078efe5d */
[----:B------:R-:W-:Y:S02]  /*70e20*/  LEA.HI.X.SX32 R7, R11, R69, 0x1, P1 ;  /* 0x000000450b077211 */ /* 0x000fe400008f0eff */
[C---:B------:R-:W-:Y:S01]  /*70e30*/  LOP3.LUT R11, R0.reuse, 0x2c, R93, 0xfe, !PT ;  /* 0x0000002c000b7812 */ /* 0x040fe200078efe5d */
[----:B------:R1:W-:Y:S01]  /*70e40*/  @P3 STG.E.U8 desc[UR20][R4.64], R65 ;  /* 0x0000004104003986 */ /* 0x0003e2000c101114 */
[----:B----4-:R-:W-:Y:S01]  /*70e50*/  ISETP.LT.AND P1, PT, R73, UR5, !P0 ;  /* 0x0000000549007c0c */ /* 0x010fe2000c721270 */
[----:B------:R-:W4:Y:S01]  /*70e60*/  LDCU UR5, c[0x0][0x39c] ;  /* 0x00007380ff0577ac */ /* 0x000f220008000800 */
[----:B------:R-:W-:Y:S01]  /*70e70*/  PRMT R67, R53, 0x7770, RZ ;  /* 0x0000777035437816 */ /* 0x000fe200000000ff */
[-C--:B------:R-:W-:Y:S01]  /*70e80*/  IMAD R10, R73, R2.reuse, RZ ;  /* 0x00000002490a7224 */ /* 0x080fe200078e02ff */
[C---:B0-----:R-:W-:Y:S01]  /*70e90*/  ISETP.LT.AND P3, PT, R11.reuse, UR4, !P0 ;  /* 0x000000040b007c0c */ /* 0x041fe2000c761270 */
[----:B------:R-:W-:Y:S01]  /*70ea0*/  IMAD R11, R11, R2, RZ ;  /* 0x000000020b0b7224 */ /* 0x000fe200078e02ff */
[----:B---3--:R-:W-:Y:S01]  /*70eb0*/  LOP3.LUT R71, R0, UR23, RZ, 0xfc, !PT ;  /* 0x0000001700477c12 */ /* 0x008fe2000f8efcff */
[----:B------:R0:W-:Y:S01]  /*70ec0*/  @P2 STG.E.U8 desc[UR20][R6.64], R67 ;  /* 0x0000004306002986 */ /* 0x0001e2000c101114 */
[-C--:B------:R-:W-:Y:S01]  /*70ed0*/  IADD3 R8, P2, PT, R10, R70.reuse, RZ ;  /* 0x000000460a087210 */ /* 0x080fe20007f5e0ff */
[----:B------:R-:W3:Y:S01]  /*70ee0*/  LDCU UR4, c[0x0][0x39c] ;  /* 0x00007380ff0477ac */ /* 0x000ee20008000800 */
[----:B-1----:R-:W-:-:S02]  /*70ef0*/  IADD3 R4, P4, PT, R11, R70, RZ ;  /* 0x000000460b047210 */ /* 0x002fc40007f9e0ff */
[-C--:B------:R-:W-:Y:S02]  /*70f00*/  LEA.HI.X.SX32 R9, R10, R69.reuse, 0x1, P2 ;  /* 0x000000450a097211 */ /* 0x080fe400010f0eff */
[----:B------:R-:W-:Y:S02]  /*70f10*/  PRMT R65, R53, 0x7771, RZ ;  /* 0x0000777135417816 */ /* 0x000fe400000000ff */
[-C--:B------:R-:W-:Y:S01]  /*70f20*/  LEA.HI.X.SX32 R5, R11, R69.reuse, 0x1, P4 ;  /* 0x000000450b057211 */ /* 0x080fe200020f0eff */
[----:B0-----:R-:W-:Y:S01]  /*70f30*/  IMAD R7, R71, R2, RZ ;  /* 0x0000000247077224 */ /* 0x001fe200078e02ff */
[----:B------:R-:W-:Y:S02]  /*70f40*/  PRMT R11, R53, 0x7772, RZ ;  /* 0x00007772350b7816 */ /* 0x000fe400000000ff */
[----:B------:R-:W-:Y:S01]  /*70f50*/  LOP3.LUT R67, R0, 0x30, R93, 0xfe, !PT ;  /* 0x0000003000437812 */ /* 0x000fe200078efe5d */
[----:B------:R0:W-:Y:S01]  /*70f60*/  @P1 STG.E.U8 desc[UR20][R8.64], R65 ;  /* 0x0000004108001986 */ /* 0x0001e2000c101114 */
[----:B--2---:R-:W-:Y:S01]  /*70f70*/  ISETP.LT.AND P2, PT, R71, UR6, !P0 ;  /* 0x0000000647007c0c */ /* 0x004fe2000c741270 */
[----:B------:R-:W1:Y:S01]  /*70f80*/  LDCU UR6, c[0x0][0x39c] ;  /* 0x00007380ff0677ac */ /* 0x000e620008000800 */
[----:B------:R-:W-:Y:S01]  /*70f90*/  IADD3 R6, P1, PT, R7, R70, RZ ;  /* 0x0000004607067210 */ /* 0x000fe20007f3e0ff */
[----:B------:R2:W-:Y:S01]  /*70fa0*/  @P3 STG.E.U8 desc[UR20][R4.64], R11 ;  /* 0x0000000b04003986 */ /* 0x0005e2000c101114 */
[C---:B------:R-:W-:Y:S01]  /*70fb0*/  IMAD R10, R67.reuse, R2, RZ ;  /* 0x00000002430a7224 */ /* 0x040fe200078e02ff */
[----:B----4-:R-:W-:Y:S01]  /*70fc0*/  ISETP.LT.AND P3, PT, R67, UR5, !P0 ;  /* 0x0000000543007c0c */ /* 0x010fe2000c761270 */
[----:B------:R-:W4:Y:S01]  /*70fd0*/  LDCU UR5, c[0x0][0x39c] ;  /* 0x00007380ff0577ac */ /* 0x000f220008000800 */
[----:B------:R-:W-:-:S02]  /*70fe0*/  LEA.HI.X.SX32 R7, R7, R69, 0x1, P1 ;  /* 0x0000004507077211 */ /* 0x000fc400008f0eff */
[--C-:B------:R-:W-:Y:S02]  /*70ff0*/  LOP3.LUT R71, R0, 0x32, R93.reuse, 0xfe, !PT ;  /* 0x0000003200477812 */ /* 0x100fe400078efe5d */
[C---:B0-----:R-:W-:Y:S02]  /*71000*/  IADD3 R8, P1, PT, R10.reuse, R70, RZ ;  /* 0x000000460a087210 */ /* 0x041fe40007f3e0ff */
[----:B------:R-:W-:Y:S02]  /*71010*/  PRMT R53, R53, 0x7773, RZ ;  /* 0x0000777335357816 */ /* 0x000fe400000000ff */
[----:B------:R-:W-:Y:S01]  /*71020*/  LEA.HI.X.SX32 R9, R10, R69, 0x1, P1 ;  /* 0x000000450a097211 */ /* 0x000fe200008f0eff */
[C---:B--2---:R-:W-:Y:S01]  /*71030*/  IMAD R5, R71.reuse, R2, RZ ;  /* 0x0000000247057224 */ /* 0x044fe200078e02ff */
[----:B------:R-:W-:Y:S01]  /*71040*/  PRMT R67, R54, 0x7770, RZ ;  /* 0x0000777036437816 */ /* 0x000fe200000000ff */
[----:B------:R0:W-:Y:S01]  /*71050*/  @P2 STG.E.U8 desc[UR20][R6.64], R53 ;  /* 0x0000003506002986 */ /* 0x0001e2000c101114 */
[----:B---3--:R-:W-:Y:S01]  /*71060*/  ISETP.LT.AND P2, PT, R71, UR4, !P0 ;  /* 0x0000000447007c0c */ /* 0x008fe2000c741270 */
[----:B------:R-:W2:Y:S01]  /*71070*/  LDCU UR4, c[0x0][0x39c] ;  /* 0x00007380ff0477ac */ /* 0x000ea20008000800 */
[----:B------:R-:W-:Y:S01]  /*71080*/  LOP3.LUT R65, R0, 0x34, R93, 0xfe, !PT ;  /* 0x0000003400417812 */ /* 0x000fe200078efe5d */
[----:B------:R3:W-:Y:S01]  /*71090*/  @P3 STG.E.U8 desc[UR20][R8.64], R67 ;  /* 0x0000004308003986 */ /* 0x0007e2000c101114 */
[----:B------:R-:W-:-:S02]  /*710a0*/  IADD3 R4, P3, PT, R5, R70, RZ ;  /* 0x0000004605047210 */ /* 0x000fc40007f7e0ff */
[----:B------:R-:W-:Y:S01]  /*710b0*/  LOP3.LUT R11, R0, 0x36, R93, 0xfe, !PT ;  /* 0x00000036000b7812 */ /* 0x000fe200078efe5d */
[CC--:B------:R-:W-:Y:S01]  /*710c0*/  IMAD R10, R65.reuse, R2.reuse, RZ ;  /* 0x00000002410a7224 */ /* 0x0c0fe200078e02ff */
[----:B-1----:R-:W-:Y:S01]  /*710d0*/  ISETP.LT.AND P1, PT, R65, UR6, !P0 ;  /* 0x0000000641007c0c */ /* 0x002fe2000c721270 */
[----:B------:R-:W1:Y:S01]  /*710e0*/  LDCU UR6, c[0x0][0x39c] ;  /* 0x00007380ff0677ac */ /* 0x000e620008000800 */
[----:B------:R-:W-:Y:S02]  /*710f0*/  LEA.HI.X.SX32 R5, R5, R69, 0x1, P3 ;  /* 0x0000004505057211 */ /* 0x000fe400018f0eff */
[C---:B----4-:R-:W-:Y:S01]  /*71100*/  ISETP.LT.AND P3, PT, R11.reuse, UR5, !P0 ;  /* 0x000000050b007c0c */ /* 0x050fe2000c761270 */
[----:B------:R-:W-:Y:S01]  /*71110*/  IMAD R11, R11, R2, RZ ;  /* 0x000000020b0b7224 */ /* 0x000fe200078e02ff */
[----:B------:R-:W-:Y:S01]  /*71120*/  PRMT R65, R54, 0x7771, RZ ;  /* 0x0000777136417816 */ /* 0x000fe200000000ff */
[----:B------:R-:W4:Y:S01]  /*71130*/  LDCU UR5, c[0x0][0x39c] ;  /* 0x00007380ff0577ac */ /* 0x000f220008000800 */
[----:B0-----:R-:W-:-:S02]  /*71140*/  IADD3 R6, P4, PT, R10, R70, RZ ;  /* 0x000000460a067210 */ /* 0x001fc40007f9e0ff */
[--C-:B---3--:R-:W-:Y:S01]  /*71150*/  LOP3.LUT R67, R0, 0x38, R93.reuse, 0xfe, !PT ;  /* 0x0000003800437812 */ /* 0x108fe200078efe5d */
[----:B------:R0:W-:Y:S01]  /*71160*/  @P2 STG.E.U8 desc[UR20][R4.64], R65 ;  /* 0x0000004104002986 */ /* 0x0001e2000c101114 */
[----:B------:R-:W-:Y:S02]  /*71170*/  IADD3 R8, P2, PT, R11, R70, RZ ;  /* 0x000000460b087210 */ /* 0x000fe40007f5e0ff */
[-C--:B------:R-:W-:Y:S01]  /*71180*/  LEA.HI.X.SX32 R7, R10, R69.reuse, 0x1, P4 ;  /* 0x000000450a077211 */ /* 0x080fe200020f0eff */
[----:B------:R-:W-:Y:S01]  /*71190*/  IMAD R10, R67, R2, RZ ;  /* 0x00000002430a7224 */ /* 0x000fe200078e02ff */
[C---:B------:R-:W-:Y:S02]  /*711a0*/  PRMT R53, R54.reuse, 0x7772, RZ ;  /* 0x0000777236357816 */ /* 0x040fe400000000ff */
[----:B------:R-:W-:Y:S02]  /*711b0*/  LEA.HI.X.SX32 R9, R11, R69, 0x1, P2 ;  /* 0x000000450b097211 */ /* 0x000fe400010f0eff */
[----:B------:R-:W-:Y:S01]  /*711c0*/  ISETP.LT.AND P2, PT, R67, UR7, !P0 ;  /* 0x0000000743007c0c */ /* 0x000fe2000c741270 */
[----:B------:R3:W-:Y:S01]  /*711d0*/  @P1 STG.E.U8 desc[UR20][R6.64], R53 ;  /* 0x0000003506001986 */ /* 0x0007e2000c101114 */
[----:B------:R-:W-:Y:S01]  /*711e0*/  PRMT R11, R54, 0x7773, RZ ;  /* 0x00007773360b7816 */ /* 0x000fe200000000ff */
[----:B------:R-:W1:Y:S01]  /*711f0*/  LDCU UR7, c[0x0][0x39c] ;  /* 0x00007380ff0777ac */ /* 0x000e620008000800 */
[----:B0-----:R-:W-:-:S02]  /*71200*/  LOP3.LUT R5, R0, 0x3a, R93, 0xfe, !PT ;  /* 0x0000003a00057812 */ /* 0x001fc400078efe5d */
[----:B------:R-:W-:Y:S01]  /*71210*/  IADD3 R4, P1, PT, R10, R70, RZ ;  /* 0x000000460a047210 */ /* 0x000fe20007f3e0ff */
[----:B------:R0:W-:Y:S01]  /*71220*/  @P3 STG.E.U8 desc[UR20][R8.64], R11 ;  /* 0x0000000b08003986 */ /* 0x0001e2000c101114 */
[C---:B--2---:R-:W-:Y:S01]  /*71230*/  ISETP.LT.AND P3, PT, R5.reuse, UR4, !P0 ;  /* 0x0000000405007c0c */ /* 0x044fe2000c761270 */
[----:B------:R-:W2:Y:S01]  /*71240*/  LDCU UR4, c[0x0][0x39c] ;  /* 0x00007380ff0477ac */ /* 0x000ea20008000800 */
[----:B---3--:R-:W-:Y:S01]  /*71250*/  LOP3.LUT R53, R0, 0x3c, R93, 0xfe, !PT ;  /* 0x0000003c00357812 */ /* 0x008fe200078efe5d */
[-C--:B------:R-:W-:Y:S01]  /*71260*/  IMAD R7, R5, R2.reuse, RZ ;  /* 0x0000000205077224 */ /* 0x080fe200078e02ff */
[----:B------:R-:W-:Y:S02]  /*71270*/  LEA.HI.X.SX32 R5, R10, R69, 0x1, P1 ;  /* 0x000000450a057211 */ /* 0x000fe400008f0eff */
[----:B------:R-:W-:Y:S01]  /*71280*/  PRMT R65, R55, 0x7770, RZ ;  /* 0x0000777037417816 */ /* 0x000fe200000000ff */
[C---:B------:R-:W-:Y:S01]  /*71290*/  IMAD R10, R53.reuse, R2, RZ ;  /* 0x00000002350a7224 */ /* 0x040fe200078e02ff */
[----:B----4-:R-:W-:Y:S01]  /*712a0*/  ISETP.LT.AND P1, PT, R53, UR5, !P0 ;  /* 0x0000000535007c0c */ /* 0x010fe2000c721270 */
[----:B------:R-:W3:Y:S01]  /*712b0*/  LDCU UR5, c[0x0][0x39c] ;  /* 0x00007380ff0577ac */ /* 0x000ee20008000800 */
[-C--:B------:R-:W-:Y:S01]  /*712c0*/  IADD3 R6, P4, PT, R7, R70.reuse, RZ ;  /* 0x0000004607067210 */ /* 0x080fe20007f9e0ff */
[----:B------:R4:W-:Y:S01]  /*712d0*/  @P2 STG.E.U8 desc[UR20][R4.64], R65 ;  /* 0x0000004104002986 */ /* 0x0009e2000c101114 */
[----:B0-----:R-:W-:-:S02]  /*712e0*/  IADD3 R8, P2, PT, R10, R70, RZ ;  /* 0x000000460a087210 */ /* 0x001fc40007f5e0ff */
[----:B------:R-:W-:Y:S02]  /*712f0*/  LOP3.LUT R67, R0, UR24, RZ, 0xfc, !PT ;  /* 0x0000001800437c12 */ /* 0x000fe4000f8efcff */
[-C--:B------:R-:W-:Y:S02]  /*71300*/  LEA.HI.X.SX32 R7, R7, R69.reuse, 0x1, P4 ;  /* 0x0000004507077211 */ /* 0x080fe400020f0eff */
[C---:B------:R-:W-:Y:S02]  /*71310*/  PRMT R53, R55.reuse, 0x7773, RZ ;  /* 0x0000777337357816 */ /* 0x040fe400000000ff */
[C---:B------:R-:W-:Y:S02]  /*71320*/  PRMT R11, R55.reuse, 0x7771, RZ ;  /* 0x00007771370b7816 */ /* 0x040fe400000000ff */
[----:B------:R-:W-:Y:S01]  /*71330*/  PRMT R55, R55, 0x7772, RZ ;  /* 0x0000777237377816 */ /* 0x000fe200000000ff */
[C---:B----4-:R-:W-:Y:S01]  /*71340*/  IMAD R5, R67.reuse, R2, RZ ;  /* 0x0000000243057224 */ /* 0x050fe200078e02ff */
[----:B------:R-:W-:Y:S01]  /*71350*/  LEA.HI.X.SX32 R9, R10, R69, 0x1, P2 ;  /* 0x000000450a097211 */ /* 0x000fe200010f0eff */
[----:B------:R0:W-:Y:S01]  /*71360*/  @P3 STG.E.U8 desc[UR20][R6.64], R11 ;  /* 0x0000000b06003986 */ /* 0x0001e2000c101114 */
[----:B-1----:R-:W-:Y:S01]  /*71370*/  ISETP.LT.AND P2, PT, R67, UR6, !P0 ;  /* 0x0000000643007c0c */ /* 0x002fe2000c741270 */
[----:B------:R-:W1:Y:S02]  /*71380*/  LDCU UR6, c[0x0][0x39c] ;  /* 0x00007380ff0677ac */ /* 0x000e640008000800 */
[----:B------:R4:W-:Y:S01]  /*71390*/  @P1 STG.E.U8 desc[UR20][R8.64], R55 ;  /* 0x0000003708001986 */ /* 0x0009e2000c101114 */
[----:B------:R-:W-:-:S02]  /*713a0*/  IADD3 R4, P1, PT, R5, R70, RZ ;  /* 0x0000004605047210 */ /* 0x000fc40007f3e0ff */
[C-C-:B------:R-:W-:Y:S02]  /*713b0*/  LOP3.LUT R65, R0.reuse, 0x42, R93.reuse, 0xfe, !PT ;  /* 0x0000004200417812 */ /* 0x140fe400078efe5d */
[C-C-:B------:R-:W-:Y:S02]  /*713c0*/  LOP3.LUT R67, R0.reuse, 0x40, R93.reuse, 0xfe, !PT ;  /* 0x0000004000437812 */ /* 0x140fe400078efe5d */
[----:B------:R-:W-:Y:S02]  /*713d0*/  LEA.HI.X.SX32 R5, R5, R69, 0x1, P1 ;  /* 0x0000004505057211 */ /* 0x000fe400008f0eff */
[----:B--2---:R-:W-:Y:S01]  /*713e0*/  ISETP.LT.AND P1, PT, R65, UR4, !P0 ;  /* 0x0000000441007c0c */ /* 0x004fe2000c721270 */
[----:B------:R-:W2:Y:S01]  /*713f0*/  LDCU UR4, c[0x0][0x39c] ;  /* 0x00007380ff0477ac */ /* 0x000ea20008000800 */
[CC--:B------:R-:W-:Y:S01]  /*71400*/  IMAD R10, R67.reuse, R2.reuse, RZ ;  /* 0x00000002430a7224 */ /* 0x0c0fe200078e02ff */
[----:B------:R-:W-:Y:S01]  /*71410*/  ISETP.LT.AND P3, PT, R67, UR7, !P0 ;  /* 0x0000000743007c0c */ /* 0x000fe2000c761270 */
[----:B0-----:R-:W-:Y:S01]  /*71420*/  IMAD R11, R65, R2, RZ ;  /* 0x00000002410b7224 */ /* 0x001fe200078e02ff */
[----:B------:R0:W-:Y:S01]  /*71430*/  @P2 STG.E.U8 desc[UR20][R4.64], R53 ;  /* 0x0000003504002986 */ /* 0x0001e2000c101114 */
[----:B------:R-:W-:Y:S01]  /*71440*/  LOP3.LUT R67, R0, 0x44, R93, 0xfe, !PT ;  /* 0x0000004400437812 */ /* 0x000fe200078efe5d */
[----:B------:R-:W1:Y:S01]  /*71450*/  LDCU UR7, c[0x0][0x39c] ;  /* 0x00007380ff0777ac */ /* 0x000e620008000800 */
[----:B------:R-:W-:-:S02]  /*71460*/  IADD3 R6, P4, PT, R10, R70, RZ ;  /* 0x000000460a067210 */ /* 0x000fc40007f9e0ff */
[----:B----4-:R-:W-:Y:S02]  /*71470*/  IADD3 R8, P2, PT, R11, R70, RZ ;  /* 0x000000460b087210 */ /* 0x010fe40007f5e0ff */
[-C--:B------:R-:W-:Y:S02]  /*71480*/  LEA.HI.X.SX32 R7, R10, R69.reuse, 0x1, P4 ;  /* 0x000000450a077211 */ /* 0x080fe400020f0eff */
[C---:B------:R-:W-:Y:S01]  /*71490*/  PRMT R55, R56.reuse, 0x7770, RZ ;  /* 0x0000777038377816 */ /* 0x040fe200000000ff */
[----:B------:R-:W-:Y:S01]  /*714a0*/  IMAD R10, R67, R2, RZ ;  /* 0x00000002430a7224 */ /* 0x000fe200078e02ff */
[----:B------:R-:W-:Y:S02]  /*714b0*/  LEA.HI.X.SX32 R9, R11, R69, 0x1, P2 ;  /* 0x000000450b097211 */ /* 0x000fe400010f0eff */
[----:B------:R-:W-:Y:S02]  /*714c0*/  PRMT R65, R56, 0x7771, RZ ;  /* 0x0000777138417816 */ /* 0x000fe400000000ff */
[----:B---3--:R-:W-:Y:S01]  /*714d0*/  ISETP.LT.AND P2, PT, R67, UR5, !P0 ;  /* 0x0000000543007c0c */ /* 0x008fe2000c741270 */
[----:B------:R3:W-:Y:S01]  /*714e0*/  @P3 STG.E.U8 desc[UR20][R6.64], R55 ;  /* 0x0000003706003986 */ /* 0x0007e2000c101114 */
[C-C-:B------:R-:W-:Y:S01]  /*714f0*/  LOP3.LUT R11, R0.reuse, 0x46, R93.reuse, 0xfe, !PT ;  /* 0x00000046000b7812 */ /* 0x140fe200078efe5d */
[----:B------:R-:W4:Y:S01]  /*71500*/  LDCU UR5, c[0x0][0x39c] ;  /* 0x00007380ff0577ac */ /* 0x000f220008000800 */
[----:B0-----:R-:W-:Y:S01]  /*71510*/  LOP3.LUT R53, R0, 0x48, R93, 0xfe, !PT ;  /* 0x0000004800357812 */ /* 0x001fe200078efe5d */
[----:B------:R0:W-:Y:S01]  /*71520*/  @P1 STG.E.U8 desc[UR20][R8.64], R65 ;  /* 0x0000004108001986 */ /* 0x0001e2000c101114 */
[----:B------:R-:W-:-:S02]  /*71530*/  IADD3 R4, P1, PT, R10, R70, RZ ;  /* 0x000000460a047210 */ /* 0x000fc40007f3e0ff */
[C---:B--2---:R-:W-:Y:S01]  /*71540*/  ISETP.LT.AND P3, PT, R11.reuse, UR4, !P0 ;  /* 0x000000040b007c0c */ /* 0x044fe2000c761270 */
[-C--:B------:R-:W-:Y:S01]  /*71550*/  IMAD R11, R11, R2.reuse, RZ ;  /* 0x000000020b0b7224 */ /* 0x080fe200078e02ff */
[----:B------:R-:W-:Y:S01]  /*71560*/  LEA.HI.X.SX32 R5, R10, R69, 0x1, P1 ;  /* 0x000000450a057211 */ /* 0x000fe200008f0eff */
[----:B------:R-:W2:Y:S01]  /*71570*/  LDCU UR4, c[0x0][0x39c] ;  /* 0x00007380ff0477ac */ /* 0x000ea20008000800 */
[C---:B---3--:R-:W-:Y:S02]  /*71580*/  PRMT R55, R56.reuse, 0x7772, RZ ;  /* 0x0000777238377816 */ /* 0x048fe400000000ff */
[C---:B-1----:R-:W-:Y:S01]  /*71590*/  ISETP.LT.AND P1, PT, R53.reuse, UR6, !P0 ;  /* 0x0000000635007c0c */ /* 0x042fe2000c721270 */
[----:B------:R-:W1:Y:S01]  /*715a0*/  LDCU UR6, c[0x0][0x39c] ;  /* 0x00007380ff0677ac */ /* 0x000e620008000800 */
[----:B0-----:R-:W-:Y:S01]  /*715b0*/  IMAD R9, R53, R2, RZ ;  /* 0x0000000235097224 */ /* 0x001fe200078e02ff */
[----:B------:R-:W-:Y:S01]  /*715c0*/  IADD3 R6, P4, PT, R11, R70, RZ ;  /* 0x000000460b067210 */ /* 0x000fe20007f9e0ff */
[----:B------:R0:W-:Y:S01]  /*715d0*/  @P2 STG.E.U8 desc[UR20][R4.64], R55 ;  /* 0x0000003704002986 */ /* 0x0001e2000c101114 */
[----:B------:R-:W-:-:S02]  /*715e0*/  PRMT R53, R56, 0x7773, RZ ;  /* 0x0000777338357816 */ /* 0x000fc400000000ff */
[-C--:B------:R-:W-:Y:S02]  /*715f0*/  LEA.HI.X.SX32 R7, R11, R69.reuse, 0x1, P4 ;  /* 0x000000450b077211 */ /* 0x080fe400020f0eff */
[C---:B------:R-:W-:Y:S02]  /*71600*/  IADD3 R8, P2, PT, R9.reuse, R70, RZ ;  /* 0x0000004609087210 */ /* 0x040fe40007f5e0ff */
[C-C-:B------:R-:W-:Y:S01]  /*71610*/  LOP3.LUT R65, R0.reuse, 0x4a, R93.reuse, 0xfe, !PT ;  /* 0x0000004a00417812 */ /* 0x140fe200078efe5d */
[----:B------:R3:W-:Y:S01]  /*71620*/  @P3 STG.E.U8 desc[UR20][R6.64], R53 ;  /* 0x0000003506003986 */ /* 0x0007e2000c101114 */
[----:B------:R-:W-:Y:S02]  /*71630*/  LEA.HI.X.SX32 R9, R9, R69, 0x1, P2 ;  /* 0x0000004509097211 */ /* 0x000fe400010f0eff */
[----:B------:R-:W-:Y:S01]  /*71640*/  PRMT R11, R57, 0x7770, RZ ;  /* 0x00007770390b7816 */ /* 0x000fe200000000ff */
[C---:B------:R-:W-:Y:S01]  /*71650*/  IMAD R10, R65.reuse, R2, RZ ;  /* 0x00000002410a7224 */ /* 0x040fe200078e02ff */
[----:B----4-:R-:W-:Y:S01]  /*71660*/  ISETP.LT.AND P3, PT, R65, UR5, !P0 ;  /* 0x0000000541007c0c */ /* 0x010fe2000c761270 */
[----:B------:R-:W4:Y:S01]  /*71670*/  LDCU UR5, c[0x0][0x39c] ;  /* 0x00007380ff0577ac */ /* 0x000f220008000800 */
[----:B------:R-:W-:Y:S01]  /*71680*/  LOP3.LUT R67, R0, 0x4c, R93, 0xfe, !PT ;  /* 0x0000004c00437812 */ /* 0x000fe200078efe5d */
[----:B------:R1:W-:Y:S01]  /*71690*/  @P1 STG.E.U8 desc[UR20][R8.64], R11 ;  /* 0x0000000b08001986 */ /* 0x0003e2000c101114 */
[----:B0-----:R-:W-:-:S02]  /*716a0*/  IADD3 R4, P1, PT, R10, R70, RZ ;  /* 0x000000460a047210 */ /* 0x001fc40007f3e0ff */
[----:B------:R-:W-:Y:S01]  /*716b0*/  PRMT R55, R57, 0x7771, RZ ;  /* 0x0000777139377816 */ /* 0x000fe200000000ff */
[C---:B---3--:R-:W-:Y:S01]  /*716c0*/  IMAD R7, R67.reuse, R2, RZ ;  /* 0x0000000243077224 */ /* 0x048fe200078e02ff */
[----:B------:R-:W-:Y:S02]  /*716d0*/  LEA.HI.X.SX32 R5, R10, R69, 0x1, P1 ;  /* 0x000000450a057211 */ /* 0x000fe400008f0eff */
[C---:B------:R-:W-:Y:S02]  /*716e0*/  LOP3.LUT R65, R0.reuse, UR25, RZ, 0xfc, !PT ;  /* 0x0000001900417c12 */ /* 0x040fe4000f8efcff */
[----:B--2---:R-:W-:Y:S01]  /*716f0*/  ISETP.LT.AND P2, PT, R67, UR4, !P0 ;  /* 0x0000000443007c0c */ /* 0x004fe2000c741270 */
[----:B------:R0:W-:Y:S01]  /*71700*/  @P3 STG.E.U8 desc[UR20][R4.64], R55 ;  /* 0x0000003704003986 */ /* 0x0001e2000c101114 */
[----:B------:R-:W-:Y:S01]  /*71710*/  IADD3 R6, P3, PT, R7, R70, RZ ;  /* 0x0000004607067210 */ /* 0x000fe20007f7e0ff */
[C---:B------:R-:W-:Y:S01]  /*71720*/  IMAD R10, R65.reuse, R2, RZ ;  /* 0x00000002410a7224 */ /* 0x040fe200078e02ff */
[----:B-1----:R-:W-:Y:S01]  /*71730*/  LOP3.LUT R11, R0, 0x50, R93, 0xfe, !PT ;  /* 0x00000050000b7812 */ /* 0x002fe200078efe5d */
[----:B------:R-:W1:Y:S01]  /*71740*/  LDCU UR4, c[0x0][0x39c] ;  /* 0x00007380ff0477ac */ /* 0x000e620008000800 */
[----:B------:R-:W-:-:S02]  /*71750*/  ISETP.LT.AND P1, PT, R65, UR6, !P0 ;  /* 0x0000000641007c0c */ /* 0x000fc4000c721270 */
[-C--:B------:R-:W-:Y:S01]  /*71760*/  LEA.HI.X.SX32 R7, R7, R69.reuse, 0x1, P3 ;  /* 0x0000004507077211 */ /* 0x080fe200018f0eff */
[----:B------:R-:W2:Y:S01]  /*71770*/  LDCU UR6, c[0x0][0x39c] ;  /* 0x00007380ff0677ac */ /* 0x000ea20008000800 */
[C---:B----4-:R-:W-:Y:S01]  /*71780*/  ISETP.LT.AND P3, PT, R11.reuse, UR5, !P0 ;  /* 0x000000050b007c0c */ /* 0x050fe2000c761270 */
[----:B------:R-:W-:Y:S01]  /*71790*/  IMAD R11, R11, R2, RZ ;  /* 0x000000020b0b7224 */ /* 0x000fe200078e02ff */
[----:B------:R-:W-:Y:S01]  /*717a0*/  PRMT R53, R57, 0x7772, RZ ;  /* 0x0000777239357816 */ /* 0x000fe200000000ff */
[----:B------:R-:W3:Y:S01]  /*717b0*/  LDCU UR5, c[0x0][0x39c] ;  /* 0x00007380ff0577ac */ /* 0x000ee20008000800 */
[----:B------:R-:W-:Y:S02]  /*717c0*/  IADD3 R8, P4, PT, R10, R70, RZ ;  /* 0x000000460a087210 */ /* 0x000fe40007f9e0ff */
[----:B0-----:R-:W-:Y:S01]  /*717d0*/  LOP3.LUT R55, R0, 0x52, R93, 0xfe, !PT ;  /* 0x0000005200377812 */ /* 0x001fe200078efe5d */
[----:B------:R-:W-:Y:S01]  /*717e0*/  @P2 STG.E.U8 desc[UR20][R6.64], R53 ;  /* 0x0000003506002986 */ /* 0x000fe2000c101114 */
[----:B------:R-:W-:-:S02]  /*717f0*/  LEA.HI.X.SX32 R9, R10, R69, 0x1, P4 ;  /* 0x000000450a097211 */ /* 0x000fc400020f0eff */
[----:B------:R-:W-:Y:S01]  /*71800*/  PRMT R57, R57, 0x7773, RZ ;  /* 0x0000777339397816 */ /* 0x000fe200000000ff */
[----:B------:R-:W-:Y:S01]  /*71810*/  IMAD R10, R55, R2, RZ ;  /* 0x00000002370a7224 */ /* 0x000fe200078e02ff */
[----:B------:R-:W-:Y:S02]  /*71820*/  IADD3 R4, P2, PT, R11, R70, RZ ;  /* 0x000000460b047210 */ /* 0x000fe40007f5e0ff */
[----:B------:R-:W-:Y:S01]  /*71830*/  ISETP.LT.AND P4, PT, R55, UR7, !P0 ;  /* 0x0000000737007c0c */ /* 0x000fe2000c781270 */
[----:B------:R0:W-:Y:S01]  /*71840*/  @P1 STG.E.U8 desc[UR20][R8.64], R57 ;  /* 0x0000003908001986 */ /* 0x0001e2000c101114 */
[----:B------:R-:W-:Y:S01]  /*71850*/  LOP3.LUT R55, R0, 0x54, R93, 0xfe, !PT ;  /* 0x0000005400377812 */ /* 0x000fe200078efe5d */
[----:B------:R-:W4:Y:S01]  /*71860*/  LDCU UR7, c[0x0][0x39c] ;  /* 0x00007380ff0777ac */ /* 0x000f220008000800 */
[----:B------:R-:W-:Y:S02]  /*71870*/  LEA.HI.X.SX32 R5, R11, R69, 0x1, P2 ;  /* 0x000000450b057211 */ /* 0x000fe400010f0eff */
[----:B------:R-:W-:-:S02]  /*71880*/  PRMT R11, R58, 0x7770, RZ ;  /* 0x000077703a0b7816 */ /* 0x000fc400000000ff */
[C---:B-1----:R-:W-:Y:S01]  /*71890*/  ISETP.LT.AND P2, PT, R55.reuse, UR4, !P0 ;  /* 0x0000000437007c0c */ /* 0x042fe2000c741270 */
[----:B------:R-:W1:Y:S01]  /*718a0*/  LDCU UR4, c[0x0][0x39c] ;  /* 0x00007380ff0477ac */ /* 0x000e620008000800 */
[----:B0-----:R-:W-:Y:S01]  /*718b0*/  IMAD R9, R55, R2, RZ ;  /* 0x0000000237097224 */ /* 0x001fe200078e02ff */
[----:B------:R0:W-:Y:S01]  /*718c0*/  @P3 STG.E.U8 desc[UR20][R4.64], R11 ;  /* 0x0000000b04003986 */ /* 0x0001e2000c101114 */
[----:B------:R-:W-:Y:S02]  /*718d0*/  IADD3 R6, P1, PT, R10, R70, RZ ;  /* 0x000000460a067210 */ /* 0x000fe40007f3e0ff */
[----:B------:R-:W-:Y:S02]  /*718e0*/  LOP3.LUT R53, R0, 0x56, R93, 0xfe, !PT ;  /* 0x0000005600357812 */ /* 0x000fe400078efe5d */
[----:B------:R-:W-:Y:S02]  /*718f0*/  LEA.HI.X.SX32 R7, R10, R69, 0x1, P1 ;  /* 0x000000450a077211 */ /* 0x000fe400008f0eff */
[----:B------:R-:W-:-:S02]  /*71900*/  PRMT R57, R58, 0x7771, RZ ;  /* 0x000077713a397816 */ /* 0x000fc400000000ff */
[C---:B0-----:R-:W-:Y:S02]  /*71910*/  IADD3 R4, P3, PT, R9.reuse, R70, RZ ;  /* 0x0000004609047210 */ /* 0x041fe40007f7e0ff */
[----:B------:R-:W-:Y:S02]  /*71920*/  LOP3.LUT R11, R0, 0x58, R93, 0xfe, !PT ;  /* 0x00000058000b7812 */ /* 0x000fe400078efe5d */
[-C--:B------:R-:W-:Y:S01]  /*71930*/  LEA.HI.X.SX32 R5, R9, R69.reuse, 0x1, P3 ;  /* 0x0000004509057211 */ /* 0x080fe200018f0eff */
[-C--:B------:R-:W-:Y:S01]  /*71940*/  IMAD R10, R53, R2.reuse, RZ ;  /* 0x00000002350a7224 */ /* 0x080fe200078e02ff */
[C---:B--2---:R-:W-:Y:S01]  /*71950*/  ISETP.LT.AND P3, PT, R11.reuse, UR6, !P0 ;  /* 0x000000060b007c0c */ /* 0x044fe2000c761270 */
[----:B------:R-:W-:Y:S01]  /*71960*/  IMAD R11, R11, R2, RZ ;  /* 0x000000020b0b7224 */ /* 0x000fe200078e02ff */
[----:B------:R-:W-:Y:S02]  /*71970*/  PRMT R55, R58, 0x7772, RZ ;  /* 0x000077723a377816 */ /* 0x000fe400000000ff */
[----:B---3--:R-:W-:Y:S01]  /*71980*/  ISETP.LT.AND P1, PT, R53, UR5, !P0 ;  /* 0x0000000535007c0c */ /* 0x008fe2000c721270 */
[----:B------:R0:W-:Y:S01]  /*71990*/  @P4 STG.E.U8 desc[UR20][R6.64], R57 ;  /* 0x0000003906004986 */ /* 0x0001e2000c101114 */
[C---:B------:R-:W-:Y:S01]  /*719a0*/  IADD3 R8, P4, PT, R10.reuse, R70, RZ ;  /* 0x000000460a087210 */ /* 0x040fe20007f9e0ff */
[----:B------:R-:W2:Y:S02]  /*719b0*/  LDCU UR5, c[0x0][0x39c] ;  /* 0x00007380ff0577ac */ /* 0x000ea40008000800 */
[----:B------:R3:W-:Y:S01]  /*719c0*/  @P2 STG.E.U8 desc[UR20][R4.64], R55 ;  /* 0x0000003704002986 */ /* 0x0007e2000c101114 */
[----:B------:R-:W-:Y:S01]  /*719d0*/  LEA.HI.X.SX32 R9, R10, R69, 0x1, P4 ;  /* 0x000000450a097211 */ /* 0x000fe200020f0eff */
[----:B------:R-:W1:Y:S01]  /*719e0*/  LDCU UR6, c[0x0][0x39c] ;  /* 0x00007380ff0677ac */ /* 0x000e620008000800 */
[----:B------:R-:W-:-:S02]  /*719f0*/  PRMT R53, R58, 0x7773, RZ ;  /* 0x000077733a357816 */ /* 0x000fc400000000ff */
[C---:B0-----:R-:W-:Y:S02]  /*71a00*/  IADD3 R6, P2, PT, R11.reuse, R70, RZ ;  /* 0x000000460b067210 */ /* 0x041fe40007f5e0ff */
[C-C-:B------:R-:W-:Y:S02]  /*71a10*/  LOP3.LUT R57, R0.reuse, 0x5a, R93.reuse, 0xfe, !PT ;  /* 0x0000005a00397812 */ /* 0x140fe400078efe5d */
[----:B------:R-:W-:Y:S02]  /*71a20*/  LEA.HI.X.SX32 R7, R11, R69, 0x1, P2 ;  /* 0x000000450b077211 */ /* 0x000fe400010f0eff */
[----:B------:R-:W-:Y:S01]  /*71a30*/  PRMT R11, R59, 0x7770, RZ ;  /* 0x000077703b0b7816 */ /* 0x000fe200000000ff */
[C---:B------:R-:W-:Y:S01]  /*71a40*/  IMAD R10, R57.reuse, R2, RZ ;  /* 0x00000002390a7224 */ /* 0x040fe200078e02ff */
[C---:B---3--:R-:W-:Y:S02]  /*71a50*/  LOP3.LUT R5, R0.reuse, 0x5c, R93, 0xfe, !PT ;  /* 0x0000005c00057812 */ /* 0x048fe400078efe5d */
[----:B----4-:R-:W-:Y:S01]  /*71a60*/  ISETP.LT.AND P4, PT, R57, UR7, !P0 ;  /* 0x0000000739007c0c */ /* 0x010fe2000c781270 */
[----:B------:R0:W-:Y:S01]  /*71a70*/  @P1 STG.E.U8 desc[UR20][R8.64], R53 ;  /* 0x0000003508001986 */ /* 0x0001e2000c101114 */
[----:B------:R-:W-:Y:S01]  /*71a80*/  LOP3.LUT R57, R0, UR26, RZ, 0xfc, !PT ;  /* 0x0000001a00397c12 */ /* 0x000fe2000f8efcff */
[----:B------:R-:W3:Y:S02]  /*71a90*/  LDCU UR7, c[0x0][0x39c] ;  /* 0x00007380ff0777ac */ /* 0x000ee40008000800 */
[----:B------:R4:W-:Y:S01]  /*71aa0*/  @P3 STG.E.U8 desc[UR20][R6.64], R11 ;  /* 0x0000000b06003986 */ /* 0x0009e2000c101114 */
[----:B------:R-:W-:-:S02]  /*71ab0*/  IADD3 R4, P3, PT, R10, R70, RZ ;  /* 0x000000460a047210 */ /* 0x000fc40007f7e0ff */
[C---:B------:R-:W-:Y:S01]  /*71ac0*/  ISETP.LT.AND P2, PT, R5.reuse, UR8, !P0 ;  /* 0x0000000805007c0c */ /* 0x040fe2000c741270 */
[-C--:B0-----:R-:W-:Y:S01]  /*71ad0*/  IMAD R8, R5, R2.reuse, RZ ;  /* 0x0000000205087224 */ /* 0x081fe200078e02ff */
[-C--:B------:R-:W-:Y:S01]  /*71ae0*/  LEA.HI.X.SX32 R5, R10, R69.reuse, 0x1, P3 ;  /* 0x000000450a057211 */ /* 0x080fe200018f0eff */
[----:B------:R-:W-:Y:S01]  /*71af0*/  IMAD R9, R57, R2, RZ ;  /* 0x0000000239097224 */ /* 0x000fe200078e02ff */
[----:B------:R-:W-:Y:S02]  /*71b00*/  PRMT R55, R59, 0x7771, RZ ;  /* 0x000077713b377816 */ /* 0x000fe400000000ff */
[----:B----4-:R-:W-:Y:S02]  /*71b10*/  IADD3 R6, P3, PT, R8, R70, RZ ;  /* 0x0000004608067210 */ /* 0x010fe40007f7e0ff */
[----:B-1----:R-:W-:Y:S02]  /*71b20*/  ISETP.LT.AND P1, PT, R57, UR4, !P0 ;  /* 0x0000000439007c0c */ /* 0x002fe4000c721270 */
[----:B------:R-:W-:Y:S01]  /*71b30*/  LOP3.LUT R11, R0, 0x60, R93, 0xfe, !PT ;  /* 0x00000060000b7812 */ /* 0x000fe200078efe5d */
[----:B------:R0:W-:Y:S01]  /*71b40*/  @P4 STG.E.U8 desc[UR20][R4.64], R55 ;  /* 0x0000003704004986 */ /* 0x0001e2000c101114 */
[----:B------:R-:W1:Y:S01]  /*71b50*/  LDCU UR4, c[0x0][0x39c] ;  /* 0x00007380ff0477ac */ /* 0x000e620008000800 */
[----:B------:R-:W-:-:S02]  /*71b60*/  LEA.HI.X.SX32 R7, R8, R69, 0x1, P3 ;  /* 0x0000004508077211 */ /* 0x000fc400018f0eff */
[C---:B--2---:R-:W-:Y:S01]  /*71b70*/  ISETP.LT.AND P4, PT, R11.reuse, UR5, !P0 ;  /* 0x000000050b007c0c */ /* 0x044fe2000c781270 */
[----:B------:R-:W-:Y:S01]  /*71b80*/  IMAD R11, R11, R2, RZ ;  /* 0x000000020b0b7224 */ /* 0x000fe200078e02ff */
[-C--:B------:R-:W-:Y:S01]  /*71b90*/  IADD3 R8, P3, PT, R9, R70.reuse, RZ ;  /* 0x0000004609087210 */ /* 0x080fe20007f7e0ff */
[----:B------:R-:W2:Y:S01]  /*71ba0*/  LDCU UR5, c[0x0][0x39c] ;  /* 0x00007380ff0577ac */ /* 0x000ea20008000800 */
[----:B------:R-:W-:Y:S02]  /*71bb0*/  PRMT R53, R59, 0x7772, RZ ;  /* 0x000077723b357816 */ /* 0x000fe400000000ff */
[----:B------:R-:W-:Y:S02]  /*71bc0*/  LEA.HI.X.SX32 R9, R9, R69, 0x1, P3 ;  /* 0x0000004509097211 */ /* 0x000fe400018f0eff */
[----:B------:R-:W-:Y:S01]  /*71bd0*/  PRMT R59, R59, 0x7773, RZ ;  /* 0x000077733b3b7816 */ /* 0x000fe200000000ff */
[----:B------:R4:W-:Y:S01]  /*71be0*/  @P2 STG.E.U8 desc[UR20][R6.64], R53 ;  /* 0x0000003506002986 */ /* 0x0009e2000c101114 */
[----:B------:R-:W-:-:S02]  /*71bf0*/  IADD3 R10, P2, PT, R11, R70, RZ ;  /* 0x000000460b0a7210 */ /* 0x000fc40007f5e0ff */
[--C-:B0-----:R-:W-:Y:S01]  /*71c00*/  LOP3.LUT R5, R0, 0x62, R93.reuse, 0xfe, !PT ;  /* 0x0000006200057812 */ /* 0x101fe200078efe5d */
[----:B------:R0:W-:Y:S01]  /*71c10*/  @P1 STG.E.U8 desc[UR20][R8.64], R59 ;  /* 0x0000003b08001986 */ /* 0x0001e2000c101114 */
[----:B------:R-:W-:Y:S02]  /*71c20*/  LEA.HI.X.SX32 R11, R11, R69, 0x1, P2 ;  /* 0x000000450b0b7211 */ /* 0x000fe400010f0eff */
[----:B------:R-:W-:Y:S02]  /*71c30*/  PRMT R55, R60, 0x7770, RZ ;  /* 0x000077703c377816 */ /* 0x000fe400000000ff */
[C---:B------:R-:W-:Y:S01]  /*71c40*/  ISETP.LT.AND P1, PT, R5.reuse, UR6, !P0 ;  /* 0x0000000605007c0c */ /* 0x040fe2000c721270 */
[----:B------:R-:W-:Y:S01]  /*71c50*/  IMAD R5, R5, R2, RZ ;  /* 0x0000000205057224 */ /* 0x000fe200078e02ff */
[C-C-:B------:R-:W-:Y:S01]  /*71c60*/  LOP3.LUT R57, R0.reuse, 0x64, R93.reuse, 0xfe, !PT ;  /* 0x0000006400397812 */ /* 0x140fe200078efe5d */
[----:B------:R-:W3:Y:S01]  /*71c70*/  LDCU UR6, c[0x0][0x39c] ;  /* 0x00007380ff0677ac */ /* 0x000ee20008000800 */
[----:B------:R2:W-:Y:S01]  /*71c80*/  @P4 STG.E.U8 desc[UR20][R10.64], R55 ;  /* 0x000000370a004986 */ /* 0x0005e2000c101114 */
[----:B----4-:R-:W-:-:S02]  /*71c90*/  LOP3.LUT R53, R0, 0x66, R93, 0xfe, !PT ;  /* 0x0000006600357812 */ /* 0x010fc400078efe5d */
[----:B------:R-:W-:Y:S02]  /*71ca0*/  IADD3 R4, P4, PT, R5, R70, RZ ;  /* 0x0000004605047210 */ /* 0x000fe40007f9e0ff */
[C---:B-1----:R-:W-:Y:S01]  /*71cb0*/  ISETP.LT.AND P3, PT, R57.reuse, UR4, !P0 ;  /* 0x0000000439007c0c */ /* 0x042fe2000c761270 */
[----:B------:R-:W1:Y:S01]  /*71cc0*/  LDCU UR4, c[0x0][0x39c] ;  /* 0x00007380ff0477ac */ /* 0x000e620008000800 */
[-C--:B------:R-:W-:Y:S01]  /*71cd0*/  IMAD R7, R57, R2.reuse, RZ ;  /* 0x0000000239077224 */ /* 0x080fe200078e02ff */
[----:B------:R-:W-:Y:S01]  /*71ce0*/  LEA.HI.X.SX32 R5, R5, R69, 0x1, P4 ;  /* 0x0000004505057211 */ /* 0x000fe200020f0eff */
[C---:B0-----:R-:W-:Y:S01]  /*71cf0*/  IMAD R9, R53.reuse, R2, RZ ;  /* 0x0000000235097224 */ /* 0x041fe200078e02ff */
[----:B------:R-:W-:Y:S02]  /*71d00*/  PRMT R57, R60, 0x7771, RZ ;  /* 0x000077713c397816 */ /* 0x000fe400000000ff */
[----:B--2---:R-:W-:Y:S01]  /*71d10*/  ISETP.LT.AND P2, PT, R53, UR5, !P0 ;  /* 0x0000000535007c0c */ /* 0x004fe2000c741270 */
[----:B------:R-:W0:Y:S01]  /*71d20*/  LDCU UR5, c[0x0][0x39c] ;  /* 0x00007380ff0577ac */ /* 0x000e220008000800 */
[-C--:B------:R-:W-:Y:S01]  /*71d30*/  IADD3 R6, P4, PT, R7, R70.reuse, RZ ;  /* 0x0000004607067210 */ /* 0x080fe20007f9e0ff */
[----:B------:R2:W-:Y:S01]  /*71d40*/  @P1 STG.E.U8 desc[UR20][R4.64], R57 ;  /* 0x0000003904001986 */ /* 0x0005e2000c101114 */
[----:B------:R-:W-:-:S02]  /*71d50*/  IADD3 R8, P1, PT, R9, R70, RZ ;  /* 0x0000004609087210 */ /* 0x000fc40007f3e0ff */
[--C-:B------:R-:W-:Y:S02]  /*71d60*/  LOP3.LUT R11, R0, 0x68, R93.reuse, 0xfe, !PT ;  /* 0x00000068000b7812 */ /* 0x100fe400078efe5d */
[-C--:B------:R-:W-:Y:S02]  /*71d70*/  LEA.HI.X.SX32 R7, R7, R69.reuse, 0x1, P4 ;  /* 0x0000004507077211 */ /* 0x080fe400020f0eff */
[----:B------:R-:W-:Y:S01]  /*71d80*/  PRMT R55, R60, 0x7772, RZ ;  /* 0x000077723c377816 */ /* 0x000fe200000000ff */
[----:B------:R-:W-:Y:S01]  /*71d90*/  IMAD R10, R11, R2, RZ ;  /* 0x000000020b0a7224 */ /* 0x000fe200078e02ff */
[----:B------:R-:W-:Y:S02]  /*71da0*/  LEA.HI.X.SX32 R9, R9, R69, 0x1, P1 ;  /* 0x0000004509097211 */ /* 0x000fe400008f0eff */
[----:B---3--:R-:W-:Y:S01]  /*71db0*/  ISETP.LT.AND P1, PT, R11, UR6, !P0 ;  /* 0x000000060b007c0c */ /* 0x008fe2000c721270 */
[----:B------:R-:W3:Y:S01]  /*71dc0*/  LDCU UR6, c[0x0][0x39c] ;  /* 0x00007380ff0677ac */ /* 0x000ee20008000800 */
[----:B------:R-:W-:Y:S01]  /*71dd0*/  LOP3.LUT R11, R0, 0x6a, R93, 0xfe, !PT ;  /* 0x0000006a000b7812 */ /* 0x000fe200078efe5d */
[----:B------:R4:W-:Y:S01]  /*71de0*/  @P3 STG.E.U8 desc[UR20][R6.64], R55 ;  /* 0x0000003706003986 */ /* 0x0009e2000c101114 */
[----:B------:R-:W-:-:S02]  /*71df0*/  PRMT R53, R60, 0x7773, RZ ;  /* 0x000077733c357816 */ /* 0x000fc400000000ff */
[C---:B-1----:R-:W-:Y:S01]  /*71e00*/  ISETP.LT.AND P3, PT, R11.reuse, UR4, !P0 ;  /* 0x000000040b007c0c */ /* 0x042fe2000c761270 */
[----:B------:R-:W-:Y:S01]  /*71e10*/  IMAD R11, R11, R2, RZ ;  /* 0x000000020b0b7224 */ /* 0x000fe200078e02ff */
[----:B--2---:R-:W-:Y:S01]  /*71e20*/  LOP3.LUT R57, R0, 0x6c, R93, 0xfe, !PT ;  /* 0x0000006c00397812 */ /* 0x004fe200078efe5d */
[----:B------:R1:W-:Y:S01]  /*71e30*/  @P2 STG.E.U8 desc[UR20][R8.64], R53 ;  /* 0x0000003508002986 */ /* 0x0003e2000c101114 */
[CC--:B------:R-:W-:Y:S01]  /*71e40*/  IADD3 R4, P2, PT, R10.reuse, R70.reuse, RZ ;  /* 0x000000460a047210 */ /* 0x0c0fe20007f5e0ff */
[----:B------:R-:W2:Y:S01]  /*71e50*/  LDCU UR4, c[0x0][0x39c] ;  /* 0x00007380ff0477ac */ /* 0x000ea20008000800 */
[----:B----4-:R-:W-:Y:S02]  /*71e60*/  IADD3 R6, P4, PT, R11, R70, RZ ;  /* 0x000000460b067210 */ /* 0x010fe40007f9e0ff */
[----:B------:R-:W-:Y:S02]  /*71e70*/  LEA.HI.X.SX32 R5, R10, R69, 0x1, P2 ;  /* 0x000000450a057211 */ /* 0x000fe400010f0eff */
[----:B------:R-:W-:-:S02]  /*71e80*/  PRMT R55, R61, 0x7770, RZ ;  /* 0x000077703d377816 */ /* 0x000fc400000000ff */
[C---:B0-----:R-:W-:Y:S01]  /*71e90*/  ISETP.LT.AND P2, PT, R57.reuse, UR5, !P0 ;  /* 0x0000000539007c0c */ /* 0x041fe2000c741270 */
[----:B-1----:R-:W-:Y:S01]  /*71ea0*/  IMAD R9, R57, R2, RZ ;  /* 0x0000000239097224 */ /* 0x002fe200078e02ff */
[-C--:B------:R-:W-:Y:S02]  /*71eb0*/  LEA.HI.X.SX32 R7, R11, R69.reuse, 0x1, P4 ;  /* 0x000000450b077211 */ /* 0x080fe400020f0eff */
[----:B------:R-:W-:Y:S01]  /*71ec0*/  PRMT R53, R61, 0x7771, RZ ;  /* 0x000077713d357816 */ /* 0x000fe200000000ff */
[----:B------:R0:W-:Y:S01]  /*71ed0*/  @P1 STG.E.U8 desc[UR20][R4.64], R55 ;  /* 0x0000003704001986 */ /* 0x0001e2000c101114 */
[----:B------:R-:W-:Y:S01]  /*71ee0*/  LOP3.LUT R57, R0, UR27, RZ, 0xfc, !PT ;  /* 0x0000001b00397c12 */ /* 0x000fe2000f8efcff */
[----:B------:R-:W1:Y:S01]  /*71ef0*/  LDCU UR5, c[0x0][0x39c] ;  /* 0x00007380ff0577ac */ /* 0x000e620008000800 */
[----:B------:R-:W-:Y:S01]  /*71f00*/  IADD3 R8, P1, PT, R9, R70, RZ ;  /* 0x0000004609087210 */ /* 0x000fe20007f3e0ff */
[----:B------:R4:W-:Y:S01]  /*71f10*/  @P3 STG.E.U8 desc[UR20][R6.64], R53 ;  /* 0x0000003506003986 */ /* 0x0009e2000c101114 */
[C---:B---3--:R-:W-:Y:S01]  /*71f20*/  ISETP.LT.AND P3, PT, R57.reuse, UR6, !P0 ;  /* 0x0000000639007c0c */ /* 0x048fe2000c761270 */
[----:B------:R-:W-:Y:S01]  /*71f30*/  IMAD R10, R57, R2, RZ ;  /* 0x00000002390a7224 */ /* 0x000fe200078e02ff */
[----:B------:R-:W3:Y:S01]  /*71f40*/  LDCU UR6, c[0x0][0x39c] ;  /* 0x00007380ff0677ac */ /* 0x000ee20008000800 */
[----:B------:R-:W-:-:S02]  /*71f50*/  LEA.HI.X.SX32 R9, R9, R69, 0x1, P1 ;  /* 0x0000004509097211 */ /* 0x000fc400008f0eff */
[----:B------:R-:W-:Y:S02]  /*71f60*/  LOP3.LUT R57, R0, 0x70, R93, 0xfe, !PT ;  /* 0x0000007000397812 */ /* 0x000fe400078efe5d */
[C---:B0-----:R-:W-:Y:S02]  /*71f70*/  IADD3 R4, P1, PT, R10.reuse, R70, RZ ;  /* 0x000000460a047210 */ /* 0x041fe40007f3e0ff */
[----:B------:R-:W-:Y:S02]  /*71f80*/  PRMT R11, R61, 0x7772, RZ ;  /* 0x000077723d0b7816 */ /* 0x000fe400000000ff */
[----:B------:R-:W-:Y:S01]  /*71f90*/  LEA.HI.X.SX32 R5, R10, R69, 0x1, P1 ;  /* 0x000000450a057211 */ /* 0x000fe200008f0eff */
[----:B----4-:R-:W-:Y:S01]  /*71fa0*/  IMAD R7, R57, R2, RZ ;  /* 0x0000000239077224 */ /* 0x010fe200078e02ff */
[----:B------:R-:W-:Y:S01]  /*71fb0*/  PRMT R61, R61, 0x7773, RZ ;  /* 0x000077733d3d7816 */ /* 0x000fe200000000ff */
[----:B------:R0:W-:Y:S01]  /*71fc0*/  @P2 STG.E.U8 desc[UR20][R8.64], R11 ;  /* 0x0000000b08002986 */ /* 0x0001e2000c101114 */
[----:B--2---:R-:W-:Y:S01]  /*71fd0*/  ISETP.LT.AND P2, PT, R57, UR4, !P0 ;  /* 0x0000000439007c0c */ /* 0x004fe2000c741270 */
[----:B------:R-:W2:Y:S02]  /*71fe0*/  LDCU UR4, c[0x0][0x39c] ;  /* 0x00007380ff0477ac */ /* 0x000ea40008000800 */
[----:B------:R4:W-:Y:S01]  /*71ff0*/  @P3 STG.E.U8 desc[UR20][R4.64], R61 ;  /* 0x0000003d04003986 */ /* 0x0009e2000c101114 */
[----:B------:R-:W-:-:S02]  /*72000*/  IADD3 R6, P3, PT, R7, R70, RZ ;  /* 0x0000004607067210 */ /* 0x000fc40007f7e0ff */
[C-C-:B------:R-:W-:Y:S02]  /*72010*/  LOP3.LUT R55, R0.reuse, 0x72, R93.reuse, 0xfe, !PT ;  /* 0x0000007200377812 */ /* 0x140fe400078efe5d */
[----:B------:R-:W-:Y:S02]  /*72020*/  LEA.HI.X.SX32 R7, R7, R69, 0x1, P3 ;  /* 0x0000004507077211 */ /* 0x000fe400018f0eff */
[--C-:B0-----:R-:W-:Y:S02]  /*72030*/  LOP3.LUT R11, R0, 0x74, R93.reuse, 0xfe, !PT ;  /* 0x00000074000b7812 */ /* 0x101fe400078efe5d */
[----:B------:R-:W-:Y:S02]  /*72040*/  PRMT R59, R62, 0x7770, RZ ;  /* 0x000077703e3b7816 */ /* 0x000fe400000000ff */
[C---:B---3--:R-:W-:Y:S01]  /*72050*/  ISETP.LT.AND P3, PT, R11.reuse, UR6, !P0 ;  /* 0x000000060b007c0c */ /* 0x048fe2000c761270 */
[-C--:B------:R-:W-:Y:S01]  /*72060*/  IMAD R11, R11, R2.reuse, RZ ;  /* 0x000000020b0b7224 */ /* 0x080fe200078e02ff */
[C---:B-1----:R-:W-:Y:S01]  /*72070*/  ISETP.LT.AND P1, PT, R55.reuse, UR5, !P0 ;  /* 0x0000000537007c0c */ /* 0x042fe2000c721270 */
[----:B------:R-:W-:Y:S01]  /*72080*/  IMAD R10, R55, R2, RZ ;  /* 0x00000002370a7224 */ /* 0x000fe200078e02ff */
[----:B------:R-:W-:Y:S01]  /*72090*/  @P2 STG.E.U8 desc[UR20][R6.64], R59 ;  /* 0x0000003b06002986 */ /* 0x000fe2000c101114 */
[----:B----4-:R-:W-:Y:S01]  /*720a0*/  LOP3.LUT R61, R0, 0x78, R93, 0xfe, !PT ;  /* 0x00000078003d7812 */ /* 0x010fe200078efe5d */
[----:B------:R-:W0:Y:S01]  /*720b0*/  LDCU UR5, c[0x0][0x39c] ;  /* 0x00007380ff0577ac */ /* 0x000e220008000800 */
[----:B------:R-:W-:-:S02]  /*720c0*/  IADD3 R4, P2, PT, R11, R70, RZ ;  /* 0x000000460b047210 */ /* 0x000fc40007f5e0ff */
[C---:B------:R-:W-:Y:S01]  /*720d0*/  IADD3 R8, P4, PT, R10.reuse, R70, RZ ;  /* 0x000000460a087210 */ /* 0x040fe20007f9e0ff */
[----:B------:R-:W1:Y:S01]  /*720e0*/  LDCU UR6, c[0x0][0x39c] ;  /* 0x00007380ff0677ac */ /* 0x000e620008000800 */
[-C--:B------:R-:W-:Y:S02]  /*720f0*/  LEA.HI.X.SX32 R5, R11, R69.reuse, 0x1, P2 ;  /* 0x000000450b057211 */ /* 0x080fe400010f0eff */
[----:B------:R-:W-:Y:S02]  /*72100*/  LEA.HI.X.SX32 R9, R10, R69, 0x1, P4 ;  /* 0x000000450a097211 */ /* 0x000fe400020f0eff */
[----:B------:R-:W-:Y:S02]  /*72110*/  PRMT R57, R62, 0x7771, RZ ;  /* 0x000077713e397816 */ /* 0x000fe400000000ff */
[----:B--2---:R-:W-:Y:S01]  /*72120*/  ISETP.LT.AND P2, PT, R61, UR4, !P0 ;  /* 0x000000043d007c0c */ /* 0x004fe2000c741270 */
[----:B------:R-:W2:Y:S01]  /*72130*/  LDCU UR4, c[0x0][0x39c] ;  /* 0x00007380ff0477ac */ /* 0x000ea20008000800 */
[----:B------:R-:W-:Y:S01]  /*72140*/  LOP3.LUT R53, R0, 0x76, R93, 0xfe, !PT ;  /* 0x0000007600357812 */ /* 0x000fe200078efe5d */
[----:B------:R3:W-:Y:S01]  /*72150*/  @P1 STG.E.U8 desc[UR20][R8.64], R57 ;  /* 0x0000003908001986 */ /* 0x0007e2000c101114 */
[----:B------:R-:W-:-:S02]  /*72160*/  PRMT R55, R62, 0x7772, RZ ;  /* 0x000077723e377816 */ /* 0x000fc400000000ff */
[C---:B------:R-:W-:Y:S01]  /*72170*/  ISETP.LT.AND P1, PT, R53.reuse, UR7, !P0 ;  /* 0x0000000735007c0c */ /* 0x040fe2000c721270 */
[-C--:B------:R-:W-:Y:S01]  /*72180*/  IMAD R53, R53, R2.reuse, RZ ;  /* 0x0000000235357224 */ /* 0x080fe200078e02ff */
[----:B------:R-:W-:Y:S01]  /*72190*/  LOP3.LUT R65, R0, 0x7a, R93, 0xfe, !PT ;  /* 0x0000007a00417812 */ /* 0x000fe200078efe5d */
[----:B------:R-:W-:Y:S01]  /*721a0*/  IMAD R54, R61, R2, RZ ;  /* 0x000000023d367224 */ /* 0x000fe200078e02ff */
[----:B------:R4:W-:Y:S01]  /*721b0*/  @P3 STG.E.U8 desc[UR20][R4.64], R55 ;  /* 0x0000003704003986 */ /* 0x0009e2000c101114 */
[----:B------:R-:W-:Y:S01]  /*721c0*/  PRMT R75, R63, 0x7773, RZ ;  /* 0x000077733f4b7816 */ /* 0x000fe200000000ff */
[----:B------:R-:W0:Y:S01]  /*721d0*/  LDCU UR7, c[0x0][0x39c] ;  /* 0x00007380ff0777ac */ /* 0x000e220008000800 */
[CC--:B------:R-:W-:Y:S02]  /*721e0*/  IADD3 R10, P4, PT, R53.reuse, R70.reuse, RZ ;  /* 0x00000046350a7210 */ /* 0x0c0fe40007f9e0ff */
[----:B------:R-:W-:Y:S02]  /*721f0*/  IADD3 R52, P3, PT, R54, R70, RZ ;  /* 0x0000004636347210 */ /* 0x000fe40007f7e0ff */
[----:B------:R-:W-:-:S02]  /*72200*/  LEA.HI.X.SX32 R11, R53, R69, 0x1, P4 ;  /* 0x00000045350b7211 */ /* 0x000fc400020f0eff */
[----:B---3--:R-:W-:Y:S02]  /*72210*/  PRMT R9, R62, 0x7773, RZ ;  /* 0x000077733e097816 */ /* 0x008fe400000000ff */
[C---:B------:R-:W-:Y:S02]  /*72220*/  PRMT R79, R63.reuse, 0x7772, RZ ;  /* 0x000077723f4f7816 */ /* 0x040fe400000000ff */
[C---:B------:R-:W-:Y:S02]  /*72230*/  PRMT R83, R63.reuse, 0x7771, RZ ;  /* 0x000077713f537816 */ /* 0x040fe400000000ff */
[----:B------:R-:W-:Y:S02]  /*72240*/  PRMT R63, R63, 0x7770, RZ ;  /* 0x000077703f3f7816 */ /* 0x000fe400000000ff */
[----:B------:R-:W-:Y:S02]  /*72250*/  LEA.HI.X.SX32 R53, R54, R69, 0x1, P3 ;  /* 0x0000004536357211 */ /* 0x000fe400018f0eff */
[----:B------:R-:W-:-:S02]  /*72260*/  SHF.R.U32.HI R73, RZ, 0x6, R78 ;  /* 0x00000006ff497819 */ /* 0x000fc4000001164e */
[C---:B--2---:R-:W-:Y:S01]  /*72270*/  ISETP.LT.AND P4, PT, R65.reuse, UR4, !P0 ;  /* 0x0000000441007c0c */ /* 0x044fe2000c781270 */
[----:B------:R-:W-:Y:S01]  /*72280*/  IMAD R65, R65, R2, RZ ;  /* 0x0000000241417224 */ /* 0x000fe200078e02ff */
[C---:B------:R-:W-:Y:S01]  /*72290*/  LOP3.LUT R81, R0.reuse, 0x7c, R93, 0xfe, !PT ;  /* 0x0000007c00517812 */ /* 0x040fe200078efe5d */
[----:B------:R2:W-:Y:S01]  /*722a0*/  @P1 STG.E.U8 desc[UR20][R10.64], R9 ;  /* 0x000000090a001986 */ /* 0x0005e2000c101114 */
[----:B------:R-:W3:Y:S01]  /*722b0*/  LDCU UR4, c[0x0][0x39c] ;  /* 0x00007380ff0477ac */ /* 0x000ee20008000800 */
[C-C-:B------:R-:W-:Y:S02]  /*722c0*/  LOP3.LUT R72, R0.reuse, 0x1fe, R73.reuse, 0xfe, !PT ;  /* 0x000001fe00487812 */ /* 0x140fe400078efe49 */
[----:B------:R0:W-:Y:S01]  /*722d0*/  @P2 STG.E.U8 desc[UR20][R52.64], R63 ;  /* 0x0000003f34002986 */ /* 0x0001e2000c101114 */
[C-C-:B------:R-:W-:Y:S02]  /*722e0*/  LOP3.LUT R71, R0.reuse, 0x1ee, R73.reuse, 0xfe, !PT ;  /* 0x000001ee00477812 */ /* 0x140fe400078efe49 */
[----:B----4-:R-:W-:-:S02]  /*722f0*/  LOP3.LUT R4, R0, 0x1de, R73, 0xfe, !PT ;  /* 0x000001de00047812 */ /* 0x010fc400078efe49 */
[C-C-:B------:R-:W-:Y:S02]  /*72300*/  LOP3.LUT R5, R0.reuse, 0x1ce, R73.reuse, 0xfe, !PT ;  /* 0x000001ce00057812 */ /* 0x140fe400078efe49 */
[C-C-:B------:R-:W-:Y:S02]  /*72310*/  LOP3.LUT R6, R0.reuse, 0x1be, R73.reuse, 0xfe, !PT ;  /* 0x000001be00067812 */ /* 0x140fe400078efe49 */
[C-C-:B------:R-:W-:Y:S02]  /*72320*/  LOP3.LUT R7, R0.reuse, 0x1ae, R73.reuse, 0xfe, !PT ;  /* 0x000001ae00077812 */ /* 0x140fe400078efe49 */
[C-C-:B------:R-:W-:Y:S02]  /*72330*/  LOP3.LUT R8, R0.reuse, 0x19e, R73.reuse, 0xfe, !PT ;  /* 0x0000019e00087812 */ /* 0x140fe400078efe49 */
[C-C-:B--2---:R-:W-:Y:S02]  /*72340*/  LOP3.LUT R9, R0.reuse, 0x18e, R73.reuse, 0xfe, !PT ;  /* 0x0000018e00097812 */ /* 0x144fe400078efe49 */
[----:B------:R-:W-:-:S02]  /*72350*/  LOP3.LUT R10, R0, 0x17e, R73, 0xfe, !PT ;  /* 0x0000017e000a7812 */ /* 0x000fc400078efe49 */
[C-C-:B------:R-:W-:Y:S02]  /*72360*/  LOP3.LUT R11, R0.reuse, 0x16e, R73.reuse, 0xfe, !PT ;  /* 0x0000016e000b7812 */ /* 0x140fe400078efe49 */
[C-C-:B0-----:R-:W-:Y:S02]  /*72370*/  LOP3.LUT R52, R0.reuse, 0x15e, R73.reuse, 0xfe, !PT ;  /* 0x0000015e00347812 */ /* 0x141fe400078efe49 */
[C-C-:B------:R-:W-:Y:S02]  /*72380*/  LOP3.LUT R53, R0.reuse, 0x14e, R73.reuse, 0xfe, !PT ;  /* 0x0000014e00357812 */ /* 0x140fe400078efe49 */
[C-C-:B------:R-:W-:Y:S02]  /*72390*/  LOP3.LUT R54, R0.reuse, 0x13e, R73.reuse, 0xfe, !PT ;  /* 0x0000013e00367812 */ /* 0x140fe400078efe49 */
[C-C-:B------:R-:W-:Y:S02]  /*723a0*/  LOP3.LUT R55, R0.reuse, 0x12e, R73.reuse, 0xfe, !PT ;  /* 0x0000012e00377812 */ /* 0x140fe400078efe49 */
[----:B------:R-:W-:-:S02]  /*723b0*/  LOP3.LUT R56, R0, 0x11e, R73, 0xfe, !PT ;  /* 0x0000011e00387812 */ /* 0x000fc400078efe49 */
[C-C-:B------:R-:W-:Y:S02]  /*723c0*/  LOP3.LUT R57, R0.reuse, 0x10e, R73.reuse, 0xfe, !PT ;  /* 0x0000010e00397812 */ /* 0x140fe400078efe49 */
[C-C-:B------:R-:W-:Y:S02]  /*723d0*/  LOP3.LUT R58, R0.reuse, 0xfe, R73.reuse, 0xfe, !PT ;  /* 0x000000fe003a7812 */ /* 0x140fe400078efe49 */
[C-C-:B------:R-:W-:Y:S02]  /*723e0*/  LOP3.LUT R60, R0.reuse, 0xee, R73.reuse, 0xfe, !PT ;  /* 0x000000ee003c7812 */ /* 0x140fe400078efe49 */
[C-C-:B------:R-:W-:Y:S02]  /*723f0*/  LOP3.LUT R59, R0.reuse, 0xde, R73.reuse, 0xfe, !PT ;  /* 0x000000de003b7812 */ /* 0x140fe400078efe49 */
[C-C-:B------:R-:W-:Y:S02]  /*72400*/  LOP3.LUT R61, R0.reuse, 0xce, R73.reuse, 0xfe, !PT ;  /* 0x000000ce003d7812 */ /* 0x140fe400078efe49 */
[----:B------:R-:W-:-:S02]  /*72410*/  LOP3.LUT R62, R0, 0xbe, R73, 0xfe, !PT ;  /* 0x000000be003e7812 */ /* 0x000fc400078efe49 */
[C-C-:B------:R-:W-:Y:S02]  /*72420*/  LOP3.LUT R68, R0.reuse, 0xae, R73.reuse, 0xfe, !PT ;  /* 0x000000ae00447812 */ /* 0x140fe400078efe49 */
[C-C-:B------:R-:W-:Y:S02]  /*72430*/  LOP3.LUT R63, R0.reuse, 0x9e, R73.reuse, 0xfe, !PT ;  /* 0x0000009e003f7812 */ /* 0x140fe400078efe49 */
[C---:B------:R-:W-:Y:S02]  /*72440*/  LOP3.LUT R73, R0.reuse, 0x8e, R73, 0xfe, !PT ;  /* 0x0000008e00497812 */ /* 0x040fe400078efe49 */
[----:B------:R-:W-:Y:S01]  /*72450*/  LOP3.LUT R67, R0, UR12, RZ, 0xfc, !PT ;  /* 0x0000000c00437c12 */ /* 0x000fe2000f8efcff */
[----:B------:R-:W-:Y:S01]  /*72460*/  IMAD R0, R81, R2, RZ ;  /* 0x0000000251007224 */ /* 0x000fe200078e02ff */
[----:B------:R-:W-:Y:S02]  /*72470*/  IADD3 R64, P1, PT, R65, R70, RZ ;  /* 0x0000004641407210 */ /* 0x000fe40007f3e0ff */
[----:B------:R-:W-:Y:S01]  /*72480*/  ISETP.LT.AND P2, PT, R81, UR5, !P0 ;  /* 0x0000000551007c0c */ /* 0x000fe2000c741270 */
[----:B------:R-:W-:Y:S01]  /*72490*/  IMAD R74, R67, R2, RZ ;  /* 0x00000002434a7224 */ /* 0x000fe200078e02ff */
[----:B------:R-:W-:Y:S01]  /*724a0*/  LEA.HI.X.SX32 R65, R65, R69, 0x1, P1 ;  /* 0x0000004541417211 */ /* 0x000fe200008f0eff */
[----:B------:R-:W0:Y:S01]  /*724b0*/  LDCU UR5, c[0x0][0x39c] ;  /* 0x00007380ff0577ac */ /* 0x000e220008000800 */
[----:B------:R-:W-:-:S02]  /*724c0*/  IADD3 R66, P1, PT, R0, R70, RZ ;  /* 0x0000004600427210 */ /* 0x000fc40007f3e0ff */
[----:B-1----:R-:W-:Y:S01]  /*724d0*/  ISETP.LT.AND P3, PT, R67, UR6, !P0 ;  /* 0x0000000643007c0c */ /* 0x002fe2000c761270 */
[----:B------:R1:W-:Y:S01]  /*724e0*/  @P4 STG.E.U8 desc[UR20][R64.64], R83 ;  /* 0x0000005340004986 */ /* 0x0003e2000c101114 */
[-C--:B------:R-:W-:Y:S01]  /*724f0*/  LEA.HI.X.SX32 R67, R0, R69.reuse, 0x1, P1 ;  /* 0x0000004500437211 */ /* 0x080fe200008f0eff */
[----:B------:R-:W2:Y:S01]  /*72500*/  LDCU UR6, c[0x0][0x39c] ;  /* 0x00007380ff0677ac */ /* 0x000ea20008000800 */
[C---:B------:R-:W-:Y:S02]  /*72510*/  LOP3.LUT R0, R3.reuse, 0x86, RZ, 0xfc, !PT ;  /* 0x0000008603007812 */ /* 0x040fe400078efcff */
[----:B------:R-:W-:Y:S01]  /*72520*/  LOP3.LUT R81, R3, 0x80, RZ, 0xfc, !PT ;  /* 0x0000008003517812 */ /* 0x000fe200078efcff */
[----:B------:R4:W-:Y:S01]  /*72530*/  @P2 STG.E.U8 desc[UR20][R66.64], R79 ;  /* 0x0000004f42002986 */ /* 0x0009e2000c101114 */
[----:B---3--:R-:W-:Y:S01]  /*72540*/  ISETP.LT.AND P2, PT, R0, UR4, !P0 ;  /* 0x0000000400007c0c */ /* 0x008fe2000c741270 */
[----:B------:R-:W3:Y:S01]  /*72550*/  LDCU UR4, c[0x0][0x39c] ;  /* 0x00007380ff0477ac */ /* 0x000ee20008000800 */
[C---:B------:R-:W-:Y:S01]  /*72560*/  ISETP.LT.AND P1, PT, R81.reuse, UR7, !P0 ;  /* 0x0000000751007c0c */ /* 0x040fe2000c721270 */
[----:B------:R-:W-:Y:S01]  /*72570*/  IMAD R81, R81, R2, RZ ;  /* 0x0000000251517224 */ /* 0x000fe200078e02ff */
[----:B-1----:R-:W-:Y:S01]  /*72580*/  IADD3 R64, P4, PT, R74, R70, RZ ;  /* 0x000000464a407210 */ /* 0x002fe20007f9e0ff */
[----:B------:R-:W1:Y:S02]  /*72590*/  LDCU UR7, c[0x0][0x39c] ;  /* 0x00007380ff0777ac */ /* 0x000e640008000800 */
[----:B------:R-:W-:Y:S01]  /*725a0*/  IMAD R83, R2, 0x2, R81 ;  /* 0x0000000202537824 */ /* 0x000fe200078e0251 */
[----:B------:R-:W-:-:S02]  /*725b0*/  LEA.HI.X.SX32 R65, R74, R69, 0x1, P4 ;  /* 0x000000454a417211 */ /* 0x000fc400020f0eff */
[-C--:B----4-:R-:W-:Y:S02]  /*725c0*/  IADD3 R66, P4, PT, R81, R70.reuse, RZ ;  /* 0x0000004651427210 */ /* 0x090fe40007f9e0ff */
[----:B------:R-:W-:Y:S01]  /*725d0*/  LOP3.LUT R0, R3, 0x88, RZ, 0xfc, !PT ;  /* 0x0000008803007812 */ /* 0x000fe200078efcff */
[----:B------:R4:W-:Y:S01]  /*725e0*/  @P3 STG.E.U8 desc[UR20][R64.64], R75 ;  /* 0x0000004b40003986 */ /* 0x0009e2000c101114 */
[----:B------:R-:W-:Y:S01]  /*725f0*/  LEA.HI.X.SX32 R67, R81, R69, 0x1, P4 ;  /* 0x0000004551437211 */ /* 0x000fe200020f0eff */
[----:B------:R-:W-:Y:S01]  /*72600*/  IMAD R79, R2, 0x2, R83 ;  /* 0x00000002024f7824 */ /* 0x000fe200078e0253 */
[----:B------:R-:W-:Y:S02]  /*72610*/  PRMT R85, R40, 0x7770, RZ ;  /* 0x0000777028557816 */ /* 0x000fe400000000ff */
[----:B0-----:R-:W-:Y:S01]  /*72620*/  ISETP.LT.AND P3, PT, R0, UR5, !P0 ;  /* 0x0000000500007c0c */ /* 0x001fe2000c761270 */
[----:B------:R-:W0:Y:S01]  /*72630*/  LDCU UR5, c[0x0][0x39c] ;  /* 0x00007380ff0577ac */ /* 0x000e220008000800 */
[----:B------:R-:W-:Y:S01]  /*72640*/  LOP3.LUT R0, R3, 0x8a, RZ, 0xfc, !PT ;  /* 0x0000008a03007812 */ /* 0x000fe200078efcff */
[----:B------:R1:W-:Y:S01]  /*72650*/  @P1 STG.E.U8 desc[UR20][R66.64], R85 ;  /* 0x0000005542001986 */ /* 0x0003e2000c101114 */
[----:B----4-:R-:W-:Y:S01]  /*72660*/  IADD3 R64, P4, PT, R83, R70, RZ ;  /* 0x0000004653407210 */ /* 0x010fe20007f9e0ff */
[----:B------:R-:W-:Y:S01]  /*72670*/  IMAD R75, R2, 0x2, R79 ;  /* 0x00000002024b7824 */ /* 0x000fe200078e024f */
[----:B------:R-:W-:-:S02]  /*72680*/  PRMT R81, R40, 0x7771, RZ ;  /* 0x0000777128517816 */ /* 0x000fc400000000ff */
[-C--:B------:R-:W-:Y:S02]  /*72690*/  LEA.HI.X.SX32 R65, R83, R69.reuse, 0x1, P4 ;  /* 0x0000004553417211 */ /* 0x080fe400020f0eff */
[----:B---3--:R-:W-:Y:S01]  /*726a0*/  ISETP.LT.AND P4, PT, R0, UR4, !P0 ;  /* 0x0000000400007c0c */ /* 0x008fe2000c781270 */
[----:B------:R-:W3:Y:S01]  /*726b0*/  LDCU UR4, c[0x0][0x39c] ;  /* 0x00007380ff0477ac */ /* 0x000ee20008000800 */
[----:B-1----:R-:W-:Y:S02]  /*726c0*/  IADD3 R66, P1, PT, R79, R70, RZ ;  /* 0x000000464f427210 */ /* 0x002fe40007f3e0ff */
[----:B------:R-:W-:Y:S02]  /*726d0*/  LOP3.LUT R0, R3, 0x8c, RZ, 0xfc, !PT ;  /* 0x0000008c03007812 */ /* 0x000fe400078efcff */
[----:B------:R-:W-:Y:S01]  /*726e0*/  LEA.HI.X.SX32 R67, R79, R69, 0x1, P1 ;  /* 0x000000454f437211 */ /* 0x000fe200008f0eff */
[----:B------:R1:W-:Y:S01]  /*726f0*/  @P5 STG.E.U8 desc[UR20][R64.64], R81 ;  /* 0x0000005140005986 */ /* 0x0003e2000c101114 */
[----:B--2---:R-:W-:Y:S01]  /*72700*/  ISETP.LT.AND P1, PT, R0, UR6, !P0 ;  /* 0x0000000600007c0c */ /* 0x004fe2000c721270 */
[----:B------:R-:W2:Y:S01]  /*72710*/  LDCU UR6, c[0x0][0x39c] ;  /* 0x00007380ff0677ac */ /* 0x000ea20008000800 */
[----:B------:R-:W-:Y:S01]  /*72720*/  PRMT R83, R40, 0x7772, RZ ;  /* 0x0000777228537816 */ /* 0x000fe200000000ff */
[----:B------:R-:W-:Y:S01]  /*72730*/  IMAD R79, R2, 0x2, R75 ;  /* 0x00000002024f7824 */ /* 0x000fe200078e024b */
[----:B------:R-:W-:-:S03]  /*72740*/  LOP3.LUT R0, R3, 0x90, RZ, 0xfc, !PT ;  /* 0x0000009003007812 */ /* 0x000fc600078efcff */
[----:B------:R4:W-:Y:S01]  /*72750*/  @P6 STG.E.U8 desc[UR20][R66.64], R83 ;  /* 0x0000005342006986 */ /* 0x0009e2000c101114 */
[CC--:B-1----:R-:W-:Y:S02]  /*72760*/  IADD3 R64, P5, PT, R75.reuse, R70.reuse, RZ ;  /* 0x000000464b407210 */ /* 0x0c2fe40007fbe0ff */
[----:B------:R-:W-:Y:S02]  /*72770*/  PRMT R81, R40, 0x7773, RZ ;  /* 0x0000777328517816 */ /* 0x000fe400000000ff */
[----:B------:R-:W-:Y:S01]  /*72780*/  LEA.HI.X.SX32 R65, R75, R69, 0x1, P5 ;  /* 0x000000454b417211 */ /* 0x000fe200028f0eff */
[----:B------:R-:W-:Y:S01]  /*72790*/  IMAD R75, R2, 0x2, R79 ;  /* 0x00000002024b7824 */ /* 0x000fe200078e024f */
[----:B----4-:R-:W-:-:S03]  /*727a0*/  IADD3 R66, P6, PT, R79, R70, RZ ;  /* 0x000000464f427210 */ /* 0x010fc60007fde0ff */
[----:B------:R1:W-:Y:S01]  /*727b0*/  @P2 STG.E.U8 desc[UR20][R64.64], R81 ;  /* 0x0000005140002986 */ /* 0x0003e2000c101114 */
[----:B0-----:R-:W-:Y:S01]  /*727c0*/  ISETP.LT.AND P5, PT, R0, UR5, !P0 ;  /* 0x0000000500007c0c */ /* 0x001fe2000c7a1270 */
[----:B------:R-:W0:Y:S01]  /*727d0*/  LDCU UR5, c[0x0][0x39c] ;  /* 0x00007380ff0577ac */ /* 0x000e220008000800 */
[----:B------:R-:W-:Y:S02]  /*727e0*/  LEA.HI.X.SX32 R67, R79, R69, 0x1, P6 ;  /* 0x000000454f437211 */ /* 0x000fe400030f0eff */
[----:B------:R-:W-:Y:S02]  /*727f0*/  LOP3.LUT R0, R3, 0x92, RZ, 0xfc, !PT ;  /* 0x0000009203007812 */ /* 0x000fe400078efcff */
[----:B------:R-:W-:Y:S02]  /*72800*/  PRMT R83, R41, 0x7770, RZ ;  /* 0x0000777029537816 */ /* 0x000fe400000000ff */
[----:B-1----:R-:W-:Y:S02]  /*72810*/  IADD3 R64, P6, PT, R75, R70, RZ ;  /* 0x000000464b407210 */ /* 0x002fe40007fde0ff */
[----:B------:R-:W-:-:S02]  /*72820*/  PRMT R79, R41, 0x7771, RZ ;  /* 0x00007771294f7816 */ /* 0x000fc400000000ff */
[----:B------:R-:W-:Y:S01]  /*72830*/  LEA.HI.X.SX32 R65, R75, R69, 0x1, P6 ;  /* 0x000000454b417211 */ /* 0x000fe200030f0eff */
[----:B------:R-:W-:Y:S01]  /*72840*/  IMAD R75, R2, 0x2, R75 ;  /* 0x00000002024b7824 */ /* 0x000fe200078e024b */
[----:B--2---:R-:W-:Y:S01]  /*72850*/  ISETP.LT.AND P2, PT, R0, UR6, !P0 ;  /* 0x0000000600007c0c */ /* 0x004fe2000c741270 */
[----:B------:R-:W-:Y:S01]  /*72860*/  @P3 STG.E.U8 desc[UR20][R66.64], R83 ;  /* 0x0000005342003986 */ /* 0x000fe2000c101114 */
[----:B------:R-:W1:Y:S01]  /*72870*/  LDCU UR6, c[0x0][0x39c] ;  /* 0x00007380ff0677ac */ /* 0x000e620008000800 */
[C---:B---3--:R-:W-:Y:S01]  /*72880*/  ISETP.LT.AND P3, PT, R73.reuse, UR4, !P0 ;  /* 0x0000000449007c0c */ /* 0x048fe2000c761270 */
[----:B------:R-:W-:Y:S01]  /*72890*/  IMAD R73, R73, R2, RZ ;  /* 0x0000000249497224 */ /* 0x000fe200078e02ff */
[----:B------:R2:W-:Y:S01]  /*728a0*/  @P4 STG.E.U8 desc[UR20][R64.64], R79 ;  /* 0x0000004f40004986 */ /* 0x0005e2000c101114 */
[----:B------:R-:W-:Y:S01]  /*728b0*/  LOP3.LUT R0, R3, 0x94, RZ, 0xfc, !PT ;  /* 0x0000009403007812 */ /* 0x000fe200078efcff */
[----:B------:R-:W3:Y:S01]  /*728c0*/  LDCU UR4, c[0x0][0x39c] ;  /* 0x00007380ff0477ac */ /* 0x000ee20008000800 */
[----:B--2---:R-:W-:-:S02]  /*728d0*/  IADD3 R64, P4, PT, R75, R70, RZ ;  /* 0x000000464b407210 */ /* 0x004fc40007f9e0ff */
[-C--:B------:R-:W-:Y:S02]  /*728e0*/  IADD3 R66, P6, PT, R73, R70.reuse, RZ ;  /* 0x0000004649427210 */ /* 0x080fe40007fde0ff */
[-C--:B------:R-:W-:Y:S01]  /*728f0*/  LEA.HI.X.SX32 R65, R75, R69.reuse, 0x1, P4 ;  /* 0x000000454b417211 */ /* 0x080fe200020f0eff */
[----:B------:R-:W-:Y:S01]  /*72900*/  IMAD R75, R2, 0x4, R75 ;  /* 0x00000004024b7824 */ /* 0x000fe200078e024b */
[----:B0-----:R-:W-:Y:S01]  /*72910*/  ISETP.LT.AND P4, PT, R0, UR5, !P0 ;  /* 0x0000000500007c0c */ /* 0x001fe2000c781270 */
[----:B------:R-:W0:Y:S01]  /*72920*/  LDCU UR5, c[0x0][0x39c] ;  /* 0x00007380ff0577ac */ /* 0x000e220008000800 */
[----:B------:R-:W-:Y:S02]  /*72930*/  LEA.HI.X.SX32 R67, R73, R69, 0x1, P6 ;  /* 0x0000004549437211 */ /* 0x000fe400030f0eff */
[----:B------:R-:W-:Y:S02]  /*72940*/  PRMT R81, R41, 0x7772, RZ ;  /* 0x0000777229517816 */ /* 0x000fe400000000ff */
[----:B------:R-:W-:-:S02]  /*72950*/  IADD3 R40, P6, PT, R75, R70, RZ ;  /* 0x000000464b287210 */ /* 0x000fc40007fde0ff */
[----:B------:R-:W-:Y:S02]  /*72960*/  LOP3.LUT R0, R3, 0x96, RZ, 0xfc, !PT ;  /* 0x0000009603007812 */ /* 0x000fe400078efcff */
[----:B------:R-:W-:Y:S01]  /*72970*/  PRMT R79, R41, 0x7773, RZ ;  /* 0x00007773294f7816 */ /* 0x000fe200000000ff */
[----:B------:R-:W-:Y:S01]  /*72980*/  @P1 STG.E.U8 desc[UR20][R64.64], R81 ;  /* 0x0000005140001986 */ /* 0x000fe2000c101114 */
[----:B------:R-:W-:Y:S01]  /*72990*/  LEA.HI.X.SX32 R41, R75, R69, 0x1, P6 ;  /* 0x000000454b297211 */ /* 0x000fe200030f0eff */
[----:B------:R-:W-:Y:S01]  /*729a0*/  IMAD R75, R2, 0x2, R75 ;  /* 0x00000002024b7824 */ /* 0x000fe200078e024b */
[----:B------:R-:W-:Y:S02]  /*729b0*/  PRMT R73, R42, 0x7770, RZ ;  /* 0x000077702a497816 */ /* 0x000fe400000000ff */
[----:B-1----:R-:W-:Y:S01]  /*729c0*/  ISETP.LT.AND P1, PT, R0, UR6, !P0 ;  /* 0x0000000600007c0c */ /* 0x002fe2000c721270 */
[----:B------:R-:W1:Y:S01]  /*729d0*/  LDCU UR6, c[0x0][0x39c] ;  /* 0x00007380ff0677ac */ /* 0x000e620008000800 */
[C---:B------:R-:W-:Y:S01]  /*729e0*/  LOP3.LUT R0, R3.reuse, 0x98, RZ, 0xfc, !PT ;  /* 0x0000009803007812 */ /* 0x040fe200078efcff */
[----:B------:R2:W-:Y:S03]  /*729f0*/  @P3 STG.E.U8 desc[UR20][R66.64], R79 ;  /* 0x0000004f42003986 */ /* 0x0005e6000c101114 */
[----:B---3--:R-:W-:Y:S01]  /*72a00*/  ISETP.LT.AND P3, PT, R0, UR4, !P0 ;  /* 0x0000000400007c0c */ /* 0x008fe2000c761270 */
[----:B------:R3:W-:Y:S01]  /*72a10*/  @P5 STG.E.U8 desc[UR20][R40.64], R73 ;  /* 0x0000004928005986 */ /* 0x0007e2000c101114 */
[----:B------:R-:W-:Y:S01]  /*72a20*/  LOP3.LUT R0, R3, 0x9a, RZ, 0xfc, !PT ;  /* 0x0000009a03007812 */ /* 0x000fe200078efcff */
[----:B------:R-:W4:Y:S01]  /*72a30*/  LDCU UR4, c[0x0][0x39c] ;  /* 0x00007380ff0477ac */ /* 0x000f220008000800 */
[----:B--2---:R-:W-:Y:S01]  /*72a40*/  IMAD R67, R2, 0x2, R75 ;  /* 0x0000000202437824 */ /* 0x004fe200078e024b */
[----:B---3--:R-:W-:-:S04]  /*72a50*/  IADD3 R40, P5, PT, R75, R70, RZ ;  /* 0x000000464b287210 */ /* 0x008fc80007fbe0ff */
[----:B------:R-:W-:Y:S02]  /*72a60*/  IADD3 R64, P6, PT, R67, R70, RZ ;  /* 0x0000004643407210 */ /* 0x000fe40007fde0ff */
[-C--:B------:R-:W-:Y:S02]  /*72a70*/  LEA.HI.X.SX32 R41, R75, R69.reuse, 0x1, P5 ;  /* 0x000000454b297211 */ /* 0x080fe400028f0eff */
[----:B0-----:R-:W-:Y:S01]  /*72a80*/  ISETP.LT.AND P5, PT, R0, UR5, !P0 ;  /* 0x0000000500007c0c */ /* 0x001fe2000c7a1270 */
[----:B------:R-:W0:Y:S01]  /*72a90*/  LDCU UR5, c[0x0][0x39c] ;  /* 0x00007380ff0577ac */ /* 0x000e220008000800 */
[----:B------:R-:W-:Y:S02]  /*72aa0*/  PRMT R79, R42, 0x7771, RZ ;  /* 0x000077712a4f7816 */ /* 0x000fe400000000ff */
[----:B------:R-:W-:Y:S01]  /*72ab0*/  LEA.HI.X.SX32 R65, R67, R69, 0x1, P6 ;  /* 0x0000004543417211 */ /* 0x000fe200030f0eff */
[----:B------:R-:W-:Y:S01]  /*72ac0*/  IMAD R67, R2, 0x2, R67 ;  /* 0x0000000202437824 */ /* 0x000fe200078e0243 */
[C---:B------:R-:W-:Y:S01]  /*72ad0*/  LOP3.LUT R0, R3.reuse, 0x9c, RZ, 0xfc, !PT ;  /* 0x0000009c03007812 */ /* 0x040fe200078efcff */
[----:B------:R2:W-:Y:S01]  /*72ae0*/  @P2 STG.E.U8 desc[UR20][R40.64], R79 ;  /* 0x0000004f28002986 */ /* 0x0005e2000c101114 */
[----:B------:R-:W-:Y:S01]  /*72af0*/  PRMT R75, R42, 0x7772, RZ ;  /* 0x000077722a4b7816 */ /* 0x000fe200000000ff */
[----:B------:R-:W-:Y:S01]  /*72b00*/  IMAD R73, R2, 0x2, R67 ;  /* 0x0000000202497824 */ /* 0x000fe200078e0243 */
[----:B-1----:R-:W-:Y:S01]  /*72b10*/  ISETP.LT.AND P2, PT, R0, UR6, !P0 ;  /* 0x0000000600007c0c */ /* 0x002fe2000c741270 */
[----:B------:R-:W1:Y:S01]  /*72b20*/  LDCU UR6, c[0x0][0x39c] ;  /* 0x00007380ff0677ac */ /* 0x000e620008000800 */
[----:B------:R-:W-:Y:S01]  /*72b30*/  LOP3.LUT R0, R3, 0xa0, RZ, 0xfc, !PT ;  /* 0x000000a003007812 */ /* 0x000fe200078efcff */
[----:B------:R3:W-:Y:S01]  /*72b40*/  @P4 STG.E.U8 desc[UR20][R64.64], R75 ;  /* 0x0000004b40004986 */ /* 0x0007e2000c101114 */
[----:B------:R-:W-:-:S02]  /*72b50*/  PRMT R81, R42, 0x7773, RZ ;  /* 0x000077732a517816 */ /* 0x000fc400000000ff */
[CC--:B--2---:R-:W-:Y:S02]  /*72b60*/  IADD3 R40, P6, PT, R67.reuse, R70.reuse, RZ ;  /* 0x0000004643287210 */ /* 0x0c4fe40007fde0ff */
[----:B------:R-:W-:Y:S01]  /*72b70*/  ISETP.LT.AND P4, PT, R0, UR7, !P0 ;  /* 0x0000000700007c0c */ /* 0x000fe2000c781270 */
[----:B------:R-:W2:Y:S01]  /*72b80*/  LDCU UR7, c[0x0][0x39c] ;  /* 0x00007380ff0777ac */ /* 0x000ea20008000800 */
[-C--:B------:R-:W-:Y:S02]  /*72b90*/  LEA.HI.X.SX32 R41, R67, R69.reuse, 0x1, P6 ;  /* 0x0000004543297211 */ /* 0x080fe400030f0eff */
[----:B---3--:R-:W-:Y:S02]  /*72ba0*/  IADD3 R64, P6, PT, R73, R70, RZ ;  /* 0x0000004649407210 */ /* 0x008fe40007fde0ff */
[----:B------:R-:W-:Y:S01]  /*72bb0*/  LOP3.LUT R0, R3, 0xa2, RZ, 0xfc, !PT ;  /* 0x000000a203007812 */ /* 0x000fe200078efcff */
[----:B------:R3:W-:Y:S01]  /*72bc0*/  @P1 STG.E.U8 desc[UR20][R40.64], R81 ;  /* 0x0000005128001986 */ /* 0x0007e2000c101114 */
[----:B------:R-:W-:Y:S01]  /*72bd0*/  LEA.HI.X.SX32 R65, R73, R69, 0x1, P6 ;  /* 0x0000004549417211 */ /* 0x000fe200030f0eff */
[----:B------:R-:W-:Y:S01]  /*72be0*/  IMAD R73, R2, 0x2, R73 ;  /* 0x0000000202497824 */ /* 0x000fe200078e0249 */
[----:B0-----:R-:W-:Y:S01]  /*72bf0*/  ISETP.LT.AND P1, PT, R0, UR5, !P0 ;  /* 0x0000000500007c0c */ /* 0x001fe2000c721270 */
[----:B------:R-:W0:Y:S01]  /*72c00*/  LDCU UR5, c[0x0][0x39c] ;  /* 0x00007380ff0577ac */ /* 0x000e220008000800 */
[C---:B------:R-:W-:Y:S01]  /*72c10*/  PRMT R75, R43.reuse, 0x7770, RZ ;  /* 0x000077702b4b7816 */ /* 0x040fe200000000ff */
[----:B------:R-:W-:Y:S01]  /*72c20*/  IMAD R67, R2, 0x2, R73 ;  /* 0x0000000202437824 */ /* 0x000fe200078e0249 */
[----:B------:R-:W-:-:S02]  /*72c30*/  PRMT R79, R43, 0x7771, RZ ;  /* 0x000077712b4f7816 */ /* 0x000fc400000000ff */
[----:B---3--:R-:W-:Y:S01]  /*72c40*/  IADD3 R40, P6, PT, R73, R70, RZ ;  /* 0x0000004649287210 */ /* 0x008fe20007fde0ff */
[----:B------:R3:W-:Y:S01]  /*72c50*/  @P3 STG.E.U8 desc[UR20][R64.64], R75 ;  /* 0x0000004b40003986 */ /* 0x0007e2000c101114 */
[----:B----4-:R-:W-:Y:S01]  /*72c60*/  ISETP.LT.AND P3, PT, R63, UR4, !P0 ;  /* 0x000000043f007c0c */ /* 0x010fe2000c761270 */
[----:B------:R-:W4:Y:S01]  /*72c70*/  LDCU UR4, c[0x0][0x39c] ;  /* 0x00007380ff0477ac */ /* 0x000f220008000800 */
[----:B------:R-:W-:Y:S02]  /*72c80*/  LEA.HI.X.SX32 R41, R73, R69, 0x1, P6 ;  /* 0x0000004549297211 */ /* 0x000fe400030f0eff */
[----:B------:R-:W-:Y:S01]  /*72c90*/  LOP3.LUT R0, R3, 0xa4, RZ, 0xfc, !PT ;  /* 0x000000a403007812 */ /* 0x000fe200078efcff */
[----:B------:R-:W-:Y:S02]  /*72ca0*/  IMAD R63, R63, R2, RZ ;  /* 0x000000023f3f7224 */ /* 0x000fe400078e02ff */
[----:B------:R0:W-:Y:S01]  /*72cb0*/  @P5 STG.E.U8 desc[UR20][R40.64], R79 ;  /* 0x0000004f28005986 */ /* 0x0001e2000c101114 */
[----:B---3--:R-:W-:-:S02]  /*72cc0*/  IADD3 R64, P6, PT, R67, R70, RZ ;  /* 0x0000004643407210 */ /* 0x008fc40007fde0ff */
[----:B------:R-:W-:Y:S02]  /*72cd0*/  PRMT R75, R43, 0x7772, RZ ;  /* 0x000077722b4b7816 */ /* 0x000fe400000000ff */
[----:B------:R-:W-:Y:S02]  /*72ce0*/  LEA.HI.X.SX32 R65, R67, R69, 0x1, P6 ;  /* 0x0000004543417211 */ /* 0x000fe400030f0eff */
[----:B-1----:R-:W-:Y:S01]  /*72cf0*/  ISETP.LT.AND P5, PT, R0, UR6, !P0 ;  /* 0x0000000600007c0c */ /* 0x002fe2000c7a1270 */
[----:B------:R-:W-:Y:S01]  /*72d00*/  IMAD R67, R2, 0x4, R67 ;  /* 0x0000000402437824 */ /* 0x000fe200078e0243 */
[----:B------:R-:W-:Y:S01]  /*72d10*/  LOP3.LUT R0, R3, 0xa6, RZ, 0xfc, !PT ;  /* 0x000000a603007812 */ /* 0x000fe200078efcff */
[----:B------:R1:W-:Y:S01]  /*72d20*/  @P2 STG.E.U8 desc[UR20][R64.64], R75 ;  /* 0x0000004b40002986 */ /* 0x0003e2000c101114 */
[----:B0-----:R-:W-:Y:S01]  /*72d30*/  IADD3 R40, P6, PT, R63, R70, RZ ;  /* 0x000000463f287210 */ /* 0x001fe20007fde0ff */
[----:B------:R-:W0:Y:S01]  /*72d40*/  LDCU UR6, c[0x0][0x39c] ;  /* 0x00007380ff0677ac */ /* 0x000e220008000800 */
[----:B------:R-:W-:Y:S01]  /*72d50*/  ISETP.LT.AND P2, PT, R0, UR5, !P0 ;  /* 0x0000000500007c0c */ /* 0x000fe2000c741270 */
[----:B------:R-:W3:Y:S01]  /*72d60*/  LDCU UR5, c[0x0][0x39c] ;  /* 0x00007380ff0577ac */ /* 0x000ee20008000800 */
[----:B------:R-:W-:-:S02]  /*72d70*/  PRMT R73, R43, 0x7773, RZ ;  /* 0x000077732b497816 */ /* 0x000fc400000000ff */
[-C--:B------:R-:W-:Y:S02]  /*72d80*/  LEA.HI.X.SX32 R41, R63, R69.reuse, 0x1, P6 ;  /* 0x000000453f297211 */ /* 0x080fe400030f0eff */
[----:B------:R-:W-:Y:S01]  /*72d90*/  LOP3.LUT R0, R3, 0xa8, RZ, 0xfc, !PT ;  /* 0x000000a803007812 */ /* 0x000fe200078efcff */
[----:B------:R-:W-:Y:S01]  /*72da0*/  IMAD R63, R2, 0x2, R67 ;  /* 0x00000002023f7824 */ /* 0x000fe200078e0243 */
[C---:B------:R-:W-:Y:S01]  /*72db0*/  IADD3 R42, P6, PT, R67.reuse, R70, RZ ;  /* 0x00000046432a7210 */ /* 0x040fe20007fde0ff */
[----:B------:R0:W-:Y:S01]  /*72dc0*/  @P3 STG.E.U8 desc[UR20][R40.64], R73 ;  /* 0x0000004928003986 */ /* 0x0001e2000c101114 */
[----:B----4-:R-:W-:Y:S01]  /*72dd0*/  ISETP.LT.AND P3, PT, R0, UR4, !P0 ;  /* 0x0000000400007c0c */ /* 0x010fe2000c761270 */
[----:B------:R-:W4:Y:S01]  /*72de0*/  LDCU UR4, c[0x0][0x39c] ;  /* 0x00007380ff0477ac */ /* 0x000f220008000800 */
[----:B------:R-:W-:Y:S01]  /*72df0*/  LEA.HI.X.SX32 R43, R67, R69, 0x1, P6 ;  /* 0x00000045432b7211 */ /* 0x000fe200030f0eff */
[----:B-1----:R-:W-:Y:S01]  /*72e00*/  IMAD R65, R2, 0x2, R63 ;  /* 0x0000000202417824 */ /* 0x002fe200078e023f */
[----:B------:R-:W-:-:S02]  /*72e10*/  PRMT R79, R48, 0x7770, RZ ;  /* 0x00007770304f7816 */ /* 0x000fc400000000ff */
[----:B------:R-:W-:Y:S02]  /*72e20*/  LOP3.LUT R0, R3, 0xaa, RZ, 0xfc, !PT ;  /* 0x000000aa03007812 */ /* 0x000fe400078efcff */
[CC--:B0-----:R-:W-:Y:S01]  /*72e30*/  IADD3 R40, P6, PT, R63.reuse, R70.reuse, RZ ;  /* 0x000000463f287210 */ /* 0x0c1fe20007fde0ff */
[----:B------:R0:W-:Y:S01]  /*72e40*/  @P4 STG.E.U8 desc[UR20][R42.64], R79 ;  /* 0x0000004f2a004986 */ /* 0x0001e2000c101114 */
[----:B------:R-:W-:Y:S02]  /*72e50*/  PRMT R67, R48, 0x7771, RZ ;  /* 0x0000777130437816 */ /* 0x000fe400000000ff */
[----:B------:R-:W-:Y:S02]  /*72e60*/  LEA.HI.X.SX32 R41, R63, R69, 0x1, P6 ;  /* 0x000000453f297211 */ /* 0x000fe400030f0eff */
[----:B---3--:R-:W-:Y:S01]  /*72e70*/  ISETP.LT.AND P4, PT, R0, UR5, !P0 ;  /* 0x0000000500007c0c */ /* 0x008fe2000c781270 */
[----:B------:R-:W1:Y:S01]  /*72e80*/  LDCU UR5, c[0x0][0x39c] ;  /* 0x00007380ff0577ac */ /* 0x000e620008000800 */
[----:B------:R-:W-:Y:S01]  /*72e90*/  LOP3.LUT R0, R3, 0xac, RZ, 0xfc, !PT ;  /* 0x000000ac03007812 */ /* 0x000fe200078efcff */
[----:B------:R3:W-:Y:S01]  /*72ea0*/  @P1 STG.E.U8 desc[UR20][R40.64], R67 ;  /* 0x0000004328001986 */ /* 0x0007e2000c101114 */
[----:B0-----:R-:W-:Y:S01]  /*72eb0*/  IADD3 R42, P6, PT, R65, R70, RZ ;  /* 0x00000046412a7210 */ /* 0x001fe20007fde0ff */
[----:B------:R-:W-:Y:S01]  /*72ec0*/  IMAD R63, R2, 0x2, R65 ;  /* 0x00000002023f7824 */ /* 0x000fe200078e0241 */
[----:B------:R-:W-:-:S02]  /*72ed0*/  PRMT R73, R48, 0x7772, RZ ;  /* 0x0000777230497816 */ /* 0x000fc400000000ff */
[-C--:B------:R-:W-:Y:S02]  /*72ee0*/  LEA.HI.X.SX32 R43, R65, R69.reuse, 0x1, P6 ;  /* 0x00000045412b7211 */ /* 0x080fe400030f0eff */
[----:B------:R-:W-:Y:S01]  /*72ef0*/  ISETP.LT.AND P1, PT, R0, UR6, !P0 ;  /* 0x0000000600007c0c */ /* 0x000fe2000c721270 */
[----:B------:R-:W-:Y:S01]  /*72f00*/  IMAD R65, R2, 0x2, R63 ;  /* 0x0000000202417824 */ /* 0x000fe200078e023f */
[----:B------:R-:W-:Y:S01]  /*72f10*/  LOP3.LUT R0, R3, 0xb0, RZ, 0xfc, !PT ;  /* 0x000000b003007812 */ /* 0x000fe200078efcff */
[----:B------:R0:W-:Y:S01]  /*72f20*/  @P5 STG.E.U8 desc[UR20][R42.64], R73 ;  /* 0x000000492a005986 */ /* 0x0001e2000c101114 */
[C---:B---3--:R-:W-:Y:S01]  /*72f30*/  IADD3 R40, P6, PT, R63.reuse, R70, RZ ;  /* 0x000000463f287210 */ /* 0x048fe20007fde0ff */
[----:B------:R-:W3:Y:S01]  /*72f40*/  LDCU UR6, c[0x0][0x39c] ;  /* 0x00007380ff0677ac */ /* 0x000ee20008000800 */
[----:B----4-:R-:W-:Y:S01]  /*72f50*/  ISETP.LT.AND P5, PT, R0, UR4, !P0 ;  /* 0x0000000400007c0c */ /* 0x010fe2000c7a1270 */
[----:B------:R-:W4:Y:S01]  /*72f60*/  LDCU UR4, c[0x0][0x39c] ;  /* 0x00007380ff0477ac */ /* 0x000f220008000800 */
[----:B------:R-:W-:Y:S01]  /*72f70*/  LEA.HI.X.SX32 R41, R63, R69, 0x1, P6 ;  /* 0x000000453f297211 */ /* 0x000fe200030f0eff */
[----:B------:R-:W-:Y:S01]  /*72f80*/  IMAD R63, R2, 0x2, R65 ;  /* 0x00000002023f7824 */ /* 0x000fe200078e0241 */
[----:B------:R-:W-:-:S02]  /*72f90*/  PRMT R67, R48, 0x7773, RZ ;  /* 0x0000777330437816 */ /* 0x000fc400000000ff */
[-C--:B0-----:R-:W-:Y:S02]  /*72fa0*/  IADD3 R42, P6, PT, R65, R70.reuse, RZ ;  /* 0x00000046412a7210 */ /* 0x081fe40007fde0ff */
[----:B------:R-:W-:Y:S01]  /*72fb0*/  LOP3.LUT R0, R3, 0xb2, RZ, 0xfc, !PT ;  /* 0x000000b203007812 */ /* 0x000fe200078efcff */
[----:B------:R0:W-:Y:S01]  /*72fc0*/  @P2 STG.E.U8 desc[UR20][R40.64], R67 ;  /* 0x0000004328002986 */ /* 0x0001e2000c101114 */
[----:B------:R-:W-:Y:S02]  /*72fd0*/  LEA.HI.X.SX32 R43, R65, R69, 0x1, P6 ;  /* 0x00000045412b7211 */ /* 0x000fe400030f0eff */
[----:B-1----:R-:W-:Y:S01]  /*72fe0*/  ISETP.LT.AND P2, PT, R0, UR5, !P0 ;  /* 0x0000000500007c0c */ /* 0x002fe2000c741270 */
[----:B------:R-:W1:Y:S01]  /*72ff0*/  LDCU UR5, c[0x0][0x39c] ;  /* 0x00007380ff0577ac */ /* 0x000e620008000800 */
[----:B------:R-:W-:Y:S02]  /*73000*/  PRMT R75, R49, 0x7770, RZ ;  /* 0x00007770314b7816 */ /* 0x000fe400000000ff */
[----:B0-----:R-:W-:-:S04]  /*73010*/  IADD3 R40, P6, PT, R63, R70, RZ ;  /* 0x000000463f287210 */ /* 0x001fc80007fde0ff */
[-C--:B------:R-:W-:Y:S01]  /*73020*/  LEA.HI.X.SX32 R41, R63, R69.reuse, 0x1, P6 ;  /* 0x000000453f297211 */ /* 0x080fe200030f0eff */
[----:B------:R-:W-:Y:S01]  /*73030*/  IMAD R63, R2, 0x2, R63 ;  /* 0x00000002023f7824 */ /* 0x000fe200078e023f */
[----:B------:R-:W-:Y:S01]  /*73040*/  PRMT R73, R49, 0x7771, RZ ;  /* 0x0000777131497816 */ /* 0x000fe200000000ff */
[----:B------:R0:W-:Y:S01]  /*73050*/  @P3 STG.E.U8 desc[UR20][R42.64], R75 ;  /* 0x0000004b2a003986 */ /* 0x0001e2000c101114 */
[C---:B----4-:R-:W-:Y:S01]  /*73060*/  ISETP.LT.AND P6, PT, R68.reuse, UR4, !P0 ;  /* 0x0000000444007c0c */ /* 0x050fe2000c7c1270 */
[----:B------:R-:W-:Y:S01]  /*73070*/  IMAD R68, R68, R2, RZ ;  /* 0x0000000244447224 */ /* 0x000fe200078e02ff */
[----:B------:R-:W-:Y:S02]  /*73080*/  IADD3 R64, P3, PT, R63, R70, RZ ;  /* 0x000000463f407210 */ /* 0x000fe40007f7e0ff */
[----:B------:R-:W-:Y:S01]  /*73090*/  LOP3.LUT R0, R3, 0xb4, RZ, 0xfc, !PT ;  /* 0x000000b403007812 */ /* 0x000fe200078efcff */
[----:B------:R4:W-:Y:S01]  /*730a0*/  @P4 STG.E.U8 desc[UR20][R40.64], R73 ;  /* 0x0000004928004986 */ /* 0x0009e2000c101114 */
[----:B------:R-:W-:Y:S01]  /*730b0*/  LEA.HI.X.SX32 R65, R63, R69, 0x1, P3 ;  /* 0x000000453f417211 */ /* 0x000fe200018f0eff */
[----:B------:R-:W2:Y:S01]  /*730c0*/  LDCU UR4, c[0x0][0x39c] ;  /* 0x00007380ff0477ac */ /* 0x000ea20008000800 */
[----:B---3--:R-:W-:-:S02]  /*730d0*/  ISETP.LT.AND P3, PT, R0, UR6, !P0 ;  /* 0x0000000600007c0c */ /* 0x008fc4000c761270 */
[----:B------:R-:W-:Y:S02]  /*730e0*/  LOP3.LUT R0, R3, 0xb6, RZ, 0xfc, !PT ;  /* 0x000000b603007812 */ /* 0x000fe400078efcff */
[-C--:B0-----:R-:W-:Y:S01]  /*730f0*/  IADD3 R42, P4, PT, R68, R70.reuse, RZ ;  /* 0x00000046442a7210 */ /* 0x081fe20007f9e0ff */
[----:B------:R-:W-:Y:S01]  /*73100*/  IMAD R63, R2, 0x4, R63 ;  /* 0x00000004023f7824 */ /* 0x000fe200078e023f */
[----:B------:R-:W-:Y:S01]  /*73110*/  PRMT R67, R49, 0x7772, RZ ;  /* 0x0000777231437816 */ /* 0x000fe200000000ff */
[----:B------:R-:W0:Y:S01]  /*73120*/  LDCU UR6, c[0x0][0x39c] ;  /* 0x00007380ff0677ac */ /* 0x000e220008000800 */
[----:B------:R-:W-:Y:S02]  /*73130*/  LEA.HI.X.SX32 R43, R68, R69, 0x1, P4 ;  /* 0x00000045442b7211 */ /* 0x000fe400020f0eff */
[----:B-1----:R-:W-:Y:S01]  /*73140*/  ISETP.LT.AND P4, PT, R0, UR5, !P0 ;  /* 0x0000000500007c0c */ /* 0x002fe2000c781270 */
[----:B------:R-:W1:Y:S01]  /*73150*/  LDCU UR5, c[0x0][0x39c] ;  /* 0x00007380ff0577ac */ /* 0x000e620008000800 */
[----:B------:R3:W-:Y:S01]  /*73160*/  @P1 STG.E.U8 desc[UR20][R64.64], R67 ;  /* 0x0000004340001986 */ /* 0x0007e2000c101114 */
[----:B----4-:R-:W-:-:S02]  /*73170*/  IADD3 R40, P1, PT, R63, R70, RZ ;  /* 0x000000463f287210 */ /* 0x010fc40007f3e0ff */
[----:B------:R-:W-:Y:S02]  /*73180*/  PRMT R73, R49, 0x7773, RZ ;  /* 0x0000777331497816 */ /* 0x000fe400000000ff */
[----:B------:R-:W-:Y:S01]  /*73190*/  LEA.HI.X.SX32 R41, R63, R69, 0x1, P1 ;  /* 0x000000453f297211 */ /* 0x000fe200008f0eff */
[----:B------:R-:W-:Y:S01]  /*731a0*/  IMAD R63, R2, 0x2, R63 ;  /* 0x00000002023f7824 */ /* 0x000fe200078e023f */
[----:B------:R-:W-:Y:S01]  /*731b0*/  LOP3.LUT R0, R3, 0xb8, RZ, 0xfc, !PT ;  /* 0x000000b803007812 */ /* 0x000fe200078efcff */
[----:B------:R4:W-:Y:S01]  /*731c0*/  @P6 STG.E.U8 desc[UR20][R42.64], R73 ;  /* 0x000000492a006986 */ /* 0x0009e2000c101114 */
[----:B---3--:R-:W-:Y:S01]  /*731d0*/  PRMT R67, R50, 0x7770, RZ ;  /* 0x0000777032437816 */ /* 0x008fe200000000ff */
[----:B------:R-:W-:Y:S01]  /*731e0*/  IMAD R65, R2, 0x2, R63 ;  /* 0x0000000202417824 */ /* 0x000fe200078e023f */
[----:B--2---:R-:W-:Y:S01]  /*731f0*/  ISETP.LT.AND P1, PT, R0, UR4, !P0 ;  /* 0x0000000400007c0c */ /* 0x004fe2000c721270 */
[----:B------:R-:W2:Y:S02]  /*73200*/  LDCU UR4, c[0x0][0x39c] ;  /* 0x00007380ff0477ac */ /* 0x000ea40008000800 */
[----:B------:R3:W-:Y:S01]  /*73210*/  @P5 STG.E.U8 desc[UR20][R40.64], R67 ;  /* 0x0000004328005986 */ /* 0x0007e2000c101114 */
[----:B------:R-:W-:-:S02]  /*73220*/  IADD3 R48, P5, PT, R63, R70, RZ ;  /* 0x000000463f307210 */ /* 0x000fc40007fbe0ff */
[----:B------:R-:W-:Y:S02]  /*73230*/  LOP3.LUT R0, R3, 0xba, RZ, 0xfc, !PT ;  /* 0x000000ba03007812 */ /* 0x000fe400078efcff */
[----:B----4-:R-:W-:Y:S02]  /*73240*/  IADD3 R42, P6, PT, R65, R70, RZ ;  /* 0x00000046412a7210 */ /* 0x010fe40007fde0ff */
[-C--:B------:R-:W-:Y:S02]  /*73250*/  LEA.HI.X.SX32 R49, R63, R69.reuse, 0x1, P5 ;  /* 0x000000453f317211 */ /* 0x080fe400028f0eff */
[----:B-1----:R-:W-:Y:S01]  /*73260*/  ISETP.LT.AND P5, PT, R0, UR5, !P0 ;  /* 0x0000000500007c0c */ /* 0x002fe2000c7a1270 */
[----:B------:R-:W1:Y:S01]  /*73270*/  LDCU UR5, c[0x0][0x39c] ;  /* 0x00007380ff0577ac */ /* 0x000e620008000800 */
[----:B------:R-:W-:Y:S01]  /*73280*/  LEA.HI.X.SX32 R43, R65, R69, 0x1, P6 ;  /* 0x00000045412b7211 */ /* 0x000fe200030f0eff */
[----:B------:R-:W-:Y:S01]  /*73290*/  IMAD R65, R2, 0x2, R65 ;  /* 0x0000000202417824 */ /* 0x000fe200078e0241 */
[----:B------:R-:W-:-:S02]  /*732a0*/  PRMT R73, R50, 0x7771, RZ ;  /* 0x0000777132497816 */ /* 0x000fc400000000ff */
[----:B------:R-:W-:Y:S01]  /*732b0*/  LOP3.LUT R0, R3, 0xbc, RZ, 0xfc, !PT ;  /* 0x000000bc03007812 */ /* 0x000fe200078efcff */
[----:B------:R-:W-:Y:S01]  /*732c0*/  IMAD R63, R2, 0x2, R65 ;  /* 0x00000002023f7824 */ /* 0x000fe200078e0241 */
[----:B---3--:R-:W-:Y:S01]  /*732d0*/  PRMT R67, R50, 0x7772, RZ ;  /* 0x0000777232437816 */ /* 0x008fe200000000ff */
[----:B------:R3:W-:Y:S01]  /*732e0*/  @P2 STG.E.U8 desc[UR20][R48.64], R73 ;  /* 0x0000004930002986 */ /* 0x0007e2000c101114 */
[----:B------:R-:W-:Y:S02]  /*732f0*/  IADD3 R40, P6, PT, R65, R70, RZ ;  /* 0x0000004641287210 */ /* 0x000fe40007fde0ff */
[----:B0-----:R-:W-:Y:S01]  /*73300*/  ISETP.LT.AND P2, PT, R0, UR6, !P0 ;  /* 0x0000000600007c0c */ /* 0x001fe2000c741270 */
[----:B------:R0:W-:Y:S01]  /*73310*/  @P3 STG.E.U8 desc[UR20][R42.64], R67 ;  /* 0x000000432a003986 */ /* 0x0001e2000c101114 */
[----:B------:R-:W-:Y:S01]  /*73320*/  LOP3.LUT R0, R3, 0xc0, RZ, 0xfc, !PT ;  /* 0x000000c003007812 */ /* 0x000fe200078efcff */
[----:B------:R-:W4:Y:S01]  /*73330*/  LDCU UR6, c[0x0][0x39c] ;  /* 0x00007380ff0677ac */ /* 0x000f220008000800 */
[----:B------:R-:W-:-:S02]  /*73340*/  LEA.HI.X.SX32 R41, R65, R69, 0x1, P6 ;  /* 0x0000004541297211 */ /* 0x000fc400030f0eff */
[----:B------:R-:W-:Y:S02]  /*73350*/  PRMT R75, R50, 0x7773, RZ ;  /* 0x00007773324b7816 */ /* 0x000fe400000000ff */
[----:B------:R-:W-:Y:S01]  /*73360*/  ISETP.LT.AND P3, PT, R0, UR7, !P0 ;  /* 0x0000000700007c0c */ /* 0x000fe2000c761270 */
[----:B------:R-:W2:Y:S01]  /*73370*/  LDCU UR7, c[0x0][0x39c] ;  /* 0x00007380ff0777ac */ /* 0x000ea20008000800 */
[-C--:B---3--:R-:W-:Y:S02]  /*73380*/  IADD3 R48, P6, PT, R63, R70.reuse, RZ ;  /* 0x000000463f307210 */ /* 0x088fe40007fde0ff */
[----:B------:R-:W-:Y:S01]  /*73390*/  LOP3.LUT R0, R3, 0xc2, RZ, 0xfc, !PT ;  /* 0x000000c203007812 */ /* 0x000fe200078efcff */
[----:B------:R3:W-:Y:S01]  /*733a0*/  @P4 STG.E.U8 desc[UR20][R40.64], R75 ;  /* 0x0000004b28004986 */ /* 0x0007e2000c101114 */
[----:B------:R-:W-:Y:S01]  /*733b0*/  LEA.HI.X.SX32 R49, R63, R69, 0x1, P6 ;  /* 0x000000453f317211 */ /* 0x000fe200030f0eff */
[----:B------:R-:W-:Y:S01]  /*733c0*/  IMAD R63, R2, 0x2, R63 ;  /* 0x00000002023f7824 */ /* 0x000fe200078e023f */
[----:B-1----:R-:W-:Y:S01]  /*733d0*/  ISETP.LT.AND P4, PT, R0, UR5, !P0 ;  /* 0x0000000500007c0c */ /* 0x002fe2000c781270 */
[----:B------:R-:W1:Y:S01]  /*733e0*/  LDCU UR5, c[0x0][0x39c] ;  /* 0x00007380ff0577ac */ /* 0x000e620008000800 */
[----:B0-----:R-:W-:Y:S01]  /*733f0*/  PRMT R67, R51, 0x7770, RZ ;  /* 0x0000777033437816 */ /* 0x001fe200000000ff */
[----:B------:R-:W-:Y:S01]  /*73400*/  IMAD R65, R2, 0x2, R63 ;  /* 0x0000000202417824 */ /* 0x000fe200078e023f */
[----:B------:R-:W-:-:S02]  /*73410*/  IADD3 R42, P6, PT, R63, R70, RZ ;  /* 0x000000463f2a7210 */ /* 0x000fc40007fde0ff */
[----:B------:R-:W-:Y:S01]  /*73420*/  PRMT R73, R51, 0x7771, RZ ;  /* 0x0000777133497816 */ /* 0x000fe200000000ff */
[----:B------:R0:W-:Y:S01]  /*73430*/  @P1 STG.E.U8 desc[UR20][R48.64], R67 ;  /* 0x0000004330001986 */ /* 0x0001e2000c101114 */
[-C--:B------:R-:W-:Y:S02]  /*73440*/  LEA.HI.X.SX32 R43, R63, R69.reuse, 0x1, P6 ;  /* 0x000000453f2b7211 */ /* 0x080fe400030f0eff */
[----:B---3--:R-:W-:Y:S02]  /*73450*/  IADD3 R40, P6, PT, R65, R70, RZ ;  /* 0x0000004641287210 */ /* 0x008fe40007fde0ff */
[C---:B--2---:R-:W-:Y:S01]  /*73460*/  ISETP.LT.AND P1, PT, R62.reuse, UR4, !P0 ;  /* 0x000000043e007c0c */ /* 0x044fe2000c721270 */
[----:B------:R-:W2:Y:S01]  /*73470*/  LDCU UR4, c[0x0][0x39c] ;  /* 0x00007380ff0477ac */ /* 0x000ea20008000800 */
[----:B------:R-:W-:Y:S01]  /*73480*/  LOP3.LUT R0, R3, 0xc4, RZ, 0xfc, !PT ;  /* 0x000000c403007812 */ /* 0x000fe200078efcff */
[----:B------:R-:W-:Y:S01]  /*73490*/  IMAD R62, R62, R2, RZ ;  /* 0x000000023e3e7224 */ /* 0x000fe200078e02ff */
[----:B------:R3:W-:Y:S01]  /*734a0*/  @P5 STG.E.U8 desc[UR20][R42.64], R73 ;  /* 0x000000492a005986 */ /* 0x0007e2000c101114 */
[----:B------:R-:W-:-:S02]  /*734b0*/  LEA.HI.X.SX32 R41, R65, R69, 0x1, P6 ;  /* 0x0000004541297211 */ /* 0x000fc400030f0eff */
[----:B0-----:R-:W-:Y:S02]  /*734c0*/  PRMT R67, R51, 0x7772, RZ ;  /* 0x0000777233437816 */ /* 0x001fe400000000ff */
[----:B----4-:R-:W-:Y:S01]  /*734d0*/  ISETP.LT.AND P5, PT, R0, UR6, !P0 ;  /* 0x0000000600007c0c */ /* 0x010fe2000c7a1270 */
[----:B------:R-:W-:Y:S01]  /*734e0*/  IMAD R65, R2, 0x4, R65 ;  /* 0x0000000402417824 */ /* 0x000fe200078e0241 */
[----:B------:R-:W-:Y:S01]  /*734f0*/  LOP3.LUT R0, R3, 0xc6, RZ, 0xfc, !PT ;  /* 0x000000c603007812 */ /* 0x000fe200078efcff */
[----:B------:R0:W-:Y:S01]  /*73500*/  @P2 STG.E.U8 desc[UR20][R40.64], R67 ;  /* 0x0000004328002986 */ /* 0x0001e2000c101114 */
[----:B------:R-:W-:Y:S01]  /*73510*/  IADD3 R48, P6, PT, R62, R70, RZ ;  /* 0x000000463e307210 */ /* 0x000fe20007fde0ff */
[----:B------:R-:W4:Y:S01]  /*73520*/  LDCU UR6, c[0x0][0x39c] ;  /* 0x00007380ff0677ac */ /* 0x000f220008000800 */
[----:B-1----:R-:W-:Y:S01]  /*73530*/  ISETP.LT.AND P2, PT, R0, UR5, !P0 ;  /* 0x0000000500007c0c */ /* 0x002fe2000c741270 */
[----:B------:R-:W1:Y:S01]  /*73540*/  LDCU UR5, c[0x0][0x39c] ;  /* 0x00007380ff0577ac */ /* 0x000e620008000800 */
[----:B------:R-:W-:Y:S01]  /*73550*/  PRMT R63, R51, 0x7773, RZ ;  /* 0x00007773333f7816 */ /* 0x000fe200000000ff */
[----:B------:R-:W-:Y:S01]  /*73560*/  IMAD R51, R2, 0x2, R65 ;  /* 0x0000000202337824 */ /* 0x000fe200078e0241 */
[----:B------:R-:W-:-:S02]  /*73570*/  LEA.HI.X.SX32 R49, R62, R69, 0x1, P6 ;  /* 0x000000453e317211 */ /* 0x000fc400030f0eff */
[-C--:B---3--:R-:W-:Y:S02]  /*73580*/  IADD3 R42, P6, PT, R65, R70.reuse, RZ ;  /* 0x00000046412a7210 */ /* 0x088fe40007fde0ff */
[----:B------:R-:W-:Y:S01]  /*73590*/  LOP3.LUT R0, R3, 0xc8, RZ, 0xfc, !PT ;  /* 0x000000c803007812 */ /* 0x000fe200078efcff */
[----:B------:R3:W-:Y:S01]  /*735a0*/  @P1 STG.E.U8 desc[UR20][R48.64], R63 ;  /* 0x0000003f30001986 */ /* 0x0007e2000c101114 */
[----:B------:R-:W-:Y:S02]  /*735b0*/  LEA.HI.X.SX32 R43, R65, R69, 0x1, P6 ;  /* 0x00000045412b7211 */ /* 0x000fe400030f0eff */
[----:B0-----:R-:W-:Y:S02]  /*735c0*/  IADD3 R40, P6, PT, R51, R70, RZ ;  /* 0x0000004633287210 */ /* 0x001fe40007fde0ff */
[----:B--2---:R-:W-:Y:S01]  /*735d0*/  ISETP.LT.AND P1, PT, R0, UR4, !P0 ;  /* 0x0000000400007c0c */ /* 0x004fe2000c721270 */
[----:B------:R-:W0:Y:S01]  /*735e0*/  LDCU UR4, c[0x0][0x39c] ;  /* 0x00007380ff0477ac */ /* 0x000e220008000800 */
[----:B------:R-:W-:-:S02]  /*735f0*/  PRMT R73, R44, 0x7770, RZ ;  /* 0x000077702c497816 */ /* 0x000fc400000000ff */
[----:B------:R-:W-:Y:S01]  /*73600*/  LEA.HI.X.SX32 R41, R51, R69, 0x1, P6 ;  /* 0x0000004533297211 */ /* 0x000fe200030f0eff */
[----:B------:R-:W-:Y:S01]  /*73610*/  IMAD R51, R2, 0x2, R51 ;  /* 0x0000000202337824 */ /* 0x000fe200078e0233 */
[----:B------:R-:W-:Y:S02]  /*73620*/  PRMT R65, R44, 0x7771, RZ ;  /* 0x000077712c417816 */ /* 0x000fe400000000ff */
[----:B------:R-:W-:Y:S01]  /*73630*/  LOP3.LUT R0, R3, 0xca, RZ, 0xfc, !PT ;  /* 0x000000ca03007812 */ /* 0x000fe200078efcff */
[----:B------:R2:W-:Y:S01]  /*73640*/  @P3 STG.E.U8 desc[UR20][R42.64], R73 ;  /* 0x000000492a003986 */ /* 0x0005e2000c101114 */
[----:B---3--:R-:W-:Y:S02]  /*73650*/  IMAD R63, R2, 0x2, R51 ;  /* 0x00000002023f7824 */ /* 0x008fe400078e0233 */
[----:B-1----:R-:W-:Y:S01]  /*73660*/  ISETP.LT.AND P3, PT, R0, UR5, !P0 ;  /* 0x0000000500007c0c */ /* 0x002fe2000c761270 */
[----:B------:R1:W-:Y:S01]  /*73670*/  @P4 STG.E.U8 desc[UR20][R40.64], R65 ;  /* 0x0000004128004986 */ /* 0x0003e2000c101114 */
[----:B------:R-:W-:Y:S01]  /*73680*/  IADD3 R50, P4, PT, R51, R70, RZ ;  /* 0x0000004633327210 */ /* 0x000fe20007f9e0ff */
[----:B------:R-:W3:Y:S01]  /*73690*/  LDCU UR5, c[0x0][0x39c] ;  /* 0x00007380ff0577ac */ /* 0x000ee20008000800 */
[----:B------:R-:W-:-:S02]  /*736a0*/  LOP3.LUT R0, R3, 0xcc, RZ, 0xfc, !PT ;  /* 0x000000cc03007812 */ /* 0x000fc400078efcff */
[-C--:B------:R-:W-:Y:S02]  /*736b0*/  LEA.HI.X.SX32 R51, R51, R69.reuse, 0x1, P4 ;  /* 0x0000004533337211 */ /* 0x080fe400020f0eff */
[----:B------:R-:W-:Y:S02]  /*736c0*/  PRMT R67, R44, 0x7772, RZ ;  /* 0x000077722c437816 */ /* 0x000fe400000000ff */
[-C--:B------:R-:W-:Y:S02]  /*736d0*/  IADD3 R48, P6, PT, R63, R70.reuse, RZ ;  /* 0x000000463f307210 */ /* 0x080fe40007fde0ff */
[----:B----4-:R-:W-:Y:S01]  /*736e0*/  ISETP.LT.AND P4, PT, R0, UR6, !P0 ;  /* 0x0000000600007c0c */ /* 0x010fe2000c781270 */
[----:B------:R4:W-:Y:S01]  /*736f0*/  @P5 STG.E.U8 desc[UR20][R50.64], R67 ;  /* 0x0000004332005986 */ /* 0x0009e2000c101114 */
[----:B------:R-:W-:Y:S01]  /*73700*/  LOP3.LUT R0, R3, 0xd0, RZ, 0xfc, !PT ;  /* 0x000000d003007812 */ /* 0x000fe200078efcff */
[----:B------:R-:W3:Y:S01]  /*73710*/  LDCU UR6, c[0x0][0x39c] ;  /* 0x00007380ff0677ac */ /* 0x000ee20008000800 */
[----:B------:R-:W-:Y:S01]  /*73720*/  LEA.HI.X.SX32 R49, R63, R69, 0x1, P6 ;  /* 0x000000453f317211 */ /* 0x000fe200030f0eff */
[----:B------:R-:W-:Y:S01]  /*73730*/  IMAD R63, R2, 0x2, R63 ;  /* 0x00000002023f7824 */ /* 0x000fe200078e023f */
[----:B0-----:R-:W-:Y:S01]  /*73740*/  ISETP.LT.AND P5, PT, R0, UR4, !P0 ;  /* 0x0000000400007c0c */ /* 0x001fe2000c7a1270 */
[----:B------:R-:W0:Y:S02]  /*73750*/  LDCU UR4, c[0x0][0x39c] ;  /* 0x00007380ff0477ac */ /* 0x000e240008000800 */
[----:B--2---:R-:W-:Y:S01]  /*73760*/  IMAD R43, R2, 0x2, R63 ;  /* 0x00000002022b7824 */ /* 0x004fe200078e023f */
[----:B-1----:R-:W-:-:S02]  /*73770*/  IADD3 R40, P6, PT, R63, R70, RZ ;  /* 0x000000463f287210 */ /* 0x002fc40007fde0ff */
[----:B------:R-:W-:Y:S02]  /*73780*/  PRMT R65, R44, 0x7773, RZ ;  /* 0x000077732c417816 */ /* 0x000fe400000000ff */
[-C--:B------:R-:W-:Y:S02]  /*73790*/  LEA.HI.X.SX32 R41, R63, R69.reuse, 0x1, P6 ;  /* 0x000000453f297211 */ /* 0x080fe400030f0eff */
[----:B------:R-:W-:Y:S01]  /*737a0*/  IADD3 R42, P6, PT, R43, R70, RZ ;  /* 0x000000462b2a7210 */ /* 0x000fe20007fde0ff */
[----:B----4-:R-:W-:Y:S01]  /*737b0*/  IMAD R51, R2, 0x2, R43 ;  /* 0x0000000202337824 */ /* 0x010fe200078e022b */
[----:B------:R-:W-:Y:S02]  /*737c0*/  LOP3.LUT R0, R3, 0xd2, RZ, 0xfc, !PT ;  /* 0x000000d203007812 */ /* 0x000fe400078efcff */
[----:B------:R-:W-:Y:S01]  /*737d0*/  PRMT R67, R45, 0x7770, RZ ;  /* 0x000077702d437816 */ /* 0x000fe200000000ff */
[----:B------:R1:W-:Y:S01]  /*737e0*/  @P2 STG.E.U8 desc[UR20][R48.64], R65 ;  /* 0x0000004130002986 */ /* 0x0003e2000c101114 */
[----:B------:R-:W-:-:S02]  /*737f0*/  LEA.HI.X.SX32 R43, R43, R69, 0x1, P6 ;  /* 0x000000452b2b7211 */ /* 0x000fc400030f0eff */
[----:B------:R-:W-:Y:S02]  /*73800*/  PRMT R63, R45, 0x7771, RZ ;  /* 0x000077712d3f7816 */ /* 0x000fe400000000ff */
[----:B---3--:R-:W-:Y:S01]  /*73810*/  ISETP.LT.AND P2, PT, R0, UR5, !P0 ;  /* 0x0000000500007c0c */ /* 0x008fe2000c741270 */
[----:B------:R-:W2:Y:S01]  /*73820*/  LDCU UR5, c[0x0][0x39c] ;  /* 0x00007380ff0577ac */ /* 0x000ea20008000800 */
[----:B------:R3:W-:Y:S04]  /*73830*/  @P1 STG.E.U8 desc[UR20][R40.64], R67 ;  /* 0x0000004328001986 */ /* 0x0007e8000c101114 */
[----:B------:R4:W-:Y:S01]  /*73840*/  @P3 STG.E.U8 desc[UR20][R42.64], R63 ;  /* 0x0000003f2a003986 */ /* 0x0009e2000c101114 */
[C---:B0-----:R-:W-:Y:S01]  /*73850*/  ISETP.LT.AND P3, PT, R61.reuse, UR4, !P0 ;  /* 0x000000043d007c0c */ /* 0x041fe2000c761270 */
[----:B------:R-:W-:Y:S01]  /*73860*/  IMAD R61, R61, R2, RZ ;  /* 0x000000023d3d7224 */ /* 0x000fe200078e02ff */
[----:B-1----:R-:W-:Y:S01]  /*73870*/  IADD3 R48, P6, PT, R51, R70, RZ ;  /* 0x0000004633307210 */ /* 0x002fe20007fde0ff */
[----:B------:R-:W0:Y:S01]  /*73880*/  LDCU UR4, c[0x0][0x39c] ;  /* 0x00007380ff0477ac */ /* 0x000e220008000800 */
[----:B------:R-:W-:-:S02]  /*73890*/  LOP3.LUT R0, R3, 0xd4, RZ, 0xfc, !PT ;  /* 0x000000d403007812 */ /* 0x000fc400078efcff */
[-C--:B------:R-:W-:Y:S01]  /*738a0*/  LEA.HI.X.SX32 R49, R51, R69.reuse, 0x1, P6 ;  /* 0x0000004533317211 */ /* 0x080fe200030f0eff */
[----:B------:R-:W-:Y:S01]  /*738b0*/  IMAD R51, R2, 0x4, R51 ;  /* 0x0000000402337824 */ /* 0x000fe200078e0233 */
[----:B---3--:R-:W-:Y:S02]  /*738c0*/  IADD3 R40, P6, PT, R61, R70, RZ ;  /* 0x000000463d287210 */ /* 0x008fe40007fde0ff */
[----:B------:R-:W-:Y:S02]  /*738d0*/  PRMT R65, R45, 0x7772, RZ ;  /* 0x000077722d417816 */ /* 0x000fe400000000ff */
[----:B------:R-:W-:Y:S01]  /*738e0*/  ISETP.LT.AND P1, PT, R0, UR6, !P0 ;  /* 0x0000000600007c0c */ /* 0x000fe2000c721270 */
[----:B------:R-:W1:Y:S01]  /*738f0*/  LDCU UR6, c[0x0][0x39c] ;  /* 0x00007380ff0677ac */ /* 0x000e620008000800 */
[----:B------:R-:W-:Y:S01]  /*73900*/  LEA.HI.X.SX32 R41, R61, R69, 0x1, P6 ;  /* 0x000000453d297211 */ /* 0x000fe200030f0eff */
[----:B------:R-:W-:Y:S01]  /*73910*/  IMAD R61, R2, 0x2, R51 ;  /* 0x00000002023d7824 */ /* 0x000fe200078e0233 */
[----:B------:R-:W-:-:S02]  /*73920*/  LOP3.LUT R0, R3, 0xd6, RZ, 0xfc, !PT ;  /* 0x000000d603007812 */ /* 0x000fc400078efcff */
[CC--:B----4-:R-:W-:Y:S01]  /*73930*/  IADD3 R42, P6, PT, R51.reuse, R70.reuse, RZ ;  /* 0x00000046332a7210 */ /* 0x0d0fe20007fde0ff */
[----:B------:R3:W-:Y:S01]  /*73940*/  @P4 STG.E.U8 desc[UR20][R48.64], R65 ;  /* 0x0000004130004986 */ /* 0x0007e2000c101114 */
[----:B--2---:R-:W-:Y:S01]  /*73950*/  ISETP.LT.AND P4, PT, R0, UR5, !P0 ;  /* 0x0000000500007c0c */ /* 0x004fe2000c781270 */
[----:B------:R-:W2:Y:S01]  /*73960*/  LDCU UR5, c[0x0][0x39c] ;  /* 0x00007380ff0577ac */ /* 0x000ea20008000800 */
[----:B------:R-:W-:Y:S02]  /*73970*/  LEA.HI.X.SX32 R43, R51, R69, 0x1, P6 ;  /* 0x00000045332b7211 */ /* 0x000fe400030f0eff */
[----:B------:R-:W-:Y:S02]  /*73980*/  IADD3 R44, P6, PT, R61, R70, RZ ;  /* 0x000000463d2c7210 */ /* 0x000fe40007fde0ff */
[----:B------:R-:W-:Y:S02]  /*73990*/  PRMT R63, R45, 0x7773, RZ ;  /* 0x000077732d3f7816 */ /* 0x000fe400000000ff */
[----:B------:R-:W-:-:S02]  /*739a0*/  LOP3.LUT R0, R3, 0xd8, RZ, 0xfc, !PT ;  /* 0x000000d803007812 */ /* 0x000fc400078efcff */
[----:B------:R-:W-:Y:S01]  /*739b0*/  LEA.HI.X.SX32 R45, R61, R69, 0x1, P6 ;  /* 0x000000453d2d7211 */ /* 0x000fe200030f0eff */
[----:B------:R-:W-:Y:S01]  /*739c0*/  IMAD R61, R2, 0x2, R61 ;  /* 0x00000002023d7824 */ /* 0x000fe200078e023d */
[----:B------:R4:W-:Y:S01]  /*739d0*/  @P3 STG.E.U8 desc[UR20][R40.64], R63 ;  /* 0x0000003f28003986 */ /* 0x0009e2000c101114 */
[----:B------:R-:W-:Y:S02]  /*739e0*/  PRMT R51, R46, 0x7770, RZ ;  /* 0x000077702e337816 */ /* 0x000fe400000000ff */
[----:B0-----:R-:W-:Y:S01]  /*739f0*/  ISETP.LT.AND P3, PT, R0, UR4, !P0 ;  /* 0x0000000400007c0c */ /* 0x001fe2000c761270 */
[----:B------:R-:W0:Y:S01]  /*73a00*/  LDCU UR4, c[0x0][0x39c] ;  /* 0x00007380ff0477ac */ /* 0x000e220008000800 */
[----:B------:R-:W-:Y:S02]  /*73a10*/  LOP3.LUT R0, R3, 0xda, RZ, 0xfc, !PT ;  /* 0x000000da03007812 */ /* 0x000fe400078efcff */
[----:B---3--:R-:W-:Y:S01]  /*73a20*/  IADD3 R48, P6, PT, R61, R70, RZ ;  /* 0x000000463d307210 */ /* 0x008fe20007fde0ff */
[----:B------:R3:W-:Y:S01]  /*73a30*/  @P5 STG.E.U8 desc[UR20][R42.64], R51 ;  /* 0x000000332a005986 */ /* 0x0007e2000c101114 */
[----:B------:R-:W-:Y:S01]  /*73a40*/  PRMT R67, R46, 0x7771, RZ ;  /* 0x000077712e437816 */ /* 0x000fe200000000ff */
[----:B----4-:R-:W-:Y:S01]  /*73a50*/  IMAD R41, R2, 0x2, R61 ;  /* 0x0000000202297824 */ /* 0x010fe200078e023d */
[----:B-1----:R-:W-:-:S02]  /*73a60*/  ISETP.LT.AND P5, PT, R0, UR6, !P0 ;  /* 0x0000000600007c0c */ /* 0x002fc4000c7a1270 */
[-C--:B------:R-:W-:Y:S01]  /*73a70*/  LEA.HI.X.SX32 R49, R61, R69.reuse, 0x1, P6 ;  /* 0x000000453d317211 */ /* 0x080fe200030f0eff */
[----:B------:R1:W-:Y:S01]  /*73a80*/  @P2 STG.E.U8 desc[UR20][R44.64], R67 ;  /* 0x000000432c002986 */ /* 0x0003e2000c101114 */
[----:B------:R-:W-:Y:S01]  /*73a90*/  LOP3.LUT R0, R3, 0xdc, RZ, 0xfc, !PT ;  /* 0x000000dc03007812 */ /* 0x000fe200078efcff */
[----:B------:R-:W4:Y:S01]  /*73aa0*/  LDCU UR6, c[0x0][0x39c] ;  /* 0x00007380ff0677ac */ /* 0x000f220008000800 */
[C---:B------:R-:W-:Y:S02]  /*73ab0*/  IADD3 R50, P6, PT, R41.reuse, R70, RZ ;  /* 0x0000004629327210 */ /* 0x040fe40007fde0ff */
[----:B--2---:R-:W-:Y:S01]  /*73ac0*/  ISETP.LT.AND P2, PT, R0, UR5, !P0 ;  /* 0x0000000500007c0c */ /* 0x004fe2000c741270 */
[----:B------:R-:W2:Y:S01]  /*73ad0*/  LDCU UR5, c[0x0][0x39c] ;  /* 0x00007380ff0577ac */ /* 0x000ea20008000800 */
[----:B---3--:R-:W-:Y:S02]  /*73ae0*/  LEA.HI.X.SX32 R51, R41, R69, 0x1, P6 ;  /* 0x0000004529337211 */ /* 0x008fe400030f0eff */
[----:B------:R-:W-:Y:S01]  /*73af0*/  PRMT R65, R46, 0x7772, RZ ;  /* 0x000077722e417816 */ /* 0x000fe200000000ff */
[----:B-1----:R-:W-:-:S02]  /*73b00*/  IMAD R45, R2, 0x2, R41 ;  /* 0x00000002022d7824 */ /* 0x002fc400078e0229 */
[----:B------:R-:W1:Y:S01]  /*73b10*/  LDS.128 R40, [R77] ;  /* 0x000000004d287984 */ /* 0x000e620000000c00 */
[----:B------:R-:W-:Y:S01]  /*73b20*/  LOP3.LUT R0, R3, 0xe0, RZ, 0xfc, !PT ;  /* 0x000000e003007812 */ /* 0x000fe200078efcff */
[----:B------:R-:W-:Y:S01]  /*73b30*/  IMAD R61, R2, 0x2, R45 ;  /* 0x00000002023d7824 */ /* 0x000fe200078e022d */
[----:B------:R-:W-:Y:S01]  /*73b40*/  PRMT R63, R46, 0x7773, RZ ;  /* 0x000077732e3f7816 */ /* 0x000fe200000000ff */
[----:B------:R3:W-:Y:S01]  /*73b50*/  @P1 STG.E.U8 desc[UR20][R48.64], R65 ;  /* 0x0000004130001986 */ /* 0x0007e2000c101114 */
[----:B0-----:R-:W-:Y:S01]  /*73b60*/  ISETP.LT.AND P1, PT, R0, UR4, !P0 ;  /* 0x0000000400007c0c */ /* 0x001fe2000c721270 */
[----:B------:R-:W0:Y:S02]  /*73b70*/  LDCU UR4, c[0x0][0x39c] ;  /* 0x00007380ff0477ac */ /* 0x000e240008000800 */
[----:B------:R0:W-:Y:S01]  /*73b80*/  @P4 STG.E.U8 desc[UR20][R50.64], R63 ;  /* 0x0000003f32004986 */ /* 0x0001e2000c101114 */
[-C--:B------:R-:W-:Y:S02]  /*73b90*/  IADD3 R44, P4, PT, R45, R70.reuse, RZ ;  /* 0x000000462d2c7210 */ /* 0x080fe40007f9e0ff */
[----:B------:R-:W-:Y:S01]  /*73ba0*/  LOP3.LUT R0, R3, 0xe2, RZ, 0xfc, !PT ;  /* 0x000000e203007812 */ /* 0x000fe200078efcff */
[----:B------:R-:W1:Y:S01]  /*73bb0*/  LDS.128 R76, [R77+0x800] ;  /* 0x000800004d4c7984 */ /* 0x000e620000000c00 */
[----:B---3--:R-:W-:-:S02]  /*73bc0*/  IADD3 R48, P6, PT, R61, R70, RZ ;  /* 0x000000463d307210 */ /* 0x008fc40007fde0ff */
[-C--:B------:R-:W-:Y:S02]  /*73bd0*/  LEA.HI.X.SX32 R45, R45, R69.reuse, 0x1, P4 ;  /* 0x000000452d2d7211 */ /* 0x080fe400020f0eff */
[----:B------:R-:W-:Y:S02]  /*73be0*/  PRMT R67, R47, 0x7770, RZ ;  /* 0x000077702f437816 */ /* 0x000fe400000000ff */
[----:B------:R-:W-:Y:S01]  /*73bf0*/  LEA.HI.X.SX32 R49, R61, R69, 0x1, P6 ;  /* 0x000000453d317211 */ /* 0x000fe200030f0eff */
[----:B------:R-:W-:Y:S01]  /*73c00*/  IMAD R61, R2, 0x2, R61 ;  /* 0x00000002023d7824 */ /* 0x000fe200078e023d */
[----:B--2---:R-:W-:Y:S01]  /*73c10*/  ISETP.LT.AND P4, PT, R0, UR5, !P0 ;  /* 0x0000000500007c0c */ /* 0x004fe2000c781270 */
[----:B------:R-:W2:Y:S01]  /*73c20*/  LDCU UR5, c[0x0][0x39c] ;  /* 0x00007380ff0577ac */ /* 0x000ea20008000800 */
[----:B------:R-:W-:Y:S01]  /*73c30*/  PRMT R65, R47, 0x7771, RZ ;  /* 0x000077712f417816 */ /* 0x000fe200000000ff */
[----:B------:R-:W-:Y:S01]  /*73c40*/  @P3 STG.E.U8 desc[UR20][R44.64], R67 ;  /* 0x000000432c003986 */ /* 0x000fe2000c101114 */
[----:B0-----:R-:W-:-:S02]  /*73c50*/  IADD3 R50, P3, PT, R61, R70, RZ ;  /* 0x000000463d327210 */ /* 0x001fc40007f7e0ff */
[----:B------:R-:W-:Y:S01]  /*73c60*/  PRMT R63, R47, 0x7772, RZ ;  /* 0x000077722f3f7816 */ /* 0x000fe200000000ff */
[----:B------:R0:W-:Y:S01]  /*73c70*/  @P5 STG.E.U8 desc[UR20][R48.64], R65 ;  /* 0x0000004130005986 */ /* 0x0001e2000c101114 */
[C---:B------:R-:W-:Y:S01]  /*73c80*/  ISETP.LT.AND P5, PT, R59.reuse, UR4, !P0 ;  /* 0x000000043b007c0c */ /* 0x040fe2000c7a1270 */
[----:B------:R-:W-:Y:S01]  /*73c90*/  IMAD R59, R59, R2, RZ ;  /* 0x000000023b3b7224 */ /* 0x000fe200078e02ff */
[----:B------:R-:W-:Y:S02]  /*73ca0*/  LEA.HI.X.SX32 R51, R61, R69, 0x1, P3 ;  /* 0x000000453d337211 */ /* 0x000fe400018f0eff */
[----:B------:R-:W-:Y:S01]  /*73cb0*/  LOP3.LUT R0, R3, 0xe4, RZ, 0xfc, !PT ;  /* 0x000000e403007812 */ /* 0x000fe200078efcff */
[----:B------:R-:W-:Y:S01]  /*73cc0*/  IMAD R61, R2, 0x4, R61 ;  /* 0x00000004023d7824 */ /* 0x000fe200078e023d */
[----:B------:R-:W3:Y:S01]  /*73cd0*/  LDCU UR4, c[0x0][0x39c] ;  /* 0x00007380ff0477ac */ /* 0x000ee20008000800 */
[----:B------:R1:W-:Y:S01]  /*73ce0*/  @P2 STG.E.U8 desc[UR20][R50.64], R63 ;  /* 0x0000003f32002986 */ /* 0x0003e2000c101114 */
[----:B----4-:R-:W-:-:S02]  /*73cf0*/  ISETP.LT.AND P6, PT, R0, UR6, !P0 ;  /* 0x0000000600007c0c */ /* 0x010fc4000c7c1270 */
[----:B------:R-:W-:Y:S01]  /*73d00*/  LOP3.LUT R0, R3, 0xe6, RZ, 0xfc, !PT ;  /* 0x000000e603007812 */ /* 0x000fe200078efcff */
[----:B------:R-:W4:Y:S01]  /*73d10*/  LDCU UR6, c[0x0][0x39c] ;  /* 0x00007380ff0677ac */ /* 0x000f220008000800 */
[CC--:B0-----:R-:W-:Y:S02]  /*73d20*/  IADD3 R48, P2, PT, R59.reuse, R70.reuse, RZ ;  /* 0x000000463b307210 */ /* 0x0c1fe40007f5e0ff */
[----:B--2---:R-:W-:Y:S01]  /*73d30*/  ISETP.LT.AND P3, PT, R0, UR5, !P0 ;  /* 0x0000000500007c0c */ /* 0x004fe2000c761270 */
[----:B------:R-:W0:Y:S01]  /*73d40*/  LDCU UR5, c[0x0][0x39c] ;  /* 0x00007380ff0577ac */ /* 0x000e220008000800 */
[----:B------:R-:W-:Y:S02]  /*73d50*/  LEA.HI.X.SX32 R49, R59, R69, 0x1, P2 ;  /* 0x000000453b317211 */ /* 0x000fe400010f0eff */
[----:B------:R-:W-:Y:S02]  /*73d60*/  IADD3 R44, P2, PT, R61, R70, RZ ;  /* 0x000000463d2c7210 */ /* 0x000fe40007f5e0ff */
[----:B------:R-:W-:-:S02]  /*73d70*/  PRMT R59, R47, 0x7773, RZ ;  /* 0x000077732f3b7816 */ /* 0x000fc400000000ff */
[----:B------:R-:W-:Y:S01]  /*73d80*/  LEA.HI.X.SX32 R45, R61, R69, 0x1, P2 ;  /* 0x000000453d2d7211 */ /* 0x000fe200010f0eff */
[----:B------:R-:W-:Y:S01]  /*73d90*/  IMAD R61, R2, 0x2, R61 ;  /* 0x00000002023d7824 */ /* 0x000fe200078e023d */
[----:B-1----:R-:W-:Y:S02]  /*73da0*/  PRMT R63, R40, 0x7770, RZ ;  /* 0x00007770283f7816 */ /* 0x002fe400000000ff */
[C---:B------:R-:W-:Y:S01]  /*73db0*/  LOP3.LUT R0, R3.reuse, 0xe8, RZ, 0xfc, !PT ;  /* 0x000000e803007812 */ /* 0x040fe200078efcff */
[----:B------:R1:W-:Y:S03]  /*73dc0*/  @P5 STG.E.U8 desc[UR20][R48.64], R59 ;  /* 0x0000003b30005986 */ /* 0x0003e6000c101114 */
[----:B------:R-:W-:Y:S01]  /*73dd0*/  ISETP.LT.AND P5, PT, R0, UR7, !P0 ;  /* 0x0000000700007c0c */ /* 0x000fe2000c7a1270 */
[----:B------:R2:W-:Y:S01]  /*73de0*/  @P1 STG.E.U8 desc[UR20][R44.64], R63 ;  /* 0x0000003f2c001986 */ /* 0x0005e2000c101114 */
[----:B------:R-:W-:Y:S01]  /*73df0*/  LOP3.LUT R0, R3, 0xea, RZ, 0xfc, !PT ;  /* 0x000000ea03007812 */ /* 0x000fe200078efcff */
[----:B------:R-:W4:Y:S01]  /*73e00*/  LDCU UR7, c[0x0][0x39c] ;  /* 0x00007380ff0777ac */ /* 0x000f220008000800 */
[----:B------:R-:W-:-:S02]  /*73e10*/  IADD3 R46, P1, PT, R61, R70, RZ ;  /* 0x000000463d2e7210 */ /* 0x000fc40007f3e0ff */
[----:B---3--:R-:W-:Y:S01]  /*73e20*/  ISETP.LT.AND P2, PT, R0, UR4, !P0 ;  /* 0x0000000400007c0c */ /* 0x008fe2000c741270 */
[----:B------:R-:W3:Y:S01]  /*73e30*/  LDCU UR4, c[0x0][0x39c] ;  /* 0x00007380ff0477ac */ /* 0x000ee20008000800 */
[----:B------:R-:W-:Y:S01]  /*73e40*/  LEA.HI.X.SX32 R47, R61, R69, 0x1, P1 ;  /* 0x000000453d2f7211 */ /* 0x000fe200008f0eff */
[----:B------:R-:W-:Y:S01]  /*73e50*/  IMAD R61, R2, 0x2, R61 ;  /* 0x00000002023d7824 */ /* 0x000fe200078e023d */
[----:B------:R-:W-:Y:S02]  /*73e60*/  PRMT R51, R40, 0x7771, RZ ;  /* 0x0000777128337816 */ /* 0x000fe400000000ff */
[----:B------:R-:W-:Y:S01]  /*73e70*/  LOP3.LUT R0, R3, 0xec, RZ, 0xfc, !PT ;  /* 0x000000ec03007812 */ /* 0x000fe200078efcff */
[----:B-1----:R-:W-:Y:S02]  /*73e80*/  IMAD R49, R2, 0x2, R61 ;  /* 0x0000000202317824 */ /* 0x002fe400078e023d */
[----:B------:R1:W-:Y:S01]  /*73e90*/  @P4 STG.E.U8 desc[UR20][R46.64], R51 ;  /* 0x000000332e004986 */ /* 0x0003e2000c101114 */
[----:B0-----:R-:W-:Y:S01]  /*73ea0*/  ISETP.LT.AND P1, PT, R0, UR5, !P0 ;  /* 0x0000000500007c0c */ /* 0x001fe2000c721270 */
[----:B------:R-:W0:Y:S01]  /*73eb0*/  LDCU UR5, c[0x0][0x39c] ;  /* 0x00007380ff0577ac */ /* 0x000e220008000800 */
[----:B--2---:R-:W-:Y:S01]  /*73ec0*/  IADD3 R44, P4, PT, R61, R70, RZ ;  /* 0x000000463d2c7210 */ /* 0x004fe20007f9e0ff */
[----:B------:R-:W-:Y:S01]  /*73ed0*/  IMAD R59, R2, 0x2, R49 ;  /* 0x00000002023b7824 */ /* 0x000fe200078e0231 */
[----:B------:R-:W-:-:S02]  /*73ee0*/  PRMT R63, R40, 0x7772, RZ ;  /* 0x00007772283f7816 */ /* 0x000fc400000000ff */
[-C--:B------:R-:W-:Y:S02]  /*73ef0*/  LEA.HI.X.SX32 R45, R61, R69.reuse, 0x1, P4 ;  /* 0x000000453d2d7211 */ /* 0x080fe400020f0eff */
[-C--:B------:R-:W-:Y:S02]  /*73f00*/  IADD3 R48, P4, PT, R49, R70.reuse, RZ ;  /* 0x0000004631307210 */ /* 0x080fe40007f9e0ff */
[----:B------:R-:W-:Y:S01]  /*73f10*/  LOP3.LUT R0, R3, 0xf0, RZ, 0xfc, !PT ;  /* 0x000000f003007812 */ /* 0x000fe200078efcff */
[----:B------:R-:W-:Y:S01]  /*73f20*/  @P6 STG.E.U8 desc[UR20][R44.64], R63 ;  /* 0x0000003f2c006986 */ /* 0x000fe2000c101114 */
[----:B------:R-:W-:Y:S02]  /*73f30*/  IADD3 R50, P6, PT, R59, R70, RZ ;  /* 0x000000463b327210 */ /* 0x000fe40007fde0ff */
[----:B------:R-:W-:Y:S02]  /*73f40*/  PRMT R61, R40, 0x7773, RZ ;  /* 0x00007773283d7816 */ /* 0x000fe400000000ff */
[----:B------:R-:W-:-:S02]  /*73f50*/  LEA.HI.X.SX32 R49, R49, R69, 0x1, P4 ;  /* 0x0000004531317211 */ /* 0x000fc400020f0eff */
[----:B----4-:R-:W-:Y:S01]  /*73f60*/  ISETP.LT.AND P4, PT, R0, UR6, !P0 ;  /* 0x0000000600007c0c */ /* 0x010fe2000c781270 */
[----:B------:R-:W2:Y:S01]  /*73f70*/  LDCU UR6, c[0x0][0x39c] ;  /* 0x00007380ff0677ac */ /* 0x000ea20008000800 */
[----:B------:R-:W-:Y:S02]  /*73f80*/  LOP3.LUT R0, R3, 0xf2, RZ, 0xfc, !PT ;  /* 0x000000f203007812 */ /* 0x000fe400078efcff */
[----:B-1----:R-:W-:Y:S01]  /*73f90*/  LEA.HI.X.SX32 R51, R59, R69, 0x1, P6 ;  /* 0x000000453b337211 */ /* 0x002fe200030f0eff */
[----:B------:R-:W-:Y:S01]  /*73fa0*/  IMAD R59, R2, 0x2, R59 ;  /* 0x00000002023b7824 */ /* 0x000fe200078e023b */
[----:B------:R-:W-:Y:S01]  /*73fb0*/  PRMT R65, R41, 0x7770, RZ ;  /* 0x0000777029417816 */ /* 0x000fe200000000ff */
[----:B------:R1:W-:Y:S01]  /*73fc0*/  @P3 STG.E.U8 desc[UR20][R48.64], R61 ;  /* 0x0000003d30003986 */ /* 0x0003e2000c101114 */
[----:B0-----:R-:W-:Y:S01]  /*73fd0*/  ISETP.LT.AND P3, PT, R0, UR5, !P0 ;  /* 0x0000000500007c0c */ /* 0x001fe2000c761270 */
[----:B------:R-:W0:Y:S02]  /*73fe0*/  LDCU UR5, c[0x0][0x39c] ;  /* 0x00007380ff0577ac */ /* 0x000e240008000800 */
[----:B------:R4:W-:Y:S01]  /*73ff0*/  @P5 STG.E.U8 desc[UR20][R50.64], R65 ;  /* 0x0000004132005986 */ /* 0x0009e2000c101114 */
[----:B------:R-:W-:-:S02]  /*74000*/  IADD3 R46, P5, PT, R59, R70, RZ ;  /* 0x000000463b2e7210 */ /* 0x000fc40007fbe0ff */
[----:B---3--:R-:W-:Y:S01]  /*74010*/  ISETP.LT.AND P6, PT, R60, UR4, !P0 ;  /* 0x000000043c007c0c */ /* 0x008fe2000c7c1270 */
[----:B-1----:R-:W-:Y:S01]  /*74020*/  IMAD R61, R2, 0x2, R59 ;  /* 0x00000002023d7824 */ /* 0x002fe200078e023b */
[-C--:B------:R-:W-:Y:S01]  /*74030*/  LEA.HI.X.SX32 R47, R59, R69.reuse, 0x1, P5 ;  /* 0x000000453b2f7211 */ /* 0x080fe200028f0eff */
[----:B------:R-:W-:Y:S01]  /*74040*/  IMAD R60, R60, R2, RZ ;  /* 0x000000023c3c7224 */ /* 0x000fe200078e02ff */
[----:B------:R-:W-:Y:S01]  /*74050*/  PRMT R63, R41, 0x7771, RZ ;  /* 0x00007771293f7816 */ /* 0x000fe200000000ff */
[----:B------:R-:W1:Y:S01]  /*74060*/  LDCU UR4, c[0x0][0x39c] ;  /* 0x00007380ff0477ac */ /* 0x000e620008000800 */
[-C--:B------:R-:W-:Y:S02]  /*74070*/  IADD3 R48, P5, PT, R61, R70.reuse, RZ ;  /* 0x000000463d307210 */ /* 0x080fe40007fbe0ff */
[----:B------:R-:W-:Y:S02]  /*74080*/  LOP3.LUT R0, R3, 0xf4, RZ, 0xfc, !PT ;  /* 0x000000f403007812 */ /* 0x000fe400078efcff */
[----:B------:R-:W-:Y:S01]  /*74090*/  LEA.HI.X.SX32 R49, R61, R69, 0x1, P5 ;  /* 0x000000453d317211 */ /* 0x000fe200028f0eff */
[----:B------:R-:W-:Y:S01]  /*740a0*/  IMAD R61, R2, 0x4, R61 ;  /* 0x00000004023d7824 */ /* 0x000fe200078e023d */
[----:B------:R-:W-:Y:S01]  /*740b0*/  IADD3 R44, P5, PT, R60, R70, RZ ;  /* 0x000000463c2c7210 */ /* 0x000fe20007fbe0ff */
[----:B------:R-:W-:Y:S01]  /*740c0*/  @P2 STG.E.U8 desc[UR20][R46.64], R63 ;  /* 0x0000003f2e002986 */ /* 0x000fe2000c101114 */
[----:B------:R-:W-:-:S02]  /*740d0*/  PRMT R59, R41, 0x7772, RZ ;  /* 0x00007772293b7816 */ /* 0x000fc400000000ff */
[----:B--2---:R-:W-:Y:S01]  /*740e0*/  ISETP.LT.AND P2, PT, R0, UR6, !P0 ;  /* 0x0000000600007c0c */ /* 0x004fe2000c741270 */
[----:B------:R-:W2:Y:S01]  /*740f0*/  LDCU UR6, c[0x0][0x39c] ;  /* 0x00007380ff0677ac */ /* 0x000ea20008000800 */
[----:B------:R-:W-:Y:S02]  /*74100*/  LOP3.LUT R0, R3, 0xf6, RZ, 0xfc, !PT ;  /* 0x000000f603007812 */ /* 0x000fe400078efcff */
[----:B------:R-:W-:Y:S01]  /*74110*/  LEA.HI.X.SX32 R45, R60, R69, 0x1, P5 ;  /* 0x000000453c2d7211 */ /* 0x000fe200028f0eff */
[----:B------:R3:W-:Y:S01]  /*74120*/  @P1 STG.E.U8 desc[UR20][R48.64], R59 ;  /* 0x0000003b30001986 */ /* 0x0007e2000c101114 */
[----:B------:R-:W-:Y:S02]  /*74130*/  IADD3 R40, P5, PT, R61, R70, RZ ;  /* 0x000000463d287210 */ /* 0x000fe40007fbe0ff */
[----:B----4-:R-:W-:Y:S02]  /*74140*/  PRMT R51, R41, 0x7773, RZ ;  /* 0x0000777329337816 */ /* 0x010fe400000000ff */
[----:B0-----:R-:W-:Y:S01]  /*74150*/  ISETP.LT.AND P1, PT, R0, UR5, !P0 ;  /* 0x0000000500007c0c */ /* 0x001fe2000c721270 */
[----:B------:R-:W0:Y:S01]  /*74160*/  LDCU UR5, c[0x0][0x39c] ;  /* 0x00007380ff0577ac */ /* 0x000e220008000800 */
[----:B------:R-:W-:-:S02]  /*74170*/  LOP3.LUT R0, R3, 0xf8, RZ, 0xfc, !PT ;  /* 0x000000f803007812 */ /* 0x000fc400078efcff */
[----:B------:R-:W-:Y:S01]  /*74180*/  LEA.HI.X.SX32 R41, R61, R69, 0x1, P5 ;  /* 0x000000453d297211 */ /* 0x000fe200028f0eff */
[----:B------:R-:W-:Y:S01]  /*74190*/  IMAD R61, R2, 0x2, R61 ;  /* 0x00000002023d7824 */ /* 0x000fe200078e023d */
[----:B------:R4:W-:Y:S01]  /*741a0*/  @P6 STG.E.U8 desc[UR20][R44.64], R51 ;  /* 0x000000332c006986 */ /* 0x0009e2000c101114 */
[----:B---3--:R-:W-:Y:S02]  /*741b0*/  PRMT R59, R42, 0x7770, RZ ;  /* 0x000077702a3b7816 */ /* 0x008fe400000000ff */
[----:B------:R-:W-:Y:S01]  /*741c0*/  ISETP.LT.AND P6, PT, R0, UR7, !P0 ;  /* 0x0000000700007c0c */ /* 0x000fe2000c7c1270 */
[----:B------:R-:W-:Y:S01]  /*741d0*/  IMAD R49, R2, 0x2, R61 ;  /* 0x0000000202317824 */ /* 0x000fe200078e023d */
[----:B------:R-:W-:Y:S01]  /*741e0*/  LOP3.LUT R0, R3, 0xfa, RZ, 0xfc, !PT ;  /* 0x000000fa03007812 */ /* 0x000fe200078efcff */
[----:B------:R3:W-:Y:S01]  /*741f0*/  @P4 STG.E.U8 desc[UR20][R40.64], R59 ;  /* 0x0000003b28004986 */ /* 0x0007e2000c101114 */
[----:B------:R-:W-:Y:S01]  /*74200*/  IADD3 R46, P5, PT, R61, R70, RZ ;  /* 0x000000463d2e7210 */ /* 0x000fe20007fbe0ff */
[----:B------:R-:W2:Y:S01]  /*74210*/  LDCU UR7, c[0x0][0x39c] ;  /* 0x00007380ff0777ac */ /* 0x000ea20008000800 */
[----:B-1----:R-:W-:-:S02]  /*74220*/  ISETP.LT.AND P4, PT, R0, UR4, !P0 ;  /* 0x0000000400007c0c */ /* 0x002fc4000c781270 */
[-C--:B------:R-:W-:Y:S01]  /*74230*/  LEA.HI.X.SX32 R47, R61, R69.reuse, 0x1, P5 ;  /* 0x000000453d2f7211 */ /* 0x080fe200028f0eff */
[----:B------:R-:W1:Y:S01]  /*74240*/  LDCU UR4, c[0x0][0x39c] ;  /* 0x00007380ff0477ac */ /* 0x000e620008000800 */
[----:B----4-:R-:W-:Y:S02]  /*74250*/  PRMT R51, R42, 0x7771, RZ ;  /* 0x000077712a337816 */ /* 0x010fe400000000ff */
[----:B------:R-:W-:Y:S02]  /*74260*/  IADD3 R44, P5, PT, R49, R70, RZ ;  /* 0x00000046312c7210 */ /* 0x000fe40007fbe0ff */
[----:B------:R-:W-:Y:S01]  /*74270*/  LOP3.LUT R0, R3, 0xfc, RZ, 0xfc, !PT ;  /* 0x000000fc03007812 */ /* 0x000fe200078efcff */
[----:B------:R4:W-:Y:S01]  /*74280*/  @P3 STG.E.U8 desc[UR20][R46.64], R51 ;  /* 0x000000332e003986 */ /* 0x0009e2000c101114 */
[----:B------:R-:W-:Y:S01]  /*74290*/  LEA.HI.X.SX32 R45, R49, R69, 0x1, P5 ;  /* 0x00000045312d7211 */ /* 0x000fe200028f0eff */
[----:B------:R-:W-:Y:S01]  /*742a0*/  IMAD R49, R2, 0x2, R49 ;  /* 0x0000000202317824 */ /* 0x000fe200078e0231 */
[----:B---3--:R-:W-:-:S02]  /*742b0*/  PRMT R59, R42, 0x7772, RZ ;  /* 0x000077722a3b7816 */ /* 0x008fc400000000ff */
[----:B0-----:R-:W-:Y:S01]  /*742c0*/  ISETP.LT.AND P3, PT, R0, UR5, !P0 ;  /* 0x0000000500007c0c */ /* 0x001fe2000c761270 */
[----:B------:R-:W0:Y:S01]  /*742d0*/  LDCU UR5, c[0x0][0x39c] ;  /* 0x00007380ff0577ac */ /* 0x000e220008000800 */
[----:B------:R-:W-:Y:S01]  /*742e0*/  LOP3.LUT R0, R3, 0x100, RZ, 0xfc, !PT ;  /* 0x0000010003007812 */ /* 0x000fe200078efcff */
[----:B------:R3:W-:Y:S01]  /*742f0*/  @P2 STG.E.U8 desc[UR20][R44.64], R59 ;  /* 0x0000003b2c002986 */ /* 0x0007e2000c101114 */
[----:B------:R-:W-:Y:S02]  /*74300*/  IADD3 R40, P2, PT, R49, R70, RZ ;  /* 0x0000004631287210 */ /* 0x000fe40007f5e0ff */
[----:B--2---:R-:W-:Y:S01]  /*74310*/  ISETP.LT.AND P5, PT, R0, UR6, !P0 ;  /* 0x0000000600007c0c */ /* 0x004fe2000c7a1270 */
[----:B------:R-:W2:Y:S01]  /*74320*/  LDCU UR6, c[0x0][0x39c] ;  /* 0x00007380ff0677ac */ /* 0x000ea20008000800 */
[----:B------:R-:W-:Y:S02]  /*74330*/  LOP3.LUT R0, R3, 0x102, RZ, 0xfc, !PT ;  /* 0x0000010203007812 */ /* 0x000fe400078efcff */
[----:B------:R-:W-:Y:S01]  /*74340*/  LEA.HI.X.SX32 R41, R49, R69, 0x1, P2 ;  /* 0x0000004531297211 */ /* 0x000fe200010f0eff */
[----:B------:R-:W-:Y:S01]  /*74350*/  IMAD R49, R2, 0x2, R49 ;  /* 0x0000000202317824 */ /* 0x000fe200078e0231 */
[----:B----4-:R-:W-:-:S02]  /*74360*/  PRMT R51, R42, 0x7773, RZ ;  /* 0x000077732a337816 */ /* 0x010fc400000000ff */
[----:B-1----:R-:W-:Y:S01]  /*74370*/  ISETP.LT.AND P2, PT, R0, UR4, !P0 ;  /* 0x0000000400007c0c */ /* 0x002fe2000c741270 */
[----:B------:R-:W1:Y:S01]  /*74380*/  LDCU UR4, c[0x0][0x39c] ;  /* 0x00007380ff0477ac */ /* 0x000e620008000800 */
[----:B------:R-:W-:Y:S01]  /*74390*/  IMAD R47, R2, 0x2, R49 ;  /* 0x00000002022f7824 */ /* 0x000fe200078e0231 */
[----:B------:R4:W-:Y:S01]  /*743a0*/  @P1 STG.E.U8 desc[UR20][R40.64], R51 ;  /* 0x0000003328001986 */ /* 0x0009e2000c101114 */
[----:B---3--:R-:W-:-:S04]  /*743b0*/  IADD3 R44, P1, PT, R49, R70, RZ ;  /* 0x00000046312c7210 */ /* 0x008fc80007f3e0ff */
[-C--:B------:R-:W-:Y:S02]  /*743c0*/  LEA.HI.X.SX32 R45, R49, R69.reuse, 0x1, P1 ;  /* 0x00000045312d7211 */ /* 0x080fe400008f0eff */
[-C--:B------:R-:W-:Y:S01]  /*743d0*/  IADD3 R46, P1, PT, R47, R70.reuse, RZ ;  /* 0x000000462f2e7210 */ /* 0x080fe20007f3e0ff */
[----:B------:R-:W-:Y:S01]  /*743e0*/  IMAD R49, R2, 0x2, R47 ;  /* 0x0000000202317824 */ /* 0x000fe200078e022f */
[C---:B------:R-:W-:Y:S02]  /*743f0*/  PRMT R61, R43.reuse, 0x7770, RZ ;  /* 0x000077702b3d7816 */ /* 0x040fe400000000ff */
[----:B------:R-:W-:Y:S02]  /*74400*/  PRMT R59, R43, 0x7771, RZ ;  /* 0x000077712b3b7816 */ /* 0x000fe400000000ff */
[----:B------:R-:W-:Y:S01]  /*74410*/  LEA.HI.X.SX32 R47, R47, R69, 0x1, P1 ;  /* 0x000000452f2f7211 */ /* 0x000fe200008f0eff */
[----:B------:R3:W-:Y:S01]  /*74420*/  @P6 STG.E.U8 desc[UR20][R44.64], R61 ;  /* 0x0000003d2c006986 */ /* 0x0007e2000c101114 */
[----:B----4-:R-:W-:-:S03]  /*74430*/  IADD3 R40, P6, PT, R49, R70, RZ ;  /* 0x0000004631287210 */ /* 0x010fc60007fde0ff */
[----:B------:R4:W-:Y:S01]  /*74440*/  @P4 STG.E.U8 desc[UR20][R46.64], R59 ;  /* 0x0000003b2e004986 */ /* 0x0009e2000c101114 */
[C---:B-1----:R-:W-:Y:S01]  /*74450*/  ISETP.LT.AND P4, PT, R58.reuse, UR4, !P0 ;  /* 0x000000043a007c0c */ /* 0x042fe2000c781270 */
[----:B------:R-:W-:Y:S01]  /*74460*/  IMAD R58, R58, R2, RZ ;  /* 0x000000023a3a7224 */ /* 0x000fe200078e02ff */
[----:B------:R-:W1:Y:S01]  /*74470*/  LDCU UR4, c[0x0][0x39c] ;  /* 0x00007380ff0477ac */ /* 0x000e620008000800 */
[----:B------:R-:W-:Y:S01]  /*74480*/  LEA.HI.X.SX32 R41, R49, R69, 0x1, P6 ;  /* 0x0000004531297211 */ /* 0x000fe200030f0eff */
[----:B------:R-:W-:Y:S01]  /*74490*/  IMAD R49, R2, 0x4, R49 ;  /* 0x0000000402317824 */ /* 0x000fe200078e0231 */
[----:B------:R-:W-:Y:S02]  /*744a0*/  LOP3.LUT R0, R3, 0x104, RZ, 0xfc, !PT ;  /* 0x0000010403007812 */ /* 0x000fe400078efcff */
[----:B---3--:R-:W-:Y:S02]  /*744b0*/  IADD3 R44, P6, PT, R58, R70, RZ ;  /* 0x000000463a2c7210 */ /* 0x008fe40007fde0ff */
[----:B------:R-:W-:-:S02]  /*744c0*/  PRMT R51, R43, 0x7772, RZ ;  /* 0x000077722b337816 */ /* 0x000fc400000000ff */
[-C--:B------:R-:W-:Y:S01]  /*744d0*/  LEA.HI.X.SX32 R45, R58, R69.reuse, 0x1, P6 ;  /* 0x000000453a2d7211 */ /* 0x080fe200030f0eff */
[----:B----4-:R-:W-:Y:S01]  /*744e0*/  IMAD R47, R2, 0x2, R49 ;  /* 0x00000002022f7824 */ /* 0x010fe200078e0231 */
[----:B0-----:R-:W-:Y:S01]  /*744f0*/  ISETP.LT.AND P1, PT, R0, UR5, !P0 ;  /* 0x0000000500007c0c */ /* 0x001fe2000c721270 */
[----:B------:R-:W0:Y:S01]  /*74500*/  LDCU UR5, c[0x0][0x39c] ;  /* 0x00007380ff0577ac */ /* 0x000e220008000800 */
[----:B------:R-:W-:Y:S02]  /*74510*/  IADD3 R42, P6, PT, R49, R70, RZ ;  /* 0x00000046312a7210 */ /* 0x000fe40007fde0ff */
[----:B------:R-:W-:Y:S01]  /*74520*/  LOP3.LUT R0, R3, 0x106, RZ, 0xfc, !PT ;  /* 0x0000010603007812 */ /* 0x000fe200078efcff */
[----:B------:R3:W-:Y:S01]  /*74530*/  @P3 STG.E.U8 desc[UR20][R40.64], R51 ;  /* 0x0000003328003986 */ /* 0x0007e2000c101114 */
[----:B------:R-:W-:Y:S02]  /*74540*/  PRMT R61, R43, 0x7773, RZ ;  /* 0x000077732b3d7816 */ /* 0x000fe400000000ff */
[----:B------:R-:W-:-:S02]  /*74550*/  LEA.HI.X.SX32 R43, R49, R69, 0x1, P6 ;  /* 0x00000045312b7211 */ /* 0x000fc400030f0eff */
[----:B--2---:R-:W-:Y:S01]  /*74560*/  ISETP.LT.AND P3, PT, R0, UR6, !P0 ;  /* 0x0000000600007c0c */ /* 0x004fe2000c761270 */
[----:B------:R-:W2:Y:S01]  /*74570*/  LDCU UR6, c[0x0][0x39c] ;  /* 0x00007380ff0677ac */ /* 0x000ea20008000800 */
[----:B------:R-:W-:Y:S01]  /*74580*/  LOP3.LUT R0, R3, 0x108, RZ, 0xfc, !PT ;  /* 0x0000010803007812 */ /* 0x000fe200078efcff */
[----:B------:R4:W-:Y:S01]  /*74590*/  @P4 STG.E.U8 desc[UR20][R44.64], R61 ;  /* 0x0000003d2c004986 */ /* 0x0009e2000c101114 */
[C---:B---3--:R-:W-:Y:S02]  /*745a0*/  IADD3 R40, P6, PT, R47.reuse, R70, RZ ;  /* 0x000000462f287210 */ /* 0x048fe40007fde0ff */
[----:B-1----:R-:W-:Y:S01]  /*745b0*/  ISETP.LT.AND P4, PT, R0, UR4, !P0 ;  /* 0x0000000400007c0c */ /* 0x002fe2000c781270 */
[----:B------:R-:W1:Y:S01]  /*745c0*/  LDCU UR4, c[0x0][0x39c] ;  /* 0x00007380ff0477ac */ /* 0x000e620008000800 */
[----:B------:R-:W-:Y:S01]  /*745d0*/  LEA.HI.X.SX32 R41, R47, R69, 0x1, P6 ;  /* 0x000000452f297211 */ /* 0x000fe200030f0eff */
[----:B------:R-:W-:Y:S01]  /*745e0*/  IMAD R47, R2, 0x2, R47 ;  /* 0x00000002022f7824 */ /* 0x000fe200078e022f */
[----:B------:R-:W-:-:S02]  /*745f0*/  PRMT R59, R36, 0x7770, RZ ;  /* 0x00007770243b7816 */ /* 0x000fc400000000ff */
[----:B------:R-:W-:Y:S01]  /*74600*/  LOP3.LUT R0, R3, 0x10a, RZ, 0xfc, !PT ;  /* 0x0000010a03007812 */ /* 0x000fe200078efcff */
[----:B------:R-:W-:Y:S01]  /*74610*/  IMAD R49, R2, 0x2, R47 ;  /* 0x0000000202317824 */ /* 0x000fe200078e022f */
[CC--:B----4-:R-:W-:Y:S01]  /*74620*/  IADD3 R44, P6, PT, R47.reuse, R70.reuse, RZ ;  /* 0x000000462f2c7210 */ /* 0x0d0fe20007fde0ff */
[----:B------:R3:W-:Y:S01]  /*74630*/  @P5 STG.E.U8 desc[UR20][R42.64], R59 ;  /* 0x0000003b2a005986 */ /* 0x0007e2000c101114 */
[----:B------:R-:W-:Y:S02]  /*74640*/  PRMT R51, R36, 0x7771, RZ ;  /* 0x0000777124337816 */ /* 0x000fe400000000ff */
[----:B0-----:R-:W-:Y:S01]  /*74650*/  ISETP.LT.AND P5, PT, R0, UR5, !P0 ;  /* 0x0000000500007c0c */ /* 0x001fe2000c7a1270 */
[----:B------:R-:W0:Y:S01]  /*74660*/  LDCU UR5, c[0x0][0x39c] ;  /* 0x00007380ff0577ac */ /* 0x000e220008000800 */
[----:B------:R-:W-:Y:S02]  /*74670*/  LEA.HI.X.SX32 R45, R47, R69, 0x1, P6 ;  /* 0x000000452f2d7211 */ /* 0x000fe400030f0eff */
[----:B------:R-:W-:Y:S01]  /*74680*/  LOP3.LUT R0, R3, 0x10c, RZ, 0xfc, !PT ;  /* 0x0000010c03007812 */ /* 0x000fe200078efcff */
[----:B------:R4:W-:Y:S01]  /*74690*/  @P2 STG.E.U8 desc[UR20][R40.64], R51 ;  /* 0x0000003328002986 */ /* 0x0009e2000c101114 */
[----:B---3--:R-:W-:-:S02]  /*746a0*/  IADD3 R42, P6, PT, R49, R70, RZ ;  /* 0x00000046312a7210 */ /* 0x008fc40007fde0ff */
[----:B------:R-:W-:Y:S02]  /*746b0*/  PRMT R59, R36, 0x7772, RZ ;  /* 0x00007772243b7816 */ /* 0x000fe400000000ff */
[----:B--2---:R-:W-:Y:S01]  /*746c0*/  ISETP.LT.AND P2, PT, R0, UR6, !P0 ;  /* 0x0000000600007c0c */ /* 0x004fe2000c741270 */
[----:B------:R-:W2:Y:S01]  /*746d0*/  LDCU UR6, c[0x0][0x39c] ;  /* 0x00007380ff0677ac */ /* 0x000ea20008000800 */
[----:B------:R-:W-:Y:S01]  /*746e0*/  LEA.HI.X.SX32 R43, R49, R69, 0x1, P6 ;  /* 0x00000045312b7211 */ /* 0x000fe200030f0eff */
[----:B------:R-:W-:Y:S01]  /*746f0*/  IMAD R49, R2, 0x2, R49 ;  /* 0x0000000202317824 */ /* 0x000fe200078e0231 */
[----:B------:R-:W-:Y:S01]  /*74700*/  LOP3.LUT R0, R3, 0x110, RZ, 0xfc, !PT ;  /* 0x0000011003007812 */ /* 0x000fe200078efcff */
[----:B------:R3:W-:Y:S01]  /*74710*/  @P1 STG.E.U8 desc[UR20][R44.64], R59 ;  /* 0x0000003b2c001986 */ /* 0x0007e2000c101114 */
[----:B------:R-:W-:Y:S01]  /*74720*/  PRMT R61, R36, 0x7773, RZ ;  /* 0x00007773243d7816 */ /* 0x000fe200000000ff */
[----:B----4-:R-:W-:Y:S01]  /*74730*/  IMAD R51, R2, 0x2, R49 ;  /* 0x0000000202337824 */ /* 0x010fe200078e0231 */
[----:B-1----:R-:W-:Y:S01]  /*74740*/  ISETP.LT.AND P1, PT, R0, UR4, !P0 ;  /* 0x0000000400007c0c */ /* 0x002fe2000c721270 */
[----:B------:R-:W1:Y:S02]  /*74750*/  LDCU UR4, c[0x0][0x39c] ;  /* 0x00007380ff0477ac */ /* 0x000e640008000800 */
[----:B------:R4:W-:Y:S01]  /*74760*/  @P3 STG.E.U8 desc[UR20][R42.64], R61 ;  /* 0x0000003d2a003986 */ /* 0x0009e2000c101114 */
[----:B------:R-:W-:-:S02]  /*74770*/  IADD3 R40, P3, PT, R49, R70, RZ ;  /* 0x0000004631287210 */ /* 0x000fc40007f7e0ff */
[-C--:B------:R-:W-:Y:S02]  /*74780*/  IADD3 R46, P6, PT, R51, R70.reuse, RZ ;  /* 0x00000046332e7210 */ /* 0x080fe40007fde0ff */
[----:B------:R-:W-:Y:S02]  /*74790*/  LOP3.LUT R0, R3, 0x112, RZ, 0xfc, !PT ;  /* 0x0000011203007812 */ /* 0x000fe400078efcff */
[-C--:B------:R-:W-:Y:S02]  /*747a0*/  LEA.HI.X.SX32 R41, R49, R69.reuse, 0x1, P3 ;  /* 0x0000004531297211 */ /* 0x080fe400018f0eff */
[----:B---3--:R-:W-:Y:S02]  /*747b0*/  PRMT R59, R37, 0x7770, RZ ;  /* 0x00007770253b7816 */ /* 0x008fe400000000ff */
[----:B------:R-:W-:Y:S01]  /*747c0*/  LEA.HI.X.SX32 R47, R51, R69, 0x1, P6 ;  /* 0x00000045332f7211 */ /* 0x000fe200030f0eff */
[----:B------:R-:W-:Y:S01]  /*747d0*/  IMAD R51, R2, 0x2, R51 ;  /* 0x0000000202337824 */ /* 0x000fe200078e0233 */
[----:B0-----:R-:W-:Y:S01]  /*747e0*/  ISETP.LT.AND P3, PT, R0, UR5, !P0 ;  /* 0x0000000500007c0c */ /* 0x001fe2000c761270 */
[----:B------:R-:W0:Y:S01]  /*747f0*/  LDCU UR5, c[0x0][0x39c] ;  /* 0x00007380ff0577ac */ /* 0x000e220008000800 */
[----:B------:R-:W-:Y:S01]  /*74800*/  PRMT R49, R37, 0x7771, RZ ;  /* 0x0000777125317816 */ /* 0x000fe200000000ff */
[----:B------:R3:W-:Y:S01]  /*74810*/  @P4 STG.E.U8 desc[UR20][R40.64], R59 ;  /* 0x0000003b28004986 */ /* 0x0007e2000c101114 */
[----:B----4-:R-:W-:-:S02]  /*74820*/  IADD3 R42, P4, PT, R51, R70, RZ ;  /* 0x00000046332a7210 */ /* 0x010fc40007f9e0ff */
[----:B------:R-:W-:Y:S01]  /*74830*/  PRMT R45, R37, 0x7772, RZ ;  /* 0x00007772252d7816 */ /* 0x000fe200000000ff */
[----:B------:R4:W-:Y:S01]  /*74840*/  @P5 STG.E.U8 desc[UR20][R46.64], R49 ;  /* 0x000000312e005986 */ /* 0x0009e2000c101114 */
[C---:B-1----:R-:W-:Y:S01]  /*74850*/  ISETP.LT.AND P5, PT, R57.reuse, UR4, !P0 ;  /* 0x0000000439007c0c */ /* 0x042fe2000c7a1270 */
[----:B------:R-:W-:Y:S01]  /*74860*/  IMAD R57, R57, R2, RZ ;  /* 0x0000000239397224 */ /* 0x000fe200078e02ff */
[----:B------:R-:W-:Y:S02]  /*74870*/  LEA.HI.X.SX32 R43, R51, R69, 0x1, P4 ;  /* 0x00000045332b7211 */ /* 0x000fe400020f0eff */
[----:B------:R-:W-:Y:S01]  /*74880*/  LOP3.LUT R0, R3, 0x114, RZ, 0xfc, !PT ;  /* 0x0000011403007812 */ /* 0x000fe200078efcff */
[----:B------:R-:W-:Y:S01]  /*74890*/  IMAD R51, R2, 0x4, R51 ;  /* 0x0000000402337824 */ /* 0x000fe200078e0233 */
[----:B------:R-:W1:Y:S01]  /*748a0*/  LDCU UR4, c[0x0][0x39c] ;  /* 0x00007380ff0477ac */ /* 0x000e620008000800 */
[----:B------:R1:W-:Y:S01]  /*748b0*/  @P2 STG.E.U8 desc[UR20][R42.64], R45 ;  /* 0x0000002d2a002986 */ /* 0x0003e2000c101114 */
[----:B--2---:R-:W-:-:S02]  /*748c0*/  ISETP.LT.AND P6, PT, R0, UR6, !P0 ;  /* 0x0000000600007c0c */ /* 0x004fc4000c7c1270 */
[-C--:B---3--:R-:W-:Y:S01]  /*748d0*/  IADD3 R40, P2, PT, R57, R70.reuse, RZ ;  /* 0x0000004639287210 */ /* 0x088fe20007f5e0ff */
[----:B------:R-:W2:Y:S01]  /*748e0*/  LDCU UR6, c[0x0][0x39c] ;  /* 0x00007380ff0677ac */ /* 0x000ea20008000800 */
[----:B------:R-:W-:Y:S02]  /*748f0*/  LOP3.LUT R0, R3, 0x116, RZ, 0xfc, !PT ;  /* 0x0000011603007812 */ /* 0x000fe400078efcff */
[----:B------:R-:W-:Y:S02]  /*74900*/  LEA.HI.X.SX32 R41, R57, R69, 0x1, P2 ;  /* 0x0000004539297211 */ /* 0x000fe400010f0eff */
[----:B0-----:R-:W-:Y:S01]  /*74910*/  ISETP.LT.AND P4, PT, R0, UR5, !P0 ;  /* 0x0000000500007c0c */ /* 0x001fe2000c781270 */
[----:B------:R-:W0:Y:S01]  /*74920*/  LDCU UR5, c[0x0][0x39c] ;  /* 0x00007380ff0577ac */ /* 0x000e220008000800 */
[----:B------:R-:W-:Y:S02]  /*74930*/  IADD3 R36, P2, PT, R51, R70, RZ ;  /* 0x0000004633247210 */ /* 0x000fe40007f5e0ff */
[----:B----4-:R-:W-:-:S02]  /*74940*/  PRMT R47, R37, 0x7773, RZ ;  /* 0x00007773252f7816 */ /* 0x010fc400000000ff */
        /* <DEDUP_REMOVED lines=10> */
[----:B------:R-:W-:Y:S01]  /*749f0*/  ISETP.LT.AND P2, PT, R0, UR4, !P0 ;  /* 0x0000000400007c0c */ /* 0x000fe2000c741270 */
[----:B------:R-:W2:Y:S01]  /*74a00*/  LDCU UR4, c[0x0][0x39c] ;  /* 0x00007380ff0477ac */ /* 0x000ea20008000800 */
        /* <DEDUP_REMOVED lines=8> */
[----:B---3--:R-:W-:Y:S01]  /*74a90*/  IADD3 R36, P3, PT, R51, R70, RZ ;  /* 0x0000004633247210 */ /* 0x008fe20007f7e0ff */
[----:B------:R-:W-:Y:S01]  /*74aa0*/  IMAD R45, R2, 0x2, R41 ;  /* 0x00000002022d7824 */ /* 0x000fe200078e0229 */
[----:B------:R-:W-:-:S02]  /*74ab0*/  PRMT R49, R38, 0x7772, RZ ;  /* 0x0000777226317816 */ /* 0x000fc400000000ff */
[-C--:B------:R-:W-:Y:S02]  /*74ac0*/  LEA.HI.X.SX32 R37, R51, R69.reuse, 0x1, P3 ;  /* 0x0000004533257211 */ /* 0x080fe400018f0eff */
[-C--:B------:R-:W-:Y:S02]  /*74ad0*/  IADD3 R40, P3, PT, R41, R70.reuse, RZ ;  /* 0x0000004629287210 */ /* 0x080fe40007f7e0ff */
[----:B------:R-:W-:Y:S01]  /*74ae0*/  LOP3.LUT R0, R3, 0x120, RZ, 0xfc, !PT ;  /* 0x0000012003007812 */ /* 0x000fe200078efcff */
[----:B------:R3:W-:Y:S01]  /*74af0*/  @P6 STG.E.U8 desc[UR20][R36.64], R49 ;  /* 0x0000003124006986 */ /* 0x0007e2000c101114 */
[----:B-1----:R-:W-:Y:S02]  /*74b00*/  IADD3 R42, P6, PT, R45, R70, RZ ;  /* 0x000000462d2a7210 */ /* 0x002fe40007fde0ff */
[----:B------:R-:W-:Y:S02]  /*74b10*/  PRMT R47, R38, 0x7773, RZ ;  /* 0x00007773262f7816 */ /* 0x000fe400000000ff */
[----:B------:R-:W-:-:S02]  /*74b20*/  LEA.HI.X.SX32 R41, R41, R69, 0x1, P3 ;  /* 0x0000004529297211 */ /* 0x000fc400018f0eff */
[----:B--2---:R-:W-:Y:S01]  /*74b30*/  ISETP.LT.AND P3, PT, R0, UR6, !P0 ;  /* 0x0000000600007c0c */ /* 0x004fe2000c761270 */
[----:B------:R-:W1:Y:S01]  /*74b40*/  LDCU UR6, c[0x0][0x39c] ;  /* 0x00007380ff0677ac */ /* 0x000e620008000800 */
[----:B------:R-:W-:Y:S02]  /*74b50*/  LOP3.LUT R0, R3, 0x122, RZ, 0xfc, !PT ;  /* 0x0000012203007812 */ /* 0x000fe400078efcff */
[----:B------:R-:W-:Y:S01]  /*74b60*/  LEA.HI.X.SX32 R43, R45, R69, 0x1, P6 ;  /* 0x000000452d2b7211 */ /* 0x000fe200030f0eff */
[----:B------:R-:W-:Y:S01]  /*74b70*/  IMAD R45, R2, 0x2, R45 ;  /* 0x00000002022d7824 */ /* 0x000fe200078e022d */
[----:B------:R-:W-:Y:S01]  /*74b80*/  PRMT R51, R39, 0x7770, RZ ;  /* 0x0000777027337816 */ /* 0x000fe200000000ff */
[----:B------:R2:W-:Y:S01]  /*74b90*/  @P4 STG.E.U8 desc[UR20][R40.64], R47 ;  /* 0x0000002f28004986 */ /* 0x0005e2000c101114 */
[----:B0-----:R-:W-:Y:S01]  /*74ba0*/  ISETP.LT.AND P4, PT, R0, UR5, !P0 ;  /* 0x0000000500007c0c */ /* 0x001fe2000c781270 */
[----:B------:R-:W0:Y:S02]  /*74bb0*/  LDCU UR5, c[0x0][0x39c] ;  /* 0x00007380ff0577ac */ /* 0x000e240008000800 */
[----:B------:R0:W-:Y:S01]  /*74bc0*/  @P5 STG.E.U8 desc[UR20][R42.64], R51 ;  /* 0x000000332a005986 */ /* 0x0001e2000c101114 */
[----:B---3--:R-:W-:-:S02]  /*74bd0*/  IADD3 R36, P5, PT, R45, R70, RZ ;  /* 0x000000462d247210 */ /* 0x008fc40007fbe0ff */
[----:B------:R-:W-:Y:S01]  /*74be0*/  ISETP.LT.AND P6, PT, R56, UR4, !P0 ;  /* 0x0000000438007c0c */ /* 0x000fe2000c7c1270 */
[----:B--2---:R-:W-:Y:S01]  /*74bf0*/  IMAD R47, R2, 0x2, R45 ;  /* 0x00000002022f7824 */ /* 0x004fe200078e022d */
[-C--:B------:R-:W-:Y:S01]  /*74c00*/  LEA.HI.X.SX32 R37, R45, R69.reuse, 0x1, P5 ;  /* 0x000000452d257211 */ /* 0x080fe200028f0eff */
[----:B------:R-:W-:Y:S01]  /*74c10*/  IMAD R56, R56, R2, RZ ;  /* 0x0000000238387224 */ /* 0x000fe200078e02ff */
[----:B------:R-:W-:Y:S01]  /*74c20*/  PRMT R49, R39, 0x7771, RZ ;  /* 0x0000777127317816 */ /* 0x000fe200000000ff */
[----:B------:R-:W2:Y:S01]  /*74c30*/  LDCU UR4, c[0x0][0x39c] ;  /* 0x00007380ff0477ac */ /* 0x000ea20008000800 */
[-C--:B------:R-:W-:Y:S02]  /*74c40*/  IADD3 R40, P5, PT, R47, R70.reuse, RZ ;  /* 0x000000462f287210 */ /* 0x080fe40007fbe0ff */
[----:B------:R-:W-:Y:S02]  /*74c50*/  LOP3.LUT R0, R3, 0x124, RZ, 0xfc, !PT ;  /* 0x0000012403007812 */ /* 0x000fe400078efcff */
[----:B------:R-:W-:Y:S01]  /*74c60*/  LEA.HI.X.SX32 R41, R47, R69, 0x1, P5 ;  /* 0x000000452f297211 */ /* 0x000fe200028f0eff */
[----:B------:R-:W-:Y:S01]  /*74c70*/  IMAD R47, R2, 0x4, R47 ;  /* 0x00000004022f7824 */ /* 0x000fe200078e022f */
[----:B------:R-:W-:Y:S01]  /*74c80*/  IADD3 R38, P5, PT, R56, R70, RZ ;  /* 0x0000004638267210 */ /* 0x000fe20007fbe0ff */
[----:B------:R3:W-:Y:S01]  /*74c90*/  @P2 STG.E.U8 desc[UR20][R36.64], R49 ;  /* 0x0000003124002986 */ /* 0x0007e2000c101114 */
[----:B------:R-:W-:-:S02]  /*74ca0*/  PRMT R45, R39, 0x7772, RZ ;  /* 0x00007772272d7816 */ /* 0x000fc400000000ff */
[----:B-1----:R-:W-:Y:S01]  /*74cb0*/  ISETP.LT.AND P2, PT, R0, UR6, !P0 ;  /* 0x0000000600007c0c */ /* 0x002fe2000c741270 */
[----:B------:R-:W1:Y:S01]  /*74cc0*/  LDCU UR6, c[0x0][0x39c] ;  /* 0x00007380ff0677ac */ /* 0x000e620008000800 */
[----:B0-----:R-:W-:Y:S02]  /*74cd0*/  PRMT R43, R39, 0x7773, RZ ;  /* 0x00007773272b7816 */ /* 0x001fe400000000ff */
[----:B------:R-:W-:Y:S02]  /*74ce0*/  LOP3.LUT R0, R3, 0x126, RZ, 0xfc, !PT ;  /* 0x0000012603007812 */ /* 0x000fe400078efcff */
[----:B------:R-:W-:Y:S01]  /*74cf0*/  LEA.HI.X.SX32 R39, R56, R69, 0x1, P5 ;  /* 0x0000004538277211 */ /* 0x000fe200028f0eff */
[----:B------:R0:W-:Y:S01]  /*74d00*/  @P1 STG.E.U8 desc[UR20][R40.64], R45 ;  /* 0x0000002d28001986 */ /* 0x0001e2000c101114 */
[----:B---3--:R-:W-:Y:S02]  /*74d10*/  IADD3 R36, P5, PT, R47, R70, RZ ;  /* 0x000000462f247210 */ /* 0x008fe40007fbe0ff */
[----:B------:R-:W-:Y:S01]  /*74d20*/  ISETP.LT.AND P1, PT, R0, UR5, !P0 ;  /* 0x0000000500007c0c */ /* 0x000fe2000c721270 */
[----:B------:R-:W3:Y:S01]  /*74d30*/  LDCU UR5, c[0x0][0x39c] ;  /* 0x00007380ff0577ac */ /* 0x000ee20008000800 */
[----:B------:R-:W-:-:S02]  /*74d40*/  LOP3.LUT R0, R3, 0x128, RZ, 0xfc, !PT ;  /* 0x0000012803007812 */ /* 0x000fc400078efcff */
[-C--:B------:R-:W-:Y:S01]  /*74d50*/  LEA.HI.X.SX32 R37, R47, R69.reuse, 0x1, P5 ;  /* 0x000000452f257211 */ /* 0x080fe200028f0eff */
[----:B------:R-:W-:Y:S01]  /*74d60*/  IMAD R47, R2, 0x2, R47 ;  /* 0x00000002022f7824 */ /* 0x000fe200078e022f */
[----:B------:R1:W-:Y:S01]  /*74d70*/  @P6 STG.E.U8 desc[UR20][R38.64], R43 ;  /* 0x0000002b26006986 */ /* 0x0003e2000c101114 */
[----:B------:R-:W-:Y:S02]  /*74d80*/  PRMT R49, R32, 0x7770, RZ ;  /* 0x0000777020317816 */ /* 0x000fe400000000ff */
[----:B----4-:R-:W-:Y:S01]  /*74d90*/  ISETP.LT.AND P6, PT, R0, UR7, !P0 ;  /* 0x0000000700007c0c */ /* 0x010fe2000c7c1270 */
[----:B------:R-:W4:Y:S01]  /*74da0*/  LDCU UR7, c[0x0][0x39c] ;  /* 0x00007380ff0777ac */ /* 0x000f220008000800 */
[----:B------:R-:W-:Y:S01]  /*74db0*/  LOP3.LUT R0, R3, 0x12a, RZ, 0xfc, !PT ;  /* 0x0000012a03007812 */ /* 0x000fe200078efcff */
[----:B------:R3:W-:Y:S01]  /*74dc0*/  @P3 STG.E.U8 desc[UR20][R36.64], R49 ;  /* 0x0000003124003986 */ /* 0x0007e2000c101114 */
[C---:B0-----:R-:W-:Y:S02]  /*74dd0*/  IADD3 R40, P5, PT, R47.reuse, R70, RZ ;  /* 0x000000462f287210 */ /* 0x041fe40007fbe0ff */
[----:B--2---:R-:W-:Y:S01]  /*74de0*/  ISETP.LT.AND P3, PT, R0, UR4, !P0 ;  /* 0x0000000400007c0c */ /* 0x004fe2000c761270 */
[----:B------:R-:W0:Y:S01]  /*74df0*/  LDCU UR4, c[0x0][0x39c] ;  /* 0x00007380ff0477ac */ /* 0x000e220008000800 */
[----:B-1----:R-:W-:Y:S01]  /*74e00*/  IMAD R43, R2, 0x2, R47 ;  /* 0x00000002022b7824 */ /* 0x002fe200078e022f */
[----:B------:R-:W-:-:S02]  /*74e10*/  LEA.HI.X.SX32 R41, R47, R69, 0x1, P5 ;  /* 0x000000452f297211 */ /* 0x000fc400028f0eff */
[----:B------:R-:W-:Y:S02]  /*74e20*/  PRMT R45, R32, 0x7771, RZ ;  /* 0x00007771202d7816 */ /* 0x000fe400000000ff */
[-C--:B------:R-:W-:Y:S02]  /*74e30*/  IADD3 R38, P5, PT, R43, R70.reuse, RZ ;  /* 0x000000462b267210 */ /* 0x080fe40007fbe0ff */
[----:B------:R-:W-:Y:S01]  /*74e40*/  LOP3.LUT R0, R3, 0x12c, RZ, 0xfc, !PT ;  /* 0x0000012c03007812 */ /* 0x000fe200078efcff */
[----:B------:R1:W-:Y:S01]  /*74e50*/  @P4 STG.E.U8 desc[UR20][R40.64], R45 ;  /* 0x0000002d28004986 */ /* 0x0003e2000c101114 */
[----:B------:R-:W-:Y:S01]  /*74e60*/  LEA.HI.X.SX32 R39, R43, R69, 0x1, P5 ;  /* 0x000000452b277211 */ /* 0x000fe200028f0eff */
[----:B------:R-:W-:Y:S01]  /*74e70*/  IMAD R43, R2, 0x2, R43 ;  /* 0x00000002022b7824 */ /* 0x000fe200078e022b */
[----:B------:R-:W-:Y:S02]  /*74e80*/  PRMT R47, R32, 0x7772, RZ ;  /* 0x00007772202f7816 */ /* 0x000fe400000000ff */
[----:B---3--:R-:W-:Y:S01]  /*74e90*/  ISETP.LT.AND P4, PT, R0, UR5, !P0 ;  /* 0x0000000500007c0c */ /* 0x008fe2000c781270 */
[----:B------:R-:W2:Y:S01]  /*74ea0*/  LDCU UR5, c[0x0][0x39c] ;  /* 0x00007380ff0577ac */ /* 0x000ea20008000800 */
[----:B------:R-:W-:Y:S01]  /*74eb0*/  LOP3.LUT R0, R3, 0x130, RZ, 0xfc, !PT ;  /* 0x0000013003007812 */ /* 0x000fe200078efcff */
[----:B------:R3:W-:Y:S01]  /*74ec0*/  @P2 STG.E.U8 desc[UR20][R38.64], R47 ;  /* 0x0000002f26002986 */ /* 0x0007e2000c101114 */
[----:B------:R-:W-:-:S02]  /*74ed0*/  IADD3 R36, P2, PT, R43, R70, RZ ;  /* 0x000000462b247210 */ /* 0x000fc40007f5e0ff */
[----:B------:R-:W-:Y:S01]  /*74ee0*/  ISETP.LT.AND P5, PT, R0, UR6, !P0 ;  /* 0x0000000600007c0c */ /* 0x000fe2000c7a1270 */
[----:B------:R-:W2:Y:S01]  /*74ef0*/  LDCU UR6, c[0x0][0x39c] ;  /* 0x00007380ff0677ac */ /* 0x000ea20008000800 */
[----:B------:R-:W-:Y:S02]  /*74f00*/  LOP3.LUT R0, R3, 0x132, RZ, 0xfc, !PT ;  /* 0x0000013203007812 */ /* 0x000fe400078efcff */
[----:B------:R-:W-:Y:S01]  /*74f10*/  LEA.HI.X.SX32 R37, R43, R69, 0x1, P2 ;  /* 0x000000452b257211 */ /* 0x000fe200010f0eff */
[----:B------:R-:W-:Y:S01]  /*74f20*/  IMAD R43, R2, 0x2, R43 ;  /* 0x00000002022b7824 */ /* 0x000fe200078e022b */
[----:B-1----:R-:W-:Y:S02]  /*74f30*/  PRMT R45, R32, 0x7773, RZ ;  /* 0x00007773202d7816 */ /* 0x002fe400000000ff */
[----:B0-----:R-:W-:Y:S01]  /*74f40*/  ISETP.LT.AND P2, PT, R0, UR4, !P0 ;  /* 0x0000000400007c0c */ /* 0x001fe2000c741270 */
[----:B------:R-:W0:Y:S01]  /*74f50*/  LDCU UR4, c[0x0][0x39c] ;  /* 0x00007380ff0477ac */ /* 0x000e220008000800 */
        /* <DEDUP_REMOVED lines=10> */
[----:B-1----:R-:W-:-:S03]  /*75000*/  IADD3 R36, P6, PT, R43, R70, RZ ;  /* 0x000000462b247210 */ /* 0x002fc60007fde0ff */
[----:B------:R1:W-:Y:S01]  /*75010*/  @P3 STG.E.U8 desc[UR20][R40.64], R47 ;  /* 0x0000002f28003986 */ /* 0x0003e2000c101114 */
[C---:B0-----:R-:W-:Y:S01]  /*75020*/  ISETP.LT.AND P3, PT, R55.reuse, UR4, !P0 ;  /* 0x0000000437007c0c */ /* 0x041fe2000c761270 */
[----:B------:R-:W-:Y:S01]  /*75030*/  IMAD R55, R55, R2, RZ ;  /* 0x0000000237377224 */ /* 0x000fe200078e02ff */
[----:B------:R-:W0:Y:S01]  /*75040*/  LDCU UR4, c[0x0][0x39c] ;  /* 0x00007380ff0477ac */ /* 0x000e220008000800 */
[----:B------:R-:W-:Y:S01]  /*75050*/  LEA.HI.X.SX32 R37, R43, R69, 0x1, P6 ;  /* 0x000000452b257211 */ /* 0x000fe200030f0eff */
[----:B------:R-:W-:Y:S01]  /*75060*/  IMAD R43, R2, 0x4, R43 ;  /* 0x00000004022b7824 */ /* 0x000fe200078e022b */
[----:B------:R-:W-:Y:S02]  /*75070*/  LOP3.LUT R0, R3, 0x134, RZ, 0xfc, !PT ;  /* 0x0000013403007812 */ /* 0x000fe400078efcff */
[----:B---3--:R-:W-:Y:S02]  /*75080*/  IADD3 R38, P6, PT, R55, R70, RZ ;  /* 0x0000004637267210 */ /* 0x008fe40007fde0ff */
[----:B------:R-:W-:-:S02]  /*75090*/  PRMT R45, R33, 0x7772, RZ ;  /* 0x00007772212d7816 */ /* 0x000fc400000000ff */
[-C--:B------:R-:W-:Y:S01]  /*750a0*/  LEA.HI.X.SX32 R39, R55, R69.reuse, 0x1, P6 ;  /* 0x0000004537277211 */ /* 0x080fe200030f0eff */
[----:B-1----:R-:W-:Y:S01]  /*750b0*/  IMAD R41, R2, 0x2, R43 ;  /* 0x0000000202297824 */ /* 0x002fe200078e022b */
[----:B--2---:R-:W-:Y:S01]  /*750c0*/  ISETP.LT.AND P1, PT, R0, UR5, !P0 ;  /* 0x0000000500007c0c */ /* 0x004fe2000c721270 */
[----:B------:R-:W1:Y:S01]  /*750d0*/  LDCU UR5, c[0x0][0x39c] ;  /* 0x00007380ff0577ac */ /* 0x000e620008000800 */
[----:B------:R-:W-:Y:S02]  /*750e0*/  IADD3 R32, P6, PT, R43, R70, RZ ;  /* 0x000000462b207210 */ /* 0x000fe40007fde0ff */
[----:B------:R-:W-:Y:S01]  /*750f0*/  LOP3.LUT R0, R3, 0x136, RZ, 0xfc, !PT ;  /* 0x0000013603007812 */ /* 0x000fe200078efcff */
[----:B------:R2:W-:Y:S01]  /*75100*/  @P4 STG.E.U8 desc[UR20][R36.64], R45 ;  /* 0x0000002d24004986 */ /* 0x0005e2000c101114 */
[----:B------:R-:W-:Y:S02]  /*75110*/  PRMT R49, R33, 0x7773, RZ ;  /* 0x0000777321317816 */ /* 0x000fe400000000ff */
[----:B------:R-:W-:-:S02]  /*75120*/  LEA.HI.X.SX32 R33, R43, R69, 0x1, P6 ;  /* 0x000000452b217211 */ /* 0x000fc400030f0eff */
[----:B------:R-:W-:Y:S01]  /*75130*/  ISETP.LT.AND P4, PT, R0, UR6, !P0 ;  /* 0x0000000600007c0c */ /* 0x000fe2000c781270 */
[----:B------:R-:W3:Y:S01]  /*75140*/  LDCU UR6, c[0x0][0x39c] ;  /* 0x00007380ff0677ac */ /* 0x000ee20008000800 */
[----:B------:R-:W-:Y:S01]  /*75150*/  LOP3.LUT R0, R3, 0x138, RZ, 0xfc, !PT ;  /* 0x0000013803007812 */ /* 0x000fe200078efcff */
[----:B------:R1:W-:Y:S01]  /*75160*/  @P3 STG.E.U8 desc[UR20][R38.64], R49 ;  /* 0x0000003126003986 */ /* 0x0003e2000c101114 */
[C---:B--2---:R-:W-:Y:S02]  /*75170*/  IADD3 R36, P6, PT, R41.reuse, R70, RZ ;  /* 0x0000004629247210 */ /* 0x044fe40007fde0ff */
[----:B0-----:R-:W-:Y:S01]  /*75180*/  ISETP.LT.AND P3, PT, R0, UR4, !P0 ;  /* 0x0000000400007c0c */ /* 0x001fe2000c761270 */
[----:B------:R-:W0:Y:S01]  /*75190*/  LDCU UR4, c[0x0][0x39c] ;  /* 0x00007380ff0477ac */ /* 0x000e220008000800 */
[----:B------:R-:W-:Y:S01]  /*751a0*/  LEA.HI.X.SX32 R37, R41, R69, 0x1, P6 ;  /* 0x0000004529257211 */ /* 0x000fe200030f0eff */
[----:B------:R-:W-:Y:S01]  /*751b0*/  IMAD R41, R2, 0x2, R41 ;  /* 0x0000000202297824 */ /* 0x000fe200078e0229 */
[----:B------:R-:W-:-:S02]  /*751c0*/  PRMT R47, R34, 0x7770, RZ ;  /* 0x00007770222f7816 */ /* 0x000fc400000000ff */
[----:B------:R-:W-:Y:S01]  /*751d0*/  LOP3.LUT R0, R3, 0x13a, RZ, 0xfc, !PT ;  /* 0x0000013a03007812 */ /* 0x000fe200078efcff */
[----:B------:R-:W-:Y:S01]  /*751e0*/  IMAD R43, R2, 0x2, R41 ;  /* 0x00000002022b7824 */ /* 0x000fe200078e0229 */
[CC--:B-1----:R-:W-:Y:S01]  /*751f0*/  IADD3 R38, P6, PT, R41.reuse, R70.reuse, RZ ;  /* 0x0000004629267210 */ /* 0x0c2fe20007fde0ff */
[----:B------:R1:W-:Y:S01]  /*75200*/  @P5 STG.E.U8 desc[UR20][R32.64], R47 ;  /* 0x0000002f20005986 */ /* 0x0003e2000c101114 */
[----:B------:R-:W-:Y:S02]  /*75210*/  PRMT R45, R34, 0x7771, RZ ;  /* 0x00007771222d7816 */ /* 0x000fe400000000ff */
[----:B------:R-:W-:Y:S01]  /*75220*/  ISETP.LT.AND P5, PT, R0, UR5, !P0 ;  /* 0x0000000500007c0c */ /* 0x000fe2000c7a1270 */
[----:B------:R-:W2:Y:S01]  /*75230*/  LDCU UR5, c[0x0][0x39c] ;  /* 0x00007380ff0577ac */ /* 0x000ea20008000800 */
[----:B------:R-:W-:Y:S02]  /*75240*/  LEA.HI.X.SX32 R39, R41, R69, 0x1, P6 ;  /* 0x0000004529277211 */ /* 0x000fe400030f0eff */
[----:B------:R-:W-:Y:S01]  /*75250*/  LOP3.LUT R0, R3, 0x13c, RZ, 0xfc, !PT ;  /* 0x0000013c03007812 */ /* 0x000fe200078efcff */
[----:B------:R0:W-:Y:S01]  /*75260*/  @P2 STG.E.U8 desc[UR20][R36.64], R45 ;  /* 0x0000002d24002986 */ /* 0x0001e2000c101114 */
[----:B-1----:R-:W-:-:S02]  /*75270*/  IADD3 R32, P6, PT, R43, R70, RZ ;  /* 0x000000462b207210 */ /* 0x002fc40007fde0ff */
[----:B------:R-:W-:Y:S02]  /*75280*/  PRMT R47, R34, 0x7772, RZ ;  /* 0x00007772222f7816 */ /* 0x000fe400000000ff */
[----:B---3--:R-:W-:Y:S01]  /*75290*/  ISETP.LT.AND P2, PT, R0, UR6, !P0 ;  /* 0x0000000600007c0c */ /* 0x008fe2000c741270 */
[----:B------:R-:W1:Y:S01]  /*752a0*/  LDCU UR6, c[0x0][0x39c] ;  /* 0x00007380ff0677ac */ /* 0x000e620008000800 */
[----:B------:R-:W-:Y:S01]  /*752b0*/  LEA.HI.X.SX32 R33, R43, R69, 0x1, P6 ;  /* 0x000000452b217211 */ /* 0x000fe200030f0eff */
[----:B------:R-:W-:Y:S01]  /*752c0*/  IMAD R43, R2, 0x2, R43 ;  /* 0x00000002022b7824 */ /* 0x000fe200078e022b */
[----:B------:R-:W-:Y:S01]  /*752d0*/  LOP3.LUT R0, R3, 0x140, RZ, 0xfc, !PT ;  /* 0x0000014003007812 */ /* 0x000fe200078efcff */
[----:B------:R3:W-:Y:S01]  /*752e0*/  @P1 STG.E.U8 desc[UR20][R38.64], R47 ;  /* 0x0000002f26001986 */ /* 0x0007e2000c101114 */
[----:B------:R-:W-:Y:S01]  /*752f0*/  PRMT R49, R34, 0x7773, RZ ;  /* 0x0000777322317816 */ /* 0x000fe200000000ff */
[----:B0-----:R-:W-:Y:S01]  /*75300*/  IMAD R45, R2, 0x2, R43 ;  /* 0x00000002022d7824 */ /* 0x001fe200078e022b */
[----:B------:R-:W-:Y:S01]  /*75310*/  ISETP.LT.AND P1, PT, R0, UR4, !P0 ;  /* 0x0000000400007c0c */ /* 0x000fe2000c721270 */
[----:B------:R-:W0:Y:S02]  /*75320*/  LDCU UR4, c[0x0][0x39c] ;  /* 0x00007380ff0477ac */ /* 0x000e240008000800 */
        /* <DEDUP_REMOVED lines=8> */
[----:B--2---:R-:W-:Y:S01]  /*753b0*/  ISETP.LT.AND P4, PT, R0, UR5, !P0 ;  /* 0x0000000500007c0c */ /* 0x004fe2000c781270 */
[----:B------:R-:W2:Y:S01]  /*753c0*/  LDCU UR5, c[0x0][0x39c] ;  /* 0x00007380ff0577ac */ /* 0x000ea20008000800 */
[----:B------:R-:W-:Y:S01]  /*753d0*/  PRMT R39, R35, 0x7771, RZ ;  /* 0x0000777123277816 */ /* 0x000fe200000000ff */
[----:B------:R3:W-:Y:S01]  /*753e0*/  @P3 STG.E.U8 desc[UR20][R36.64], R47 ;  /* 0x0000002f24003986 */ /* 0x0007e2000c101114 */
        /* <DEDUP_REMOVED lines=8> */
[----:B------:R-:W4:Y:S01]  /*75470*/  LDCU UR4, c[0x0][0x39c] ;  /* 0x00007380ff0477ac */ /* 0x000f220008000800 */
[----:B------:R0:W-:Y:S01]  /*75480*/  @P2 STG.E.U8 desc[UR20][R32.64], R43 ;  /* 0x0000002b20002986 */ /* 0x0001e2000c101114 */
[----:B---3--:R-:W-:-:S02]  /*75490*/  IADD3 R36, P2, PT, R54, R70, RZ ;  /* 0x0000004636247210 */ /* 0x008fc40007f5e0ff */
[----:B-1----:R-:W-:Y:S01]  /*754a0*/  ISETP.LT.AND P6, PT, R0, UR6, !P0 ;  /* 0x0000000600007c0c */ /* 0x002fe2000c7c1270 */
[----:B------:R-:W1:Y:S01]  /*754b0*/  LDCU UR6, c[0x0][0x39c] ;  /* 0x00007380ff0677ac */ /* 0x000e620008000800 */
[----:B------:R-:W-:Y:S02]  /*754c0*/  LOP3.LUT R0, R3, 0x146, RZ, 0xfc, !PT ;  /* 0x0000014603007812 */ /* 0x000fe400078efcff */
[----:B------:R-:W-:Y:S02]  /*754d0*/  LEA.HI.X.SX32 R37, R54, R69, 0x1, P2 ;  /* 0x0000004536257211 */ /* 0x000fe400010f0eff */
[----:B------:R-:W-:Y:S02]  /*754e0*/  IADD3 R34, P2, PT, R45, R70, RZ ;  /* 0x000000462d227210 */ /* 0x000fe40007f5e0ff */
[----:B--2---:R-:W-:Y:S01]  /*754f0*/  ISETP.LT.AND P3, PT, R0, UR5, !P0 ;  /* 0x0000000500007c0c */ /* 0x004fe2000c761270 */
[----:B------:R-:W2:Y:S01]  /*75500*/  LDCU UR5, c[0x0][0x39c] ;  /* 0x00007380ff0577ac */ /* 0x000ea20008000800 */
[----:B0-----:R-:W-:-:S02]  /*75510*/  PRMT R39, R35, 0x7773, RZ ;  /* 0x0000777323277816 */ /* 0x001fc400000000ff */
[----:B------:R-:W-:Y:S01]  /*75520*/  LEA.HI.X.SX32 R35, R45, R69, 0x1, P2 ;  /* 0x000000452d237211 */ /* 0x000fe200010f0eff */
[----:B------:R-:W-:Y:S01]  /*75530*/  IMAD R45, R2, 0x2, R45 ;  /* 0x00000002022d7824 */ /* 0x000fe200078e022d */
[----:B------:R-:W-:Y:S02]  /*75540*/  PRMT R41, R28, 0x7770, RZ ;  /* 0x000077701c297816 */ /* 0x000fe400000000ff */
[----:B------:R-:W-:Y:S01]  /*75550*/  LOP3.LUT R0, R3, 0x148, RZ, 0xfc, !PT ;  /* 0x0000014803007812 */ /* 0x000fe200078efcff */
[----:B------:R0:W-:Y:S03]  /*75560*/  @P5 STG.E.U8 desc[UR20][R36.64], R39 ;  /* 0x0000002724005986 */ /* 0x0001e6000c101114 */
[----:B----4-:R-:W-:Y:S01]  /*75570*/  ISETP.LT.AND P5, PT, R0, UR7, !P0 ;  /* 0x0000000700007c0c */ /* 0x010fe2000c7a1270 */
[----:B------:R3:W-:Y:S01]  /*75580*/  @P1 STG.E.U8 desc[UR20][R34.64], R41 ;  /* 0x0000002922001986 */ /* 0x0007e2000c101114 */
[----:B------:R-:W-:Y:S01]  /*75590*/  IADD3 R32, P1, PT, R45, R70, RZ ;  /* 0x000000462d207210 */ /* 0x000fe20007f3e0ff */
[----:B------:R-:W4:Y:S01]  /*755a0*/  LDCU UR7, c[0x0][0x39c] ;  /* 0x00007380ff0777ac */ /* 0x000f220008000800 */
[----:B------:R-:W-:-:S02]  /*755b0*/  LOP3.LUT R0, R3, 0x14a, RZ, 0xfc, !PT ;  /* 0x0000014a03007812 */ /* 0x000fc400078efcff */
[-C--:B------:R-:W-:Y:S01]  /*755c0*/  LEA.HI.X.SX32 R33, R45, R69.reuse, 0x1, P1 ;  /* 0x000000452d217211 */ /* 0x080fe200008f0eff */
[----:B------:R-:W-:Y:S01]  /*755d0*/  IMAD R45, R2, 0x2, R45 ;  /* 0x00000002022d7824 */ /* 0x000fe200078e022d */
[----:B------:R-:W-:Y:S02]  /*755e0*/  PRMT R43, R28, 0x7771, RZ ;  /* 0x000077711c2b7816 */ /* 0x000fe400000000ff */
[----:B------:R-:W-:Y:S01]  /*755f0*/  ISETP.LT.AND P2, PT, R0, UR4, !P0 ;  /* 0x0000000400007c0c */ /* 0x000fe2000c741270 */
[----:B0-----:R-:W-:Y:S01]  /*75600*/  IMAD R37, R2, 0x2, R45 ;  /* 0x0000000202257824 */ /* 0x001fe200078e022d */
[----:B------:R-:W-:Y:S01]  /*75610*/  LOP3.LUT R0, R3, 0x14c, RZ, 0xfc, !PT ;  /* 0x0000014c03007812 */ /* 0x000fe200078efcff */
[----:B------:R0:W-:Y:S01]  /*75620*/  @P4 STG.E.U8 desc[UR20][R32.64], R43 ;  /* 0x0000002b20004986 */ /* 0x0001e2000c101114 */
[C---:B---3--:R-:W-:Y:S01]  /*75630*/  IADD3 R34, P4, PT, R45.reuse, R70, RZ ;  /* 0x000000462d227210 */ /* 0x048fe20007f9e0ff */
[----:B------:R-:W3:Y:S01]  /*75640*/  LDCU UR4, c[0x0][0x39c] ;  /* 0x00007380ff0477ac */ /* 0x000ee20008000800 */
[----:B--2---:R-:W-:Y:S01]  /*75650*/  ISETP.LT.AND P1, PT, R0, UR5, !P0 ;  /* 0x0000000500007c0c */ /* 0x004fe2000c721270 */
[----:B------:R-:W2:Y:S01]  /*75660*/  LDCU UR5, c[0x0][0x39c] ;  /* 0x00007380ff0577ac */ /* 0x000ea20008000800 */
[----:B------:R-:W-:Y:S01]  /*75670*/  LEA.HI.X.SX32 R35, R45, R69, 0x1, P4 ;  /* 0x000000452d237211 */ /* 0x000fe200020f0eff */
[----:B------:R-:W-:Y:S01]  /*75680*/  IMAD R39, R2, 0x2, R37 ;  /* 0x0000000202277824 */ /* 0x000fe200078e0225 */
[----:B------:R-:W-:-:S02]  /*75690*/  PRMT R45, R28, 0x7772, RZ ;  /* 0x000077721c2d7816 */ /* 0x000fc400000000ff */
[-C--:B------:R-:W-:Y:S02]  /*756a0*/  IADD3 R36, P4, PT, R37, R70.reuse, RZ ;  /* 0x0000004625247210 */ /* 0x080fe40007f9e0ff */
[----:B------:R-:W-:Y:S01]  /*756b0*/  LOP3.LUT R0, R3, 0x150, RZ, 0xfc, !PT ;  /* 0x0000015003007812 */ /* 0x000fe200078efcff */
[----:B------:R2:W-:Y:S01]  /*756c0*/  @P6 STG.E.U8 desc[UR20][R34.64], R45 ;  /* 0x0000002d22006986 */ /* 0x0005e2000c101114 */
[----:B0-----:R-:W-:Y:S02]  /*756d0*/  IADD3 R32, P6, PT, R39, R70, RZ ;  /* 0x0000004627207210 */ /* 0x001fe40007fde0ff */
[----:B------:R-:W-:Y:S02]  /*756e0*/  PRMT R41, R28, 0x7773, RZ ;  /* 0x000077731c297816 */ /* 0x000fe400000000ff */
[----:B------:R-:W-:Y:S02]  /*756f0*/  LEA.HI.X.SX32 R37, R37, R69, 0x1, P4 ;  /* 0x0000004525257211 */ /* 0x000fe400020f0eff */
[----:B-1----:R-:W-:Y:S01]  /*75700*/  ISETP.LT.AND P4, PT, R0, UR6, !P0 ;  /* 0x0000000600007c0c */ /* 0x002fe2000c781270 */
[----:B------:R-:W0:Y:S01]  /*75710*/  LDCU UR6, c[0x0][0x39c] ;  /* 0x00007380ff0677ac */ /* 0x000e220008000800 */
[----:B------:R-:W-:-:S02]  /*75720*/  LOP3.LUT R0, R3, 0x152, RZ, 0xfc, !PT ;  /* 0x0000015203007812 */ /* 0x000fc400078efcff */
[-C--:B------:R-:W-:Y:S01]  /*75730*/  LEA.HI.X.SX32 R33, R39, R69.reuse, 0x1, P6 ;  /* 0x0000004527217211 */ /* 0x080fe200030f0eff */
[----:B------:R-:W-:Y:S01]  /*75740*/  IMAD R39, R2, 0x2, R39 ;  /* 0x0000000202277824 */ /* 0x000fe200078e0227 */
[----:B------:R-:W-:Y:S01]  /*75750*/  PRMT R43, R29, 0x7770, RZ ;  /* 0x000077701d2b7816 */ /* 0x000fe200000000ff */
[----:B------:R1:W-:Y:S01]  /*75760*/  @P3 STG.E.U8 desc[UR20][R36.64], R41 ;  /* 0x0000002924003986 */ /* 0x0003e2000c101114 */
[----:B--2---:R-:W-:Y:S01]  /*75770*/  ISETP.LT.AND P3, PT, R0, UR5, !P0 ;  /* 0x0000000500007c0c */ /* 0x004fe2000c761270 */
[----:B------:R-:W2:Y:S02]  /*75780*/  LDCU UR5, c[0x0][0x39c] ;  /* 0x00007380ff0577ac */ /* 0x000ea40008000800 */
[----:B------:R0:W-:Y:S01]  /*75790*/  @P5 STG.E.U8 desc[UR20][R32.64], R43 ;  /* 0x0000002b20005986 */ /* 0x0001e2000c101114 */
[----:B------:R-:W-:Y:S02]  /*757a0*/  IADD3 R34, P5, PT, R39, R70, RZ ;  /* 0x0000004627227210 */ /* 0x000fe40007fbe0ff */
[----:B---3--:R-:W-:Y:S01]  /*757b0*/  ISETP.LT.AND P6, PT, R53, UR4, !P0 ;  /* 0x0000000435007c0c */ /* 0x008fe2000c7c1270 */
[----:B-1----:R-:W-:Y:S01]  /*757c0*/  IMAD R41, R2, 0x2, R39 ;  /* 0x0000000202297824 */ /* 0x002fe200078e0227 */
[----:B------:R-:W-:Y:S01]  /*757d0*/  LEA.HI.X.SX32 R35, R39, R69, 0x1, P5 ;  /* 0x0000004527237211 */ /* 0x000fe200028f0eff */
[----:B------:R-:W-:Y:S01]  /*757e0*/  IMAD R53, R53, R2, RZ ;  /* 0x0000000235357224 */ /* 0x000fe200078e02ff */
[----:B------:R-:W-:Y:S01]  /*757f0*/  PRMT R45, R29, 0x7771, RZ ;  /* 0x000077711d2d7816 */ /* 0x000fe200000000ff */
[----:B------:R-:W1:Y:S01]  /*75800*/  LDCU UR4, c[0x0][0x39c] ;  /* 0x00007380ff0477ac */ /* 0x000e620008000800 */
[----:B------:R-:W-:-:S02]  /*75810*/  IADD3 R36, P5, PT, R41, R70, RZ ;  /* 0x0000004629247210 */ /* 0x000fc40007fbe0ff */
[----:B------:R-:W-:Y:S02]  /*75820*/  LOP3.LUT R0, R3, 0x154, RZ, 0xfc, !PT ;  /* 0x0000015403007812 */ /* 0x000fe400078efcff */
[----:B------:R-:W-:Y:S01]  /*75830*/  LEA.HI.X.SX32 R37, R41, R69, 0x1, P5 ;  /* 0x0000004529257211 */ /* 0x000fe200028f0eff */
[----:B------:R-:W-:Y:S01]  /*75840*/  IMAD R41, R2, 0x4, R41 ;  /* 0x0000000402297824 */ /* 0x000fe200078e0229 */
[----:B0-----:R-:W-:Y:S01]  /*75850*/  IADD3 R32, P5, PT, R53, R70, RZ ;  /* 0x0000004635207210 */ /* 0x001fe20007fbe0ff */
[----:B------:R-:W-:Y:S01]  /*75860*/  @P2 STG.E.U8 desc[UR20][R34.64], R45 ;  /* 0x0000002d22002986 */ /* 0x000fe2000c101114 */
[----:B------:R-:W-:Y:S02]  /*75870*/  PRMT R39, R29, 0x7772, RZ ;  /* 0x000077721d277816 */ /* 0x000fe400000000ff */
[----:B------:R-:W-:Y:S01]  /*75880*/  ISETP.LT.AND P2, PT, R0, UR6, !P0 ;  /* 0x0000000600007c0c */ /* 0x000fe2000c741270 */
[----:B------:R-:W0:Y:S01]  /*75890*/  LDCU UR6, c[0x0][0x39c] ;  /* 0x00007380ff0677ac */ /* 0x000e220008000800 */
[----:B------:R-:W-:-:S02]  /*758a0*/  LOP3.LUT R0, R3, 0x156, RZ, 0xfc, !PT ;  /* 0x0000015603007812 */ /* 0x000fc400078efcff */
[-C--:B------:R-:W-:Y:S01]  /*758b0*/  LEA.HI.X.SX32 R33, R53, R69.reuse, 0x1, P5 ;  /* 0x0000004535217211 */ /* 0x080fe200028f0eff */
[----:B------:R3:W-:Y:S01]  /*758c0*/  @P1 STG.E.U8 desc[UR20][R36.64], R39 ;  /* 0x0000002724001986 */ /* 0x0007e2000c101114 */
[----:B------:R-:W-:Y:S02]  /*758d0*/  IADD3 R28, P5, PT, R41, R70, RZ ;  /* 0x00000046291c7210 */ /* 0x000fe40007fbe0ff */
[----:B------:R-:W-:Y:S02]  /*758e0*/  PRMT R43, R29, 0x7773, RZ ;  /* 0x000077731d2b7816 */ /* 0x000fe400000000ff */
[----:B--2---:R-:W-:Y:S01]  /*758f0*/  ISETP.LT.AND P1, PT, R0, UR5, !P0 ;  /* 0x0000000500007c0c */ /* 0x004fe2000c721270 */
[----:B------:R-:W2:Y:S01]  /*75900*/  LDCU UR5, c[0x0][0x39c] ;  /* 0x00007380ff0577ac */ /* 0x000ea20008000800 */
[----:B------:R-:W-:Y:S02]  /*75910*/  LOP3.LUT R0, R3, 0x158, RZ, 0xfc, !PT ;  /* 0x0000015803007812 */ /* 0x000fe400078efcff */
[----:B------:R-:W-:Y:S01]  /*75920*/  LEA.HI.X.SX32 R29, R41, R69, 0x1, P5 ;  /* 0x00000045291d7211 */ /* 0x000fe200028f0eff */
[----:B------:R-:W-:Y:S01]  /*75930*/  IMAD R41, R2, 0x2, R41 ;  /* 0x0000000202297824 */ /* 0x000fe200078e0229 */
[----:B------:R0:W-:Y:S01]  /*75940*/  @P6 STG.E.U8 desc[UR20][R32.64], R43 ;  /* 0x0000002b20006986 */ /* 0x0001e2000c101114 */
[----:B---3--:R-:W-:-:S02]  /*75950*/  PRMT R39, R30, 0x7770, RZ ;  /* 0x000077701e277816 */ /* 0x008fc400000000ff */
[----:B----4-:R-:W-:Y:S01]  /*75960*/  ISETP.LT.AND P6, PT, R0, UR7, !P0 ;  /* 0x0000000700007c0c */ /* 0x010fe2000c7c1270 */
[----:B------:R-:W-:Y:S01]  /*75970*/  IMAD R37, R2, 0x2, R41 ;  /* 0x0000000202257824 */ /* 0x000fe200078e0229 */
[----:B------:R-:W-:Y:S01]  /*75980*/  LOP3.LUT R0, R3, 0x15a, RZ, 0xfc, !PT ;  /* 0x0000015a03007812 */ /* 0x000fe200078efcff */
[----:B------:R3:W-:Y:S01]  /*75990*/  @P4 STG.E.U8 desc[UR20][R28.64], R39 ;  /* 0x000000271c004986 */ /* 0x0007e2000c101114 */
[C---:B------:R-:W-:Y:S01]  /*759a0*/  IADD3 R34, P5, PT, R41.reuse, R70, RZ ;  /* 0x0000004629227210 */ /* 0x040fe20007fbe0ff */
[----:B------:R-:W4:Y:S01]  /*759b0*/  LDCU UR7, c[0x0][0x39c] ;  /* 0x00007380ff0777ac */ /* 0x000f220008000800 */
[----:B-1----:R-:W-:Y:S02]  /*759c0*/  ISETP.LT.AND P4, PT, R0, UR4, !P0 ;  /* 0x0000000400007c0c */ /* 0x002fe4000c781270 */
[----:B------:R-:W-:Y:S01]  /*759d0*/  LEA.HI.X.SX32 R35, R41, R69, 0x1, P5 ;  /* 0x0000004529237211 */ /* 0x000fe200028f0eff */
[----:B------:R-:W1:Y:S01]  /*759e0*/  LDCU UR4, c[0x0][0x39c] ;  /* 0x00007380ff0477ac */ /* 0x000e620008000800 */
[----:B------:R-:W-:-:S02]  /*759f0*/  PRMT R41, R30, 0x7771, RZ ;  /* 0x000077711e297816 */ /* 0x000fc400000000ff */
[-C--:B0-----:R-:W-:Y:S02]  /*75a00*/  IADD3 R32, P5, PT, R37, R70.reuse, RZ ;  /* 0x0000004625207210 */ /* 0x081fe40007fbe0ff */
[----:B------:R-:W-:Y:S01]  /*75a10*/  LOP3.LUT R0, R3, 0x15c, RZ, 0xfc, !PT ;  /* 0x0000015c03007812 */ /* 0x000fe200078efcff */
[----:B------:R0:W-:Y:S01]  /*75a20*/  @P3 STG.E.U8 desc[UR20][R34.64], R41 ;  /* 0x0000002922003986 */ /* 0x0001e2000c101114 */
[----:B------:R-:W-:Y:S01]  /*75a30*/  LEA.HI.X.SX32 R33, R37, R69, 0x1, P5 ;  /* 0x0000004525217211 */ /* 0x000fe200028f0eff */
[----:B------:R-:W-:Y:S01]  /*75a40*/  IMAD R37, R2, 0x2, R37 ;  /* 0x0000000202257824 */ /* 0x000fe200078e0225 */
[----:B---3--:R-:W-:Y:S02]  /*75a50*/  PRMT R39, R30, 0x7772, RZ ;  /* 0x000077721e277816 */ /* 0x008fe400000000ff */
[----:B--2---:R-:W-:Y:S01]  /*75a60*/  ISETP.LT.AND P3, PT, R0, UR5, !P0 ;  /* 0x0000000500007c0c */ /* 0x004fe2000c761270 */
        /* <DEDUP_REMOVED lines=9> */
[----:B0-----:R-:W-:Y:S02]  /*75b00*/  PRMT R41, R30, 0x7773, RZ ;  /* 0x000077731e297816 */ /* 0x001fe400000000ff */
[----:B-1----:R-:W-:Y:S01]  /*75b10*/  ISETP.LT.AND P2, PT, R0, UR4, !P0 ;  /* 0x0000000400007c0c */ /* 0x002fe2000c741270 */
        /* <DEDUP_REMOVED lines=59> */
[----:B------:R-:W-:Y:S01]  /*75ed0*/  IMAD R39, R2, 0x2, R37 ;  /* 0x0000000202277824 */ /* 0x000fe200078e0225 */
[----:B0-----:R-:W-:Y:S01]  /*75ee0*/  ISETP.LT.AND P1, PT, R0, UR4, !P0 ;  /* 0x0000000400007c0c */ /* 0x001fe2000c721270 */
[----:B------:R-:W0:Y:S02]  /*75ef0*/  LDCU UR4, c[0x0][0x39c] ;  /* 0x00007380ff0477ac */ /* 0x000e240008000800 */
[----:B------:R0:W-:Y:S01]  /*75f00*/  @P3 STG.E.U8 desc[UR20][R30.64], R43 ;  /* 0x0000002b1e003986 */ /* 0x0001e2000c101114 */
[----:B------:R-:W-:-:S02]  /*75f10*/  IADD3 R28, P3, PT, R37, R70, RZ ;  /* 0x00000046251c7210 */ /* 0x000fc40007f7e0ff */
[----:B------:R-:W-:Y:S02]  /*75f20*/  IADD3 R34, P6, PT, R39, R70, RZ ;  /* 0x0000004627227210 */ /* 0x000fe40007fde0ff */
[-C--:B------:R-:W-:Y:S02]  /*75f30*/  LEA.HI.X.SX32 R29, R37, R69.reuse, 0x1, P3 ;  /* 0x00000045251d7211 */ /* 0x080fe400018f0eff */
[----:B---3--:R-:W-:Y:S02]  /*75f40*/  PRMT R41, R25, 0x7770, RZ ;  /* 0x0000777019297816 */ /* 0x008fe400000000ff */
[----:B------:R-:W-:Y:S01]  /*75f50*/  LEA.HI.X.SX32 R35, R39, R69, 0x1, P6 ;  /* 0x0000004527237211 */ /* 0x000fe200030f0eff */
[----:B------:R-:W-:Y:S01]  /*75f60*/  IMAD R39, R2, 0x2, R39 ;  /* 0x0000000202277824 */ /* 0x000fe200078e0227 */
[----:B------:R-:W-:Y:S01]  /*75f70*/  LOP3.LUT R0, R3, 0x172, RZ, 0xfc, !PT ;  /* 0x0000017203007812 */ /* 0x000fe200078efcff */
[----:B------:R3:W-:Y:S01]  /*75f80*/  @P4 STG.E.U8 desc[UR20][R28.64], R41 ;  /* 0x000000291c004986 */ /* 0x0007e2000c101114 */
[----:B------:R-:W-:-:S02]  /*75f90*/  PRMT R33, R25, 0x7771, RZ ;  /* 0x0000777119217816 */ /* 0x000fc400000000ff */
[----:B--2---:R-:W-:Y:S01]  /*75fa0*/  ISETP.LT.AND P3, PT, R0, UR5, !P0 ;  /* 0x0000000500007c0c */ /* 0x004fe2000c761270 */
[----:B------:R-:W2:Y:S01]  /*75fb0*/  LDCU UR5, c[0x0][0x39c] ;  /* 0x00007380ff0577ac */ /* 0x000ea20008000800 */
[----:B0-----:R-:W-:Y:S01]  /*75fc0*/  IADD3 R30, P4, PT, R39, R70, RZ ;  /* 0x00000046271e7210 */ /* 0x001fe20007f9e0ff */
[----:B------:R0:W-:Y:S01]  /*75fd0*/  @P5 STG.E.U8 desc[UR20][R34.64], R33 ;  /* 0x0000002122005986 */ /* 0x0001e2000c101114 */
[C---:B------:R-:W-:Y:S01]  /*75fe0*/  ISETP.LT.AND P5, PT, R11.reuse, UR4, !P0 ;  /* 0x000000040b007c0c */ /* 0x040fe2000c7a1270 */
[----:B------:R-:W-:Y:S01]  /*75ff0*/  IMAD R11, R11, R2, RZ ;  /* 0x000000020b0b7224 */ /* 0x000fe200078e02ff */
[----:B------:R-:W-:Y:S02]  /*76000*/  LEA.HI.X.SX32 R31, R39, R69, 0x1, P4 ;  /* 0x00000045271f7211 */ /* 0x000fe400020f0eff */
[----:B------:R-:W-:Y:S01]  /*76010*/  PRMT R37, R25, 0x7772, RZ ;  /* 0x0000777219257816 */ /* 0x000fe200000000ff */
[----:B------:R-:W-:Y:S01]  /*76020*/  IMAD R39, R2, 0x4, R39 ;  /* 0x0000000402277824 */ /* 0x000fe200078e0227 */
[----:B------:R-:W-:Y:S01]  /*76030*/  LOP3.LUT R0, R3, 0x174, RZ, 0xfc, !PT ;  /* 0x0000017403007812 */ /* 0x000fe200078efcff */
[----:B------:R-:W4:Y:S02]  /*76040*/  LDCU UR4, c[0x0][0x39c] ;  /* 0x00007380ff0477ac */ /* 0x000f240008000800 */
        /* <DEDUP_REMOVED lines=12> */
[----:B------:R-:W-:Y:S01]  /*76110*/  PRMT R11, R26, 0x7770, RZ ;  /* 0x000077701a0b7816 */ /* 0x000fe200000000ff */
[----:B------:R-:W-:Y:S01]  /*76120*/  @P5 STG.E.U8 desc[UR20][R28.64], R33 ;  /* 0x000000211c005986 */ /* 0x000fe2000c101114 */
[----:B------:R-:W-:-:S03]  /*76130*/  LOP3.LUT R0, R3, 0x178, RZ, 0xfc, !PT ;  /* 0x0000017803007812 */ /* 0x000fc600078efcff */
[----:B------:R0:W-:Y:S01]  /*76140*/  @P1 STG.E.U8 desc[UR20][R24.64], R11 ;  /* 0x0000000b18001986 */ /* 0x0001e2000c101114 */
[-C--:B------:R-:W-:Y:S02]  /*76150*/  IADD3 R30, P1, PT, R39, R70.reuse, RZ ;  /* 0x00000046271e7210 */ /* 0x080fe40007f3e0ff */
[----:B----4-:R-:W-:Y:S01]  /*76160*/  ISETP.LT.AND P5, PT, R0, UR7, !P0 ;  /* 0x0000000700007c0c */ /* 0x010fe2000c7a1270 */
[----:B------:R-:W3:Y:S01]  /*76170*/  LDCU UR7, c[0x0][0x39c] ;  /* 0x00007380ff0777ac */ /* 0x000ee20008000800 */
[----:B------:R-:W-:Y:S02]  /*76180*/  LOP3.LUT R0, R3, 0x17a, RZ, 0xfc, !PT ;  /* 0x0000017a03007812 */ /* 0x000fe400078efcff */
[----:B------:R-:W-:Y:S01]  /*76190*/  LEA.HI.X.SX32 R31, R39, R69, 0x1, P1 ;  /* 0x00000045271f7211 */ /* 0x000fe200008f0eff */
[----:B------:R-:W-:Y:S01]  /*761a0*/  IMAD R39, R2, 0x2, R39 ;  /* 0x0000000202277824 */ /* 0x000fe200078e0227 */
[----:B------:R-:W-:Y:S02]  /*761b0*/  PRMT R37, R26, 0x7771, RZ ;  /* 0x000077711a257816 */ /* 0x000fe400000000ff */
[----:B------:R-:W-:Y:S01]  /*761c0*/  ISETP.LT.AND P2, PT, R0, UR4, !P0 ;  /* 0x0000000400007c0c */ /* 0x000fe2000c741270 */
[----:B0-----:R-:W-:Y:S01]  /*761d0*/  IMAD R11, R2, 0x2, R39 ;  /* 0x00000002020b7824 */ /* 0x001fe200078e0227 */
[----:B------:R-:W-:Y:S01]  /*761e0*/  LOP3.LUT R0, R3, 0x17c, RZ, 0xfc, !PT ;  /* 0x0000017c03007812 */ /* 0x000fe200078efcff */
[----:B------:R0:W-:Y:S01]  /*761f0*/  @P3 STG.E.U8 desc[UR20][R30.64], R37 ;  /* 0x000000251e003986 */ /* 0x0001e2000c101114 */
[----:B------:R-:W-:Y:S01]  /*76200*/  IADD3 R24, P3, PT, R39, R70, RZ ;  /* 0x0000004627187210 */ /* 0x000fe20007f7e0ff */
[----:B------:R-:W4:Y:S01]  /*76210*/  LDCU UR4, c[0x0][0x39c] ;  /* 0x00007380ff0477ac */ /* 0x000f220008000800 */
[----:B--2---:R-:W-:-:S02]  /*76220*/  ISETP.LT.AND P1, PT, R0, UR5, !P0 ;  /* 0x0000000500007c0c */ /* 0x004fc4000c721270 */
[-C--:B------:R-:W-:Y:S01]  /*76230*/  LEA.HI.X.SX32 R25, R39, R69.reuse, 0x1, P3 ;  /* 0x0000004527197211 */ /* 0x080fe200018f0eff */
[----:B------:R-:W2:Y:S01]  /*76240*/  LDCU UR5, c[0x0][0x39c] ;  /* 0x00007380ff0577ac */ /* 0x000ea20008000800 */
[----:B------:R-:W-:Y:S01]  /*76250*/  PRMT R39, R26, 0x7772, RZ ;  /* 0x000077721a277816 */ /* 0x000fe200000000ff */
[----:B------:R-:W-:Y:S01]  /*76260*/  IMAD R33, R2, 0x2, R11 ;  /* 0x0000000202217824 */ /* 0x000fe200078e020b */
[-C--:B------:R-:W-:Y:S02]  /*76270*/  IADD3 R28, P3, PT, R11, R70.reuse, RZ ;  /* 0x000000460b1c7210 */ /* 0x080fe40007f7e0ff */
[----:B------:R-:W-:Y:S01]  /*76280*/  LOP3.LUT R0, R3, 0x180, RZ, 0xfc, !PT ;  /* 0x0000018003007812 */ /* 0x000fe200078efcff */
[----:B------:R2:W-:Y:S01]  /*76290*/  @P6 STG.E.U8 desc[UR20][R24.64], R39 ;  /* 0x0000002718006986 */ /* 0x0005e2000c101114 */
[----:B------:R-:W-:Y:S02]  /*762a0*/  LEA.HI.X.SX32 R29, R11, R69, 0x1, P3 ;  /* 0x000000450b1d7211 */ /* 0x000fe400018f0eff */
[----:B0-----:R-:W-:-:S02]  /*762b0*/  IADD3 R30, P6, PT, R33, R70, RZ ;  /* 0x00000046211e7210 */ /* 0x001fc40007fde0ff */
[----:B-1----:R-:W-:Y:S01]  /*762c0*/  ISETP.LT.AND P3, PT, R0, UR6, !P0 ;  /* 0x0000000600007c0c */ /* 0x002fe2000c761270 */
[----:B------:R-:W0:Y:S01]  /*762d0*/  LDCU UR6, c[0x0][0x39c] ;  /* 0x00007380ff0677ac */ /* 0x000e220008000800 */
[----:B------:R-:W-:Y:S02]  /*762e0*/  PRMT R35, R26, 0x7773, RZ ;  /* 0x000077731a237816 */ /* 0x000fe400000000ff */
[----:B------:R-:W-:Y:S01]  /*762f0*/  LEA.HI.X.SX32 R31, R33, R69, 0x1, P6 ;  /* 0x00000045211f7211 */ /* 0x000fe200030f0eff */
[----:B------:R-:W-:Y:S01]  /*76300*/  IMAD R33, R2, 0x2, R33 ;  /* 0x0000000202217824 */ /* 0x000fe200078e0221 */
[----:B------:R-:W-:Y:S02]  /*76310*/  PRMT R37, R27, 0x7770, RZ ;  /* 0x000077701b257816 */ /* 0x000fe400000000ff */
[----:B------:R-:W-:Y:S01]  /*76320*/  LOP3.LUT R0, R3, 0x182, RZ, 0xfc, !PT ;  /* 0x0000018203007812 */ /* 0x000fe200078efcff */
[----:B------:R1:W-:Y:S03]  /*76330*/  @P4 STG.E.U8 desc[UR20][R28.64], R35 ;  /* 0x000000231c004986 */ /* 0x0003e6000c101114 */
[----:B--2---:R-:W-:Y:S01]  /*76340*/  ISETP.LT.AND P4, PT, R0, UR5, !P0 ;  /* 0x0000000500007c0c */ /* 0x004fe2000c781270 */
[----:B------:R2:W-:Y:S01]  /*76350*/  @P5 STG.E.U8 desc[UR20][R30.64], R37 ;  /* 0x000000251e005986 */ /* 0x0005e2000c101114 */
[----:B------:R-:W-:Y:S01]  /*76360*/  IADD3 R24, P5, PT, R33, R70, RZ ;  /* 0x0000004621187210 */ /* 0x000fe20007fbe0ff */
[----:B------:R-:W2:Y:S01]  /*76370*/  LDCU UR5, c[0x0][0x39c] ;  /* 0x00007380ff0577ac */ /* 0x000ea20008000800 */
[----:B----4-:R-:W-:-:S02]  /*76380*/  ISETP.LT.AND P6, PT, R10, UR4, !P0 ;  /* 0x000000040a007c0c */ /* 0x010fc4000c7c1270 */
[-C--:B------:R-:W-:Y:S01]  /*76390*/  LEA.HI.X.SX32 R25, R33, R69.reuse, 0x1, P5 ;  /* 0x0000004521197211 */ /* 0x080fe200028f0eff */
[----:B-1----:R-:W-:Y:S01]  /*763a0*/  IMAD R29, R2, 0x2, R33 ;  /* 0x00000002021d7824 */ /* 0x002fe200078e0221 */
[----:B------:R-:W-:Y:S01]  /*763b0*/  PRMT R35, R27, 0x7771, RZ ;  /* 0x000077711b237816 */ /* 0x000fe200000000ff */
[----:B------:R-:W-:Y:S01]  /*763c0*/  IMAD R0, R10, R2, RZ ;  /* 0x000000020a007224 */ /* 0x000fe200078e02ff */
[----:B------:R-:W-:Y:S01]  /*763d0*/  LOP3.LUT R11, R3, 0x184, RZ, 0xfc, !PT ;  /* 0x00000184030b7812 */ /* 0x000fe200078efcff */
[----:B------:R-:W1:Y:S01]  /*763e0*/  LDCU UR4, c[0x0][0x39c] ;  /* 0x00007380ff0477ac */ /* 0x000e620008000800 */
[-C--:B------:R-:W-:Y:S01]  /*763f0*/  IADD3 R10, P5, PT, R29, R70.reuse, RZ ;  /* 0x000000461d0a7210 */ /* 0x080fe20007fbe0ff */
[----:B------:R4:W-:Y:S01]  /*76400*/  @P2 STG.E.U8 desc[UR20][R24.64], R35 ;  /* 0x0000002318002986 */ /* 0x0009e2000c101114 */
[----:B0-----:R-:W-:Y:S01]  /*76410*/  ISETP.LT.AND P2, PT, R11, UR6, !P0 ;  /* 0x000000060b007c0c */ /* 0x001fe2000c741270 */
[----:B------:R-:W0:Y:S01]  /*76420*/  LDCU UR6, c[0x0][0x39c] ;  /* 0x00007380ff0677ac */ /* 0x000e220008000800 */
[----:B------:R-:W-:Y:S01]  /*76430*/  LEA.HI.X.SX32 R11, R29, R69, 0x1, P5 ;  /* 0x000000451d0b7211 */ /* 0x000fe200028f0eff */
[----:B------:R-:W-:Y:S01]  /*76440*/  IMAD R29, R2, 0x4, R29 ;  /* 0x00000004021d7824 */ /* 0x000fe200078e021d */
[----:B------:R-:W-:-:S02]  /*76450*/  IADD3 R26, P5, PT, R0, R70, RZ ;  /* 0x00000046001a7210 */ /* 0x000fc40007fbe0ff */
[C---:B------:R-:W-:Y:S02]  /*76460*/  PRMT R33, R27.reuse, 0x7772, RZ ;  /* 0x000077721b217816 */ /* 0x040fe400000000ff */
[----:B--2---:R-:W-:Y:S02]  /*76470*/  PRMT R31, R27, 0x7773, RZ ;  /* 0x000077731b1f7816 */ /* 0x004fe400000000ff */
[----:B------:R-:W-:Y:S02]  /*76480*/  LOP3.LUT R28, R3, 0x186, RZ, 0xfc, !PT ;  /* 0x00000186031c7812 */ /* 0x000fe400078efcff */
[----:B------:R-:W-:Y:S01]  /*76490*/  LEA.HI.X.SX32 R27, R0, R69, 0x1, P5 ;  /* 0x00000045001b7211 */ /* 0x000fe200028f0eff */
[----:B------:R2:W-:Y:S01]  /*764a0*/  @P1 STG.E.U8 desc[UR20][R10.64], R33 ;  /* 0x000000210a001986 */ /* 0x0005e2000c101114 */
[----:B----4-:R-:W-:Y:S02]  /*764b0*/  IADD3 R24, P5, PT, R29, R70, RZ ;  /* 0x000000461d187210 */ /* 0x010fe40007fbe0ff */
[----:B------:R-:W-:Y:S01]  /*764c0*/  ISETP.LT.AND P1, PT, R28, UR5, !P0 ;  /* 0x000000051c007c0c */ /* 0x000fe2000c721270 */
[----:B------:R-:W4:Y:S01]  /*764d0*/  LDCU UR5, c[0x0][0x39c] ;  /* 0x00007380ff0577ac */ /* 0x000f220008000800 */
[----:B------:R-:W-:-:S02]  /*764e0*/  LOP3.LUT R0, R3, 0x188, RZ, 0xfc, !PT ;  /* 0x0000018803007812 */ /* 0x000fc400078efcff */
[-C--:B------:R-:W-:Y:S01]  /*764f0*/  LEA.HI.X.SX32 R25, R29, R69.reuse, 0x1, P5 ;  /* 0x000000451d197211 */ /* 0x080fe200028f0eff */
[----:B------:R-:W-:Y:S01]  /*76500*/  IMAD R29, R2, 0x2, R29 ;  /* 0x00000002021d7824 */ /* 0x000fe200078e021d */
[----:B------:R0:W-:Y:S01]  /*76510*/  @P6 STG.E.U8 desc[UR20][R26.64], R31 ;  /* 0x0000001f1a006986 */ /* 0x0001e2000c101114 */
[----:B------:R-:W-:Y:S02]  /*76520*/  PRMT R35, R20, 0x7770, RZ ;  /* 0x0000777014237816 */ /* 0x000fe400000000ff */
[----:B---3--:R-:W-:Y:S01]  /*76530*/  ISETP.LT.AND P6, PT, R0, UR7, !P0 ;  /* 0x0000000700007c0c */ /* 0x008fe2000c7c1270 */
[----:B------:R-:W3:Y:S01]  /*76540*/  LDCU UR7, c[0x0][0x39c] ;  /* 0x00007380ff0777ac */ /* 0x000ee20008000800 */
[----:B------:R-:W-:Y:S01]  /*76550*/  LOP3.LUT R0, R3, 0x18a, RZ, 0xfc, !PT ;  /* 0x0000018a03007812 */ /* 0x000fe200078efcff */
[----:B------:R3:W-:Y:S01]  /*76560*/  @P3 STG.E.U8 desc[UR20][R24.64], R35 ;  /* 0x0000002318003986 */ /* 0x0007e2000c101114 */
[C---:B--2---:R-:W-:Y:S02]  /*76570*/  IADD3 R10, P5, PT, R29.reuse, R70, RZ ;  /* 0x000000461d0a7210 */ /* 0x044fe40007fbe0ff */
[----:B-1----:R-:W-:Y:S01]  /*76580*/  ISETP.LT.AND P3, PT, R0, UR4, !P0 ;  /* 0x0000000400007c0c */ /* 0x002fe2000c761270 */
[----:B------:R-:W1:Y:S01]  /*76590*/  LDCU UR4, c[0x0][0x39c] ;  /* 0x00007380ff0477ac */ /* 0x000e620008000800 */
[----:B0-----:R-:W-:Y:S01]  /*765a0*/  IMAD R31, R2, 0x2, R29 ;  /* 0x00000002021f7824 */ /* 0x001fe200078e021d */
[----:B------:R-:W-:-:S02]  /*765b0*/  LEA.HI.X.SX32 R11, R29, R69, 0x1, P5 ;  /* 0x000000451d0b7211 */ /* 0x000fc400028f0eff */
[----:B------:R-:W-:Y:S02]  /*765c0*/  PRMT R33, R20, 0x7771, RZ ;  /* 0x0000777114217816 */ /* 0x000fe400000000ff */
[-C--:B------:R-:W-:Y:S02]  /*765d0*/  IADD3 R26, P5, PT, R31, R70.reuse, RZ ;  /* 0x000000461f1a7210 */ /* 0x080fe40007fbe0ff */
[----:B------:R-:W-:Y:S01]  /*765e0*/  LOP3.LUT R0, R3, 0x18c, RZ, 0xfc, !PT ;  /* 0x0000018c03007812 */ /* 0x000fe200078efcff */
[----:B------:R-:W-:Y:S01]  /*765f0*/  @P4 STG.E.U8 desc[UR20][R10.64], R33 ;  /* 0x000000210a004986 */ /* 0x000fe2000c101114 */
[----:B------:R-:W-:Y:S01]  /*76600*/  LEA.HI.X.SX32 R27, R31, R69, 0x1, P5 ;  /* 0x000000451f1b7211 */ /* 0x000fe200028f0eff */
[----:B------:R-:W-:Y:S01]  /*76610*/  IMAD R31, R2, 0x2, R31 ;  /* 0x00000002021f7824 */ /* 0x000fe200078e021f */
[----:B------:R-:W-:Y:S02]  /*76620*/  PRMT R29, R20, 0x7772, RZ ;  /* 0x00007772141d7816 */ /* 0x000fe400000000ff */
[----:B----4-:R-:W-:Y:S01]  /*76630*/  ISETP.LT.AND P4, PT, R0, UR5, !P0 ;  /* 0x0000000500007c0c */ /* 0x010fe2000c781270 */
[----:B------:R-:W0:Y:S01]  /*76640*/  LDCU UR5, c[0x0][0x39c] ;  /* 0x00007380ff0577ac */ /* 0x000e220008000800 */
[----:B------:R-:W-:Y:S01]  /*76650*/  LOP3.LUT R0, R3, 0x190, RZ, 0xfc, !PT ;  /* 0x0000019003007812 */ /* 0x000fe200078efcff */
[----:B------:R2:W-:Y:S01]  /*76660*/  @P2 STG.E.U8 desc[UR20][R26.64], R29 ;  /* 0x0000001d1a002986 */ /* 0x0005e2000c101114 */
[----:B---3--:R-:W-:-:S02]  /*76670*/  IADD3 R24, P2, PT, R31, R70, RZ ;  /* 0x000000461f187210 */ /* 0x008fc40007f5e0ff */
[----:B------:R-:W-:Y:S01]  /*76680*/  ISETP.LT.AND P5, PT, R0, UR6, !P0 ;  /* 0x0000000600007c0c */ /* 0x000fe2000c7a1270 */
[----:B------:R-:W3:Y:S01]  /*76690*/  LDCU UR6, c[0x0][0x39c] ;  /* 0x00007380ff0677ac */ /* 0x000ee20008000800 */
[----:B------:R-:W-:Y:S02]  /*766a0*/  LOP3.LUT R0, R3, 0x192, RZ, 0xfc, !PT ;  /* 0x0000019203007812 */ /* 0x000fe400078efcff */
[----:B------:R-:W-:Y:S01]  /*766b0*/  LEA.HI.X.SX32 R25, R31, R69, 0x1, P2 ;  /* 0x000000451f197211 */ /* 0x000fe200010f0eff */
[----:B------:R-:W-:Y:S01]  /*766c0*/  IMAD R31, R2, 0x2, R31 ;  /* 0x00000002021f7824 */ /* 0x000fe200078e021f */
[----:B------:R-:W-:Y:S02]  /*766d0*/  PRMT R37, R20, 0x7773, RZ ;  /* 0x0000777314257816 */ /* 0x000fe400000000ff */
[----:B-1----:R-:W-:Y:S01]  /*766e0*/  ISETP.LT.AND P2, PT, R0, UR4, !P0 ;  /* 0x0000000400007c0c */ /* 0x002fe2000c741270 */
[----:B------:R-:W1:Y:S01]  /*766f0*/  LDCU UR4, c[0x0][0x39c] ;  /* 0x00007380ff0477ac */ /* 0x000e620008000800 */
[----:B--2---:R-:W-:Y:S01]  /*76700*/  IMAD R27, R2, 0x2, R31 ;  /* 0x00000002021b7824 */ /* 0x004fe200078e021f */
[----:B------:R2:W-:Y:S01]  /*76710*/  @P1 STG.E.U8 desc[UR20][R24.64], R37 ;  /* 0x0000002518001986 */ /* 0x0005e2000c101114 */
[----:B------:R-:W-:-:S04]  /*76720*/  IADD3 R10, P1, PT, R31, R70, RZ ;  /* 0x000000461f0a7210 */ /* 0x000fc80007f3e0ff */
[-C--:B------:R-:W-:Y:S02]  /*76730*/  LEA.HI.X.SX32 R11, R31, R69.reuse, 0x1, P1 ;  /* 0x000000451f0b7211 */ /* 0x080fe400008f0eff */
[-C--:B------:R-:W-:Y:S01]  /*76740*/  IADD3 R26, P1, PT, R27, R70.reuse, RZ ;  /* 0x000000461b1a7210 */ /* 0x080fe20007f3e0ff */
[----:B------:R-:W-:Y:S01]  /*76750*/  IMAD R29, R2, 0x2, R27 ;  /* 0x00000002021d7824 */ /* 0x000fe200078e021b */
[C---:B------:R-:W-:Y:S02]  /*76760*/  PRMT R35, R21.reuse, 0x7770, RZ ;  /* 0x0000777015237816 */ /* 0x040fe400000000ff */
[----:B------:R-:W-:Y:S02]  /*76770*/  PRMT R33, R21, 0x7771, RZ ;  /* 0x0000777115217816 */ /* 0x000fe400000000ff */
[----:B------:R-:W-:Y:S01]  /*76780*/  LEA.HI.X.SX32 R27, R27, R69, 0x1, P1 ;  /* 0x000000451b1b7211 */ /* 0x000fe200008f0eff */
[----:B------:R4:W-:Y:S01]  /*76790*/  @P6 STG.E.U8 desc[UR20][R10.64], R35 ;  /* 0x000000230a006986 */ /* 0x0009e2000c101114 */
[----:B--2---:R-:W-:-:S03]  /*767a0*/  IADD3 R24, P6, PT, R29, R70, RZ ;  /* 0x000000461d187210 */ /* 0x004fc60007fde0ff */
[----:B------:R2:W-:Y:S01]  /*767b0*/  @P3 STG.E.U8 desc[UR20][R26.64], R33 ;  /* 0x000000211a003986 */ /* 0x0005e2000c101114 */
[C---:B-1----:R-:W-:Y:S01]  /*767c0*/  ISETP.LT.AND P3, PT, R9.reuse, UR4, !P0 ;  /* 0x0000000409007c0c */ /* 0x042fe2000c761270 */
[----:B------:R-:W-:Y:S01]  /*767d0*/  IMAD R9, R9, R2, RZ ;  /* 0x0000000209097224 */ /* 0x000fe200078e02ff */
[----:B------:R-:W-:Y:S01]  /*767e0*/  LOP3.LUT R0, R3, 0x194, RZ, 0xfc, !PT ;  /* 0x0000019403007812 */ /* 0x000fe200078efcff */
[----:B------:R-:W1:Y:S01]  /*767f0*/  LDCU UR4, c[0x0][0x39c] ;  /* 0x00007380ff0477ac */ /* 0x000e620008000800 */
[----:B------:R-:W-:Y:S01]  /*76800*/  LEA.HI.X.SX32 R25, R29, R69, 0x1, P6 ;  /* 0x000000451d197211 */ /* 0x000fe200030f0eff */
[----:B------:R-:W-:Y:S01]  /*76810*/  IMAD R29, R2, 0x4, R29 ;  /* 0x00000004021d7824 */ /* 0x000fe200078e021d */
[----:B----4-:R-:W-:Y:S02]  /*76820*/  IADD3 R10, P6, PT, R9, R70, RZ ;  /* 0x00000046090a7210 */ /* 0x010fe40007fde0ff */
[----:B0-----:R-:W-:Y:S01]  /*76830*/  ISETP.LT.AND P1, PT, R0, UR5, !P0 ;  /* 0x0000000500007c0c */ /* 0x001fe2000c721270 */
[----:B------:R-:W0:Y:S01]  /*76840*/  LDCU UR5, c[0x0][0x39c] ;  /* 0x00007380ff0577ac */ /* 0x000e220008000800 */
[----:B------:R-:W-:-:S02]  /*76850*/  PRMT R31, R21, 0x7772, RZ ;  /* 0x00007772151f7816 */ /* 0x000fc400000000ff */
[-C--:B------:R-:W-:Y:S01]  /*76860*/  LEA.HI.X.SX32 R11, R9, R69.reuse, 0x1, P6 ;  /* 0x00000045090b7211 */ /* 0x080fe200030f0eff */
[----:B------:R-:W-:Y:S01]  /*76870*/  IMAD R9, R2, 0x2, R29 ;  /* 0x0000000202097824 */ /* 0x000fe200078e021d */
[----:B------:R-:W-:Y:S02]  /*76880*/  IADD3 R20, P6, PT, R29, R70, RZ ;  /* 0x000000461d147210 */ /* 0x000fe40007fde0ff */
[----:B------:R-:W-:Y:S01]  /*76890*/  LOP3.LUT R0, R3, 0x196, RZ, 0xfc, !PT ;  /* 0x0000019603007812 */ /* 0x000fe200078efcff */
[----:B------:R4:W-:Y:S01]  /*768a0*/  @P4 STG.E.U8 desc[UR20][R24.64], R31 ;  /* 0x0000001f18004986 */ /* 0x0009e2000c101114 */
[----:B--2---:R-:W-:Y:S02]  /*768b0*/  PRMT R27, R21, 0x7773, RZ ;  /* 0x00007773151b7816 */ /* 0x004fe400000000ff */
[----:B------:R-:W-:Y:S02]  /*768c0*/  LEA.HI.X.SX32 R21, R29, R69, 0x1, P6 ;  /* 0x000000451d157211 */ /* 0x000fe400030f0eff */
[----:B---3--:R-:W-:Y:S01]  /*768d0*/  ISETP.LT.AND P4, PT, R0, UR6, !P0 ;  /* 0x0000000600007c0c */ /* 0x008fe2000c781270 */
[----:B------:R-:W2:Y:S01]  /*768e0*/  LDCU UR6, c[0x0][0x39c] ;  /* 0x00007380ff0677ac */ /* 0x000ea20008000800 */
[----:B------:R-:W-:-:S02]  /*768f0*/  LOP3.LUT R0, R3, 0x198, RZ, 0xfc, !PT ;  /* 0x0000019803007812 */ /* 0x000fc400078efcff */
[CC--:B----4-:R-:W-:Y:S01]  /*76900*/  IADD3 R24, P6, PT, R9.reuse, R70.reuse, RZ ;  /* 0x0000004609187210 */ /* 0x0d0fe20007fde0ff */
[----:B------:R3:W-:Y:S01]  /*76910*/  @P3 STG.E.U8 desc[UR20][R10.64], R27 ;  /* 0x0000001b0a003986 */ /* 0x0007e2000c101114 */
[----:B------:R-:W-:Y:S02]  /*76920*/  PRMT R29, R22, 0x7770, RZ ;  /* 0x00007770161d7816 */ /* 0x000fe400000000ff */
[----:B------:R-:W-:Y:S01]  /*76930*/  LEA.HI.X.SX32 R25, R9, R69, 0x1, P6 ;  /* 0x0000004509197211 */ /* 0x000fe200030f0eff */
[----:B------:R-:W-:Y:S01]  /*76940*/  IMAD R9, R2, 0x2, R9 ;  /* 0x0000000202097824 */ /* 0x000fe200078e0209 */
[----:B-1----:R-:W-:Y:S01]  /*76950*/  ISETP.LT.AND P3, PT, R0, UR4, !P0 ;  /* 0x0000000400007c0c */ /* 0x002fe2000c761270 */
[----:B------:R-:W1:Y:S01]  /*76960*/  LDCU UR4, c[0x0][0x39c] ;  /* 0x00007380ff0477ac */ /* 0x000e620008000800 */
[----:B------:R-:W-:Y:S01]  /*76970*/  LOP3.LUT R0, R3, 0x19a, RZ, 0xfc, !PT ;  /* 0x0000019a03007812 */ /* 0x000fe200078efcff */
[----:B------:R4:W-:Y:S03]  /*76980*/  @P5 STG.E.U8 desc[UR20][R20.64], R29 ;  /* 0x0000001d14005986 */ /* 0x0009e6000c101114 */
[----:B0-----:R-:W-:Y:S01]  /*76990*/  ISETP.LT.AND P5, PT, R0, UR5, !P0 ;  /* 0x0000000500007c0c */ /* 0x001fe2000c7a1270 */
[----:B---3--:R-:W-:Y:S01]  /*769a0*/  IMAD R27, R2, 0x2, R9 ;  /* 0x00000002021b7824 */ /* 0x008fe200078e0209 */
[----:B------:R-:W-:Y:S01]  /*769b0*/  IADD3 R10, P6, PT, R9, R70, RZ ;  /* 0x00000046090a7210 */ /* 0x000fe20007fde0ff */
[----:B------:R-:W0:Y:S01]  /*769c0*/  LDCU UR5, c[0x0][0x39c] ;  /* 0x00007380ff0577ac */ /* 0x000e220008000800 */
[----:B------:R-:W-:-:S02]  /*769d0*/  PRMT R33, R22, 0x7771, RZ ;  /* 0x0000777116217816 */ /* 0x000fc400000000ff */
[-C--:B------:R-:W-:Y:S02]  /*769e0*/  LEA.HI.X.SX32 R11, R9, R69.reuse, 0x1, P6 ;  /* 0x00000045090b7211 */ /* 0x080fe400030f0eff */
[----:B------:R-:W-:Y:S02]  /*769f0*/  LOP3.LUT R0, R3, 0x19c, RZ, 0xfc, !PT ;  /* 0x0000019c03007812 */ /* 0x000fe400078efcff */
[C---:B----4-:R-:W-:Y:S01]  /*76a00*/  IADD3 R20, P6, PT, R27.reuse, R70, RZ ;  /* 0x000000461b147210 */ /* 0x050fe20007fde0ff */
[----:B------:R3:W-:Y:S01]  /*76a10*/  @P2 STG.E.U8 desc[UR20][R24.64], R33 ;  /* 0x0000002118002986 */ /* 0x0007e2000c101114 */
[C---:B------:R-:W-:Y:S02]  /*76a20*/  PRMT R31, R22.reuse, 0x7772, RZ ;  /* 0x00007772161f7816 */ /* 0x040fe400000000ff */
[----:B------:R-:W-:Y:S02]  /*76a30*/  PRMT R29, R22, 0x7773, RZ ;  /* 0x00007773161d7816 */ /* 0x000fe400000000ff */
[----:B------:R-:W-:Y:S01]  /*76a40*/  LEA.HI.X.SX32 R21, R27, R69, 0x1, P6 ;  /* 0x000000451b157211 */ /* 0x000fe200030f0eff */
[----:B------:R-:W-:Y:S01]  /*76a50*/  IMAD R27, R2, 0x2, R27 ;  /* 0x00000002021b7824 */ /* 0x000fe200078e021b */
[----:B--2---:R-:W-:Y:S01]  /*76a60*/  ISETP.LT.AND P2, PT, R0, UR6, !P0 ;  /* 0x0000000600007c0c */ /* 0x004fe2000c741270 */
[----:B------:R2:W-:Y:S01]  /*76a70*/  @P1 STG.E.U8 desc[UR20][R10.64], R31 ;  /* 0x0000001f0a001986 */ /* 0x0005e2000c101114 */
[----:B------:R-:W-:Y:S01]  /*76a80*/  LOP3.LUT R0, R3, 0x1a0, RZ, 0xfc, !PT ;  /* 0x000001a003007812 */ /* 0x000fe200078efcff */
[----:B------:R-:W-:Y:S01]  /*76a90*/  IMAD R9, R2, 0x2, R27 ;  /* 0x0000000202097824 */ /* 0x000fe200078e021b */
[----:B------:R-:W4:Y:S01]  /*76aa0*/  LDCU UR6, c[0x0][0x39c] ;  /* 0x00007380ff0677ac */ /* 0x000f220008000800 */
[----:B------:R2:W-:Y:S01]  /*76ab0*/  @P4 STG.E.U8 desc[UR20][R20.64], R29 ;  /* 0x0000001d14004986 */ /* 0x0005e2000c101114 */
[----:B-1----:R-:W-:-:S02]  /*76ac0*/  ISETP.LT.AND P1, PT, R0, UR4, !P0 ;  /* 0x0000000400007c0c */ /* 0x002fc4000c721270 */
[-C--:B---3--:R-:W-:Y:S01]  /*76ad0*/  IADD3 R24, P4, PT, R27, R70.reuse, RZ ;  /* 0x000000461b187210 */ /* 0x088fe20007f9e0ff */
[----:B------:R-:W1:Y:S01]  /*76ae0*/  LDCU UR4, c[0x0][0x39c] ;  /* 0x00007380ff0477ac */ /* 0x000e620008000800 */
[----:B------:R-:W-:Y:S02]  /*76af0*/  LOP3.LUT R0, R3, 0x1a2, RZ, 0xfc, !PT ;  /* 0x000001a203007812 */ /* 0x000fe400078efcff */
[----:B------:R-:W-:Y:S02]  /*76b00*/  LEA.HI.X.SX32 R25, R27, R69, 0x1, P4 ;  /* 0x000000451b197211 */ /* 0x000fe400020f0eff */
[----:B------:R-:W-:Y:S02]  /*76b10*/  IADD3 R26, P6, PT, R9, R70, RZ ;  /* 0x00000046091a7210 */ /* 0x000fe40007fde0ff */
[----:B0-----:R-:W-:Y:S01]  /*76b20*/  ISETP.LT.AND P4, PT, R0, UR5, !P0 ;  /* 0x0000000500007c0c */ /* 0x001fe2000c781270 */
[----:B------:R-:W0:Y:S01]  /*76b30*/  LDCU UR5, c[0x0][0x39c] ;  /* 0x00007380ff0577ac */ /* 0x000e220008000800 */
[----:B--2---:R-:W-:-:S02]  /*76b40*/  PRMT R31, R23, 0x7770, RZ ;  /* 0x00007770171f7816 */ /* 0x004fc400000000ff */
[----:B------:R-:W-:Y:S01]  /*76b50*/  LEA.HI.X.SX32 R27, R9, R69, 0x1, P6 ;  /* 0x00000045091b7211 */ /* 0x000fe200030f0eff */
[----:B------:R-:W-:Y:S01]  /*76b60*/  IMAD R9, R2, 0x2, R9 ;  /* 0x0000000202097824 */ /* 0x000fe200078e0209 */
[----:B------:R-:W-:Y:S01]  /*76b70*/  PRMT R21, R23, 0x7771, RZ ;  /* 0x0000777117157816 */ /* 0x000fe200000000ff */
[----:B------:R2:W-:Y:S01]  /*76b80*/  @P3 STG.E.U8 desc[UR20][R24.64], R31 ;  /* 0x0000001f18003986 */ /* 0x0005e2000c101114 */
[----:B------:R-:W-:Y:S01]  /*76b90*/  LOP3.LUT R20, R3, 0x1a4, RZ, 0xfc, !PT ;  /* 0x000001a403147812 */ /* 0x000fe200078efcff */
[----:B------:R-:W-:Y:S02]  /*76ba0*/  IMAD R0, R8, R2, RZ ;  /* 0x0000000208007224 */ /* 0x000fe400078e02ff */
[----:B------:R3:W-:Y:S01]  /*76bb0*/  @P5 STG.E.U8 desc[UR20][R26.64], R21 ;  /* 0x000000151a005986 */ /* 0x0007e2000c101114 */
[----:B------:R-:W-:Y:S02]  /*76bc0*/  IADD3 R10, P5, PT, R9, R70, RZ ;  /* 0x00000046090a7210 */ /* 0x000fe40007fbe0ff */
[----:B------:R-:W-:-:S02]  /*76bd0*/  PRMT R29, R23, 0x7772, RZ ;  /* 0x00007772171d7816 */ /* 0x000fc400000000ff */
[-C--:B------:R-:W-:Y:S02]  /*76be0*/  LEA.HI.X.SX32 R11, R9, R69.reuse, 0x1, P5 ;  /* 0x00000045090b7211 */ /* 0x080fe400028f0eff */
[----:B-1----:R-:W-:Y:S01]  /*76bf0*/  ISETP.LT.AND P3, PT, R8, UR4, !P0 ;  /* 0x0000000408007c0c */ /* 0x002fe2000c761270 */
[----:B--2---:R-:W-:Y:S01]  /*76c00*/  IMAD R25, R2, 0x4, R9 ;  /* 0x0000000402197824 */ /* 0x004fe200078e0209 */
[----:B----4-:R-:W-:Y:S01]  /*76c10*/  ISETP.LT.AND P6, PT, R20, UR6, !P0 ;  /* 0x0000000614007c0c */ /* 0x010fe2000c7c1270 */
[----:B------:R-:W1:Y:S01]  /*76c20*/  LDCU UR4, c[0x0][0x39c] ;  /* 0x00007380ff0477ac */ /* 0x000e620008000800 */
[----:B------:R-:W-:Y:S02]  /*76c30*/  LOP3.LUT R20, R3, 0x1a6, RZ, 0xfc, !PT ;  /* 0x000001a603147812 */ /* 0x000fe400078efcff */
[----:B------:R-:W-:Y:S01]  /*76c40*/  IADD3 R8, P5, PT, R0, R70, RZ ;  /* 0x0000004600087210 */ /* 0x000fe20007fbe0ff */
[----:B------:R2:W-:Y:S01]  /*76c50*/  @P2 STG.E.U8 desc[UR20][R10.64], R29 ;  /* 0x0000001d0a002986 */ /* 0x0005e2000c101114 */
[----:B0-----:R-:W-:Y:S01]  /*76c60*/  ISETP.LT.AND P2, PT, R20, UR5, !P0 ;  /* 0x0000000514007c0c */ /* 0x001fe2000c741270 */
[----:B------:R-:W0:Y:S01]  /*76c70*/  LDCU UR5, c[0x0][0x39c] ;  /* 0x00007380ff0577ac */ /* 0x000e220008000800 */
[----:B------:R-:W-:-:S02]  /*76c80*/  LEA.HI.X.SX32 R9, R0, R69, 0x1, P5 ;  /* 0x0000004500097211 */ /* 0x000fc400028f0eff */
[----:B------:R-:W-:Y:S01]  /*76c90*/  IADD3 R20, P5, PT, R25, R70, RZ ;  /* 0x0000004619147210 */ /* 0x000fe20007fbe0ff */
[----:B------:R-:W4:Y:S01]  /*76ca0*/  LDCU UR6, c[0x0][0x39c] ;  /* 0x00007380ff0677ac */ /* 0x000f220008000800 */
[----:B------:R-:W-:Y:S02]  /*76cb0*/  PRMT R23, R23, 0x7773, RZ ;  /* 0x0000777317177816 */ /* 0x000fe400000000ff */
[----:B---3--:R-:W-:Y:S01]  /*76cc0*/  LEA.HI.X.SX32 R21, R25, R69, 0x1, P5 ;  /* 0x0000004519157211 */ /* 0x008fe200028f0eff */
[----:B------:R-:W-:Y:S01]  /*76cd0*/  IMAD R25, R2, 0x2, R25 ;  /* 0x0000000202197824 */ /* 0x000fe200078e0219 */
[C---:B------:R-:W-:Y:S01]  /*76ce0*/  LOP3.LUT R0, R3.reuse, 0x1a8, RZ, 0xfc, !PT ;  /* 0x000001a803007812 */ /* 0x040fe200078efcff */
[----:B------:R3:W-:Y:S01]  /*76cf0*/  @P3 STG.E.U8 desc[UR20][R8.64], R23 ;  /* 0x0000001708003986 */ /* 0x0007e2000c101114 */
[----:B------:R-:W-:Y:S02]  /*76d00*/  PRMT R27, R16, 0x7770, RZ ;  /* 0x00007770101b7816 */ /* 0x000fe400000000ff */
[----:B------:R-:W-:Y:S01]  /*76d10*/  ISETP.LT.AND P5, PT, R0, UR7, !P0 ;  /* 0x0000000700007c0c */ /* 0x000fe2000c7a1270 */
[----:B------:R-:W4:Y:S01]  /*76d20*/  LDCU UR7, c[0x0][0x39c] ;  /* 0x00007380ff0777ac */ /* 0x000f220008000800 */
[----:B------:R-:W-:-:S02]  /*76d30*/  LOP3.LUT R0, R3, 0x1aa, RZ, 0xfc, !PT ;  /* 0x000001aa03007812 */ /* 0x000fc400078efcff */
[C---:B--2---:R-:W-:Y:S01]  /*76d40*/  IADD3 R10, P3, PT, R25.reuse, R70, RZ ;  /* 0x00000046190a7210 */ /* 0x044fe20007f7e0ff */
[----:B------:R2:W-:Y:S01]  /*76d50*/  @P1 STG.E.U8 desc[UR20][R20.64], R27 ;  /* 0x0000001b14001986 */ /* 0x0005e2000c101114 */
[----:B-1----:R-:W-:Y:S01]  /*76d60*/  ISETP.LT.AND P1, PT, R0, UR4, !P0 ;  /* 0x0000000400007c0c */ /* 0x002fe2000c721270 */
[----:B------:R-:W1:Y:S01]  /*76d70*/  LDCU UR4, c[0x0][0x39c] ;  /* 0x00007380ff0477ac */ /* 0x000e620008000800 */
[----:B------:R-:W-:Y:S01]  /*76d80*/  LEA.HI.X.SX32 R11, R25, R69, 0x1, P3 ;  /* 0x00000045190b7211 */ /* 0x000fe200018f0eff */
[----:B------:R-:W-:Y:S01]  /*76d90*/  IMAD R25, R2, 0x2, R25 ;  /* 0x0000000202197824 */ /* 0x000fe200078e0219 */
[----:B------:R-:W-:Y:S02]  /*76da0*/  PRMT R29, R16, 0x7771, RZ ;  /* 0x00007771101d7816 */ /* 0x000fe400000000ff */
[----:B------:R-:W-:-:S03]  /*76db0*/  LOP3.LUT R0, R3, 0x1ac, RZ, 0xfc, !PT ;  /* 0x000001ac03007812 */ /* 0x000fc600078efcff */
[----:B------:R1:W-:Y:S01]  /*76dc0*/  @P4 STG.E.U8 desc[UR20][R10.64], R29 ;  /* 0x0000001d0a004986 */ /* 0x0003e2000c101114 */
[----:B0-----:R-:W-:Y:S01]  /*76dd0*/  ISETP.LT.AND P3, PT, R0, UR5, !P0 ;  /* 0x0000000500007c0c */ /* 0x001fe2000c761270 */
[----:B------:R-:W0:Y:S01]  /*76de0*/  LDCU UR5, c[0x0][0x39c] ;  /* 0x00007380ff0577ac */ /* 0x000e220008000800 */
[CC--:B---3--:R-:W-:Y:S01]  /*76df0*/  IADD3 R8, P4, PT, R25.reuse, R70.reuse, RZ ;  /* 0x0000004619087210 */ /* 0x0c8fe20007f9e0ff */
[----:B--2---:R-:W-:Y:S01]  /*76e00*/  IMAD R21, R2, 0x2, R25 ;  /* 0x0000000202157824 */ /* 0x004fe200078e0219 */
[----:B------:R-:W-:Y:S02]  /*76e10*/  PRMT R27, R16, 0x7772, RZ ;  /* 0x00007772101b7816 */ /* 0x000fe400000000ff */
[----:B------:R-:W-:Y:S01]  /*76e20*/  LEA.HI.X.SX32 R9, R25, R69, 0x1, P4 ;  /* 0x0000004519097211 */ /* 0x000fe200020f0eff */
[----:B------:R-:W-:Y:S01]  /*76e30*/  IMAD R23, R2, 0x2, R21 ;  /* 0x0000000202177824 */ /* 0x000fe200078e0215 */
[-C--:B------:R-:W-:Y:S02]  /*76e40*/  IADD3 R20, P4, PT, R21, R70.reuse, RZ ;  /* 0x0000004615147210 */ /* 0x080fe40007f9e0ff */
[----:B------:R-:W-:Y:S01]  /*76e50*/  LOP3.LUT R0, R3, 0x1b0, RZ, 0xfc, !PT ;  /* 0x000001b003007812 */ /* 0x000fe200078efcff */
[----:B------:R2:W-:Y:S01]  /*76e60*/  @P6 STG.E.U8 desc[UR20][R8.64], R27 ;  /* 0x0000001b08006986 */ /* 0x0005e2000c101114 */
[----:B-1----:R-:W-:-:S02]  /*76e70*/  IADD3 R10, P6, PT, R23, R70, RZ ;  /* 0x00000046170a7210 */ /* 0x002fc40007fde0ff */
[----:B------:R-:W-:Y:S02]  /*76e80*/  PRMT R25, R16, 0x7773, RZ ;  /* 0x0000777310197816 */ /* 0x000fe400000000ff */
[-C--:B------:R-:W-:Y:S02]  /*76e90*/  LEA.HI.X.SX32 R21, R21, R69.reuse, 0x1, P4 ;  /* 0x0000004515157211 */ /* 0x080fe400020f0eff */
[----:B----4-:R-:W-:Y:S01]  /*76ea0*/  ISETP.LT.AND P4, PT, R0, UR6, !P0 ;  /* 0x0000000600007c0c */ /* 0x010fe2000c781270 */
        /* <DEDUP_REMOVED lines=9> */
[----:B--2---:R-:W-:-:S02]  /*76f40*/  IADD3 R8, P5, PT, R23, R70, RZ ;  /* 0x0000004617087210 */ /* 0x004fc40007fbe0ff */
[----:B------:R-:W-:Y:S01]  /*76f50*/  ISETP.LT.AND P6, PT, R7, UR4, !P0 ;  /* 0x0000000407007c0c */ /* 0x000fe2000c7c1270 */
[C---:B---3--:R-:W-:Y:S01]  /*76f60*/  IMAD R25, R2.reuse, 0x2, R23 ;  /* 0x0000000202197824 */ /* 0x048fe200078e0217 */
        /* <DEDUP_REMOVED lines=8> */
[----:B----4-:R-:W-:Y:S01]  /*76ff0*/  IADD3 R10, P5, PT, R7, R70, RZ ;  /* 0x00000046070a7210 */ /* 0x010fe20007fbe0ff */
[----:B------:R3:W-:Y:S01]  /*77000*/  @P1 STG.E.U8 desc[UR20][R8.64], R27 ;  /* 0x0000001b08001986 */ /* 0x0007e2000c101114 */
[----:B------:R-:W-:-:S02]  /*77010*/  PRMT R23, R17, 0x7772, RZ ;  /* 0x0000777211177816 */ /* 0x000fc400000000ff */
[----:B-1----:R-:W-:Y:S01]  /*77020*/  ISETP.LT.AND P1, PT, R0, UR6, !P0 ;  /* 0x0000000600007c0c */ /* 0x002fe2000c721270 */
[----:B------:R-:W1:Y:S01]  /*77030*/  LDCU UR6, c[0x0][0x39c] ;  /* 0x00007380ff0677ac */ /* 0x000e620008000800 */
[----:B------:R-:W-:Y:S02]  /*77040*/  LOP3.LUT R0, R3, 0x1b6, RZ, 0xfc, !PT ;  /* 0x000001b603007812 */ /* 0x000fe400078efcff */
[----:B------:R-:W-:Y:S01]  /*77050*/  LEA.HI.X.SX32 R11, R7, R69, 0x1, P5 ;  /* 0x00000045070b7211 */ /* 0x000fe200028f0eff */
[----:B------:R4:W-:Y:S01]  /*77060*/  @P3 STG.E.U8 desc[UR20][R20.64], R23 ;  /* 0x0000001714003986 */ /* 0x0009e2000c101114 */
[----:B------:R-:W-:Y:S02]  /*77070*/  PRMT R7, R17, 0x7773, RZ ;  /* 0x0000777311077816 */ /* 0x000fe400000000ff */
[----:B---3--:R-:W-:Y:S02]  /*77080*/  IADD3 R8, P5, PT, R25, R70, RZ ;  /* 0x0000004619087210 */ /* 0x008fe40007fbe0ff */
[----:B0-----:R-:W-:Y:S01]  /*77090*/  ISETP.LT.AND P3, PT, R0, UR5, !P0 ;  /* 0x0000000500007c0c */ /* 0x001fe2000c761270 */
[----:B------:R-:W0:Y:S01]  /*770a0*/  LDCU UR5, c[0x0][0x39c] ;  /* 0x00007380ff0577ac */ /* 0x000e220008000800 */
[----:B------:R-:W-:-:S02]  /*770b0*/  LOP3.LUT R0, R3, 0x1b8, RZ, 0xfc, !PT ;  /* 0x000001b803007812 */ /* 0x000fc400078efcff */
[-C--:B------:R-:W-:Y:S01]  /*770c0*/  LEA.HI.X.SX32 R9, R25, R69.reuse, 0x1, P5 ;  /* 0x0000004519097211 */ /* 0x080fe200028f0eff */
[----:B------:R-:W-:Y:S01]  /*770d0*/  IMAD R25, R2, 0x2, R25 ;  /* 0x0000000202197824 */ /* 0x000fe200078e0219 */
[----:B------:R3:W-:Y:S01]  /*770e0*/  @P6 STG.E.U8 desc[UR20][R10.64], R7 ;  /* 0x000000070a006986 */ /* 0x0007e2000c101114 */
[----:B----4-:R-:W-:Y:S02]  /*770f0*/  PRMT R21, R18, 0x7770, RZ ;  /* 0x0000777012157816 */ /* 0x010fe400000000ff */
[----:B------:R-:W-:Y:S01]  /*77100*/  ISETP.LT.AND P6, PT, R0, UR7, !P0 ;  /* 0x0000000700007c0c */ /* 0x000fe2000c7c1270 */
[----:B------:R-:W4:Y:S01]  /*77110*/  LDCU UR7, c[0x0][0x39c] ;  /* 0x00007380ff0777ac */ /* 0x000f220008000800 */
[----:B------:R-:W-:Y:S01]  /*77120*/  LOP3.LUT R0, R3, 0x1ba, RZ, 0xfc, !PT ;  /* 0x000001ba03007812 */ /* 0x000fe200078efcff */
[----:B------:R0:W-:Y:S01]  /*77130*/  @P4 STG.E.U8 desc[UR20][R8.64], R21 ;  /* 0x0000001508004986 */ /* 0x0001e2000c101114 */
[C---:B------:R-:W-:Y:S02]  /*77140*/  IADD3 R16, P5, PT, R25.reuse, R70, RZ ;  /* 0x0000004619107210 */ /* 0x040fe40007fbe0ff */
[----:B--2---:R-:W-:Y:S01]  /*77150*/  ISETP.LT.AND P4, PT, R0, UR4, !P0 ;  /* 0x0000000400007c0c */ /* 0x004fe2000c781270 */
[----:B------:R-:W2:Y:S01]  /*77160*/  LDCU UR4, c[0x0][0x39c] ;  /* 0x00007380ff0477ac */ /* 0x000ea20008000800 */
[----:B---3--:R-:W-:Y:S01]  /*77170*/  IMAD R7, R2, 0x2, R25 ;  /* 0x0000000202077824 */ /* 0x008fe200078e0219 */
[----:B------:R-:W-:-:S02]  /*77180*/  LEA.HI.X.SX32 R17, R25, R69, 0x1, P5 ;  /* 0x0000004519117211 */ /* 0x000fc400028f0eff */
[----:B------:R-:W-:Y:S02]  /*77190*/  PRMT R23, R18, 0x7771, RZ ;  /* 0x0000777112177816 */ /* 0x000fe400000000ff */
[-C--:B------:R-:W-:Y:S02]  /*771a0*/  IADD3 R10, P5, PT, R7, R70.reuse, RZ ;  /* 0x00000046070a7210 */ /* 0x080fe40007fbe0ff */
[----:B------:R-:W-:Y:S01]  /*771b0*/  LOP3.LUT R0, R3, 0x1bc, RZ, 0xfc, !PT ;  /* 0x000001bc03007812 */ /* 0x000fe200078efcff */
[----:B------:R3:W-:Y:S01]  /*771c0*/  @P2 STG.E.U8 desc[UR20][R16.64], R23 ;  /* 0x0000001710002986 */ /* 0x0007e2000c101114 */
[----:B------:R-:W-:Y:S01]  /*771d0*/  LEA.HI.X.SX32 R11, R7, R69, 0x1, P5 ;  /* 0x00000045070b7211 */ /* 0x000fe200028f0eff */
[----:B------:R-:W-:Y:S01]  /*771e0*/  IMAD R7, R2, 0x2, R7 ;  /* 0x0000000202077824 */ /* 0x000fe200078e0207 */
[----:B0-----:R-:W-:Y:S02]  /*771f0*/  PRMT R21, R18, 0x7772, RZ ;  /* 0x0000777212157816 */ /* 0x001fe400000000ff */
[----:B------:R-:W-:Y:S01]  /*77200*/  ISETP.LT.AND P2, PT, R0, UR5, !P0 ;  /* 0x0000000500007c0c */ /* 0x000fe2000c741270 */
[----:B------:R-:W0:Y:S01]  /*77210*/  LDCU UR5, c[0x0][0x39c] ;  /* 0x00007380ff0577ac */ /* 0x000e220008000800 */
[----:B------:R-:W-:Y:S01]  /*77220*/  LOP3.LUT R0, R3, 0x1c0, RZ, 0xfc, !PT ;  /* 0x000001c003007812 */ /* 0x000fe200078efcff */
[----:B------:R4:W-:Y:S01]  /*77230*/  @P1 STG.E.U8 desc[UR20][R10.64], R21 ;  /* 0x000000150a001986 */ /* 0x0009e2000c101114 */
[----:B------:R-:W-:-:S02]  /*77240*/  IADD3 R8, P1, PT, R7, R70, RZ ;  /* 0x0000004607087210 */ /* 0x000fc40007f3e0ff */
[----:B-1----:R-:W-:Y:S01]  /*77250*/  ISETP.LT.AND P5, PT, R0, UR6, !P0 ;  /* 0x0000000600007c0c */ /* 0x002fe2000c7a1270 */
[----:B------:R-:W1:Y:S01]  /*77260*/  LDCU UR6, c[0x0][0x39c] ;  /* 0x00007380ff0677ac */ /* 0x000e620008000800 */
[----:B------:R-:W-:Y:S02]  /*77270*/  LOP3.LUT R0, R3, 0x1c2, RZ, 0xfc, !PT ;  /* 0x000001c203007812 */ /* 0x000fe400078efcff */
[----:B------:R-:W-:Y:S01]  /*77280*/  LEA.HI.X.SX32 R9, R7, R69, 0x1, P1 ;  /* 0x0000004507097211 */ /* 0x000fe200008f0eff */
[----:B------:R-:W-:Y:S01]  /*77290*/  IMAD R7, R2, 0x2, R7 ;  /* 0x0000000202077824 */ /* 0x000fe200078e0207 */
[----:B---3--:R-:W-:Y:S02]  /*772a0*/  PRMT R23, R18, 0x7773, RZ ;  /* 0x0000777312177816 */ /* 0x008fe400000000ff */
[----:B--2---:R-:W-:Y:S01]  /*772b0*/  ISETP.LT.AND P1, PT, R0, UR4, !P0 ;  /* 0x0000000400007c0c */ /* 0x004fe2000c721270 */
[----:B------:R-:W2:Y:S01]  /*772c0*/  LDCU UR4, c[0x0][0x39c] ;  /* 0x00007380ff0477ac */ /* 0x000ea20008000800 */
[----:B------:R-:W-:Y:S01]  /*772d0*/  IMAD R17, R2, 0x2, R7 ;  /* 0x0000000202117824 */ /* 0x000fe200078e0207 */
[----:B------:R3:W-:Y:S01]  /*772e0*/  @P3 STG.E.U8 desc[UR20][R8.64], R23 ;  /* 0x0000001708003986 */ /* 0x0007e2000c101114 */
[----:B----4-:R-:W-:-:S04]  /*772f0*/  IADD3 R10, P3, PT, R7, R70, RZ ;  /* 0x00000046070a7210 */ /* 0x010fc80007f7e0ff */
[-C--:B------:R-:W-:Y:S02]  /*77300*/  LEA.HI.X.SX32 R11, R7, R69.reuse, 0x1, P3 ;  /* 0x00000045070b7211 */ /* 0x080fe400018f0eff */
[----:B------:R-:W-:Y:S01]  /*77310*/  IADD3 R16, P3, PT, R17, R70, RZ ;  /* 0x0000004611107210 */ /* 0x000fe20007f7e0ff */
[----:B------:R-:W-:Y:S01]  /*77320*/  IMAD R7, R2, 0x2, R17 ;  /* 0x0000000202077824 */ /* 0x000fe200078e0211 */
[C---:B------:R-:W-:Y:S02]  /*77330*/  PRMT R21, R19.reuse, 0x7770, RZ ;  /* 0x0000777013157816 */ /* 0x040fe400000000ff */
[----:B------:R-:W-:Y:S02]  /*77340*/  PRMT R25, R19, 0x7771, RZ ;  /* 0x0000777113197816 */ /* 0x000fe400000000ff */
[----:B------:R-:W-:Y:S01]  /*77350*/  LEA.HI.X.SX32 R17, R17, R69, 0x1, P3 ;  /* 0x0000004511117211 */ /* 0x000fe200018f0eff */
[----:B------:R4:W-:Y:S01]  /*77360*/  @P6 STG.E.U8 desc[UR20][R10.64], R21 ;  /* 0x000000150a006986 */ /* 0x0009e2000c101114 */
[----:B------:R-:W-:-:S03]  /*77370*/  LOP3.LUT R0, R3, 0x1c4, RZ, 0xfc, !PT ;  /* 0x000001c403007812 */ /* 0x000fc600078efcff */
[----:B------:R1:W-:Y:S01]  /*77380*/  @P4 STG.E.U8 desc[UR20][R16.64], R25 ;  /* 0x0000001910004986 */ /* 0x0003e2000c101114 */
[----:B--2---:R-:W-:Y:S01]  /*77390*/  ISETP.LT.AND P4, PT, R6, UR4, !P0 ;  /* 0x0000000406007c0c */ /* 0x004fe2000c781270 */
[----:B------:R-:W2:Y:S01]  /*773a0*/  LDCU UR4, c[0x0][0x39c] ;  /* 0x00007380ff0477ac */ /* 0x000ea20008000800 */
[----:B0-----:R-:W-:Y:S01]  /*773b0*/  ISETP.LT.AND P3, PT, R0, UR5, !P0 ;  /* 0x0000000500007c0c */ /* 0x001fe2000c761270 */
[----:B------:R-:W-:Y:S01]  /*773c0*/  IMAD R0, R6, R2, RZ ;  /* 0x0000000206007224 */ /* 0x000fe200078e02ff */
[-C--:B---3--:R-:W-:Y:S01]  /*773d0*/  IADD3 R8, P6, PT, R7, R70.reuse, RZ ;  /* 0x0000004607087210 */ /* 0x088fe20007fde0ff */
[----:B------:R-:W0:Y:S01]  /*773e0*/  LDCU UR5, c[0x0][0x39c] ;  /* 0x00007380ff0577ac */ /* 0x000e220008000800 */
[----:B------:R-:W-:Y:S01]  /*773f0*/  PRMT R23, R19, 0x7772, RZ ;  /* 0x0000777213177816 */ /* 0x000fe200000000ff */
[----:B----4-:R-:W-:Y:S01]  /*77400*/  IMAD R21, R2, 0x4, R7 ;  /* 0x0000000402157824 */ /* 0x010fe200078e0207 */
[----:B------:R-:W-:Y:S02]  /*77410*/  LEA.HI.X.SX32 R9, R7, R69, 0x1, P6 ;  /* 0x0000004507097211 */ /* 0x000fe400030f0eff */
[----:B------:R-:W-:-:S02]  /*77420*/  IADD3 R6, P6, PT, R0, R70, RZ ;  /* 0x0000004600067210 */ /* 0x000fc40007fde0ff */
[----:B------:R-:W-:Y:S01]  /*77430*/  LOP3.LUT R18, R3, 0x1c6, RZ, 0xfc, !PT ;  /* 0x000001c603127812 */ /* 0x000fe200078efcff */
[----:B------:R3:W-:Y:S01]  /*77440*/  @P2 STG.E.U8 desc[UR20][R8.64], R23 ;  /* 0x0000001708002986 */ /* 0x0007e2000c101114 */
[-C--:B------:R-:W-:Y:S02]  /*77450*/  LEA.HI.X.SX32 R7, R0, R69.reuse, 0x1, P6 ;  /* 0x0000004500077211 */ /* 0x080fe400030f0eff */
[----:B------:R-:W-:Y:S02]  /*77460*/  PRMT R19, R19, 0x7773, RZ ;  /* 0x0000777313137816 */ /* 0x000fe400000000ff */
[----:B------:R-:W-:Y:S02]  /*77470*/  IADD3 R10, P6, PT, R21, R70, RZ ;  /* 0x00000046150a7210 */ /* 0x000fe40007fde0ff */
[----:B-1----:R-:W-:Y:S01]  /*77480*/  ISETP.LT.AND P2, PT, R18, UR6, !P0 ;  /* 0x0000000612007c0c */ /* 0x002fe2000c741270 */
[----:B------:R-:W1:Y:S01]  /*77490*/  LDCU UR6, c[0x0][0x39c] ;  /* 0x00007380ff0677ac */ /* 0x000e620008000800 */
[----:B------:R-:W-:Y:S01]  /*774a0*/  LOP3.LUT R0, R3, 0x1c8, RZ, 0xfc, !PT ;  /* 0x000001c803007812 */ /* 0x000fe200078efcff */
[----:B------:R4:W-:Y:S01]  /*774b0*/  @P4 STG.E.U8 desc[UR20][R6.64], R19 ;  /* 0x0000001306004986 */ /* 0x0009e2000c101114 */
[----:B------:R-:W-:Y:S01]  /*774c0*/  LEA.HI.X.SX32 R11, R21, R69, 0x1, P6 ;  /* 0x00000045150b7211 */ /* 0x000fe200030f0eff */
[----:B------:R-:W-:Y:S01]  /*774d0*/  IMAD R21, R2, 0x2, R21 ;  /* 0x0000000202157824 */ /* 0x000fe200078e0215 */
[----:B------:R-:W-:-:S02]  /*774e0*/  PRMT R25, R12, 0x7770, RZ ;  /* 0x000077700c197816 */ /* 0x000fc400000000ff */
[----:B--2---:R-:W-:Y:S01]  /*774f0*/  ISETP.LT.AND P4, PT, R0, UR4, !P0 ;  /* 0x0000000400007c0c */ /* 0x004fe2000c781270 */
[----:B------:R-:W2:Y:S01]  /*77500*/  LDCU UR4, c[0x0][0x39c] ;  /* 0x00007380ff0477ac */ /* 0x000ea20008000800 */
[----:B------:R-:W-:Y:S01]  /*77510*/  IMAD R17, R2, 0x2, R21 ;  /* 0x0000000202117824 */ /* 0x000fe200078e0215 */
[----:B------:R1:W-:Y:S01]  /*77520*/  @P5 STG.E.U8 desc[UR20][R10.64], R25 ;  /* 0x000000190a005986 */ /* 0x0003e2000c101114 */
[----:B---3--:R-:W-:Y:S02]  /*77530*/  IADD3 R8, P5, PT, R21, R70, RZ ;  /* 0x0000004615087210 */ /* 0x008fe40007fbe0ff */
[----:B------:R-:W-:Y:S02]  /*77540*/  LOP3.LUT R0, R3, 0x1ca, RZ, 0xfc, !PT ;  /* 0x000001ca03007812 */ /* 0x000fe400078efcff */
[----:B------:R-:W-:Y:S02]  /*77550*/  LEA.HI.X.SX32 R9, R21, R69, 0x1, P5 ;  /* 0x0000004515097211 */ /* 0x000fe400028f0eff */
[----:B------:R-:W-:-:S02]  /*77560*/  PRMT R23, R12, 0x7771, RZ ;  /* 0x000077710c177816 */ /* 0x000fc400000000ff */
[----:B0-----:R-:W-:Y:S01]  /*77570*/  ISETP.LT.AND P5, PT, R0, UR5, !P0 ;  /* 0x0000000500007c0c */ /* 0x001fe2000c7a1270 */
[----:B----4-:R-:W-:Y:S01]  /*77580*/  IMAD R19, R2, 0x2, R17 ;  /* 0x0000000202137824 */ /* 0x010fe200078e0211 */
[----:B------:R-:W-:Y:S01]  /*77590*/  IADD3 R6, P6, PT, R17, R70, RZ ;  /* 0x0000004611067210 */ /* 0x000fe20007fde0ff */
[----:B------:R0:W-:Y:S01]  /*775a0*/  @P1 STG.E.U8 desc[UR20][R8.64], R23 ;  /* 0x0000001708001986 */ /* 0x0001e2000c101114 */
[----:B------:R-:W-:Y:S01]  /*775b0*/  LOP3.LUT R0, R3, 0x1cc, RZ, 0xfc, !PT ;  /* 0x000001cc03007812 */ /* 0x000fe200078efcff */
[----:B------:R-:W3:Y:S01]  /*775c0*/  LDCU UR5, c[0x0][0x39c] ;  /* 0x00007380ff0577ac */ /* 0x000ee20008000800 */
[----:B------:R-:W-:Y:S02]  /*775d0*/  LEA.HI.X.SX32 R7, R17, R69, 0x1, P6 ;  /* 0x0000004511077211 */ /* 0x000fe400030f0eff */
[----:B------:R-:W-:Y:S02]  /*775e0*/  PRMT R21, R12, 0x7772, RZ ;  /* 0x000077720c157816 */ /* 0x000fe400000000ff */
[----:B-1----:R-:W-:Y:S01]  /*775f0*/  ISETP.LT.AND P1, PT, R0, UR6, !P0 ;  /* 0x0000000600007c0c */ /* 0x002fe2000c721270 */
[----:B------:R-:W1:Y:S01]  /*77600*/  LDCU UR6, c[0x0][0x39c] ;  /* 0x00007380ff0677ac */ /* 0x000e620008000800 */
[----:B------:R-:W-:-:S02]  /*77610*/  LOP3.LUT R0, R3, 0x1d0, RZ, 0xfc, !PT ;  /* 0x000001d003007812 */ /* 0x000fc400078efcff */
[C---:B------:R-:W-:Y:S01]  /*77620*/  IADD3 R10, P6, PT, R19.reuse, R70, RZ ;  /* 0x00000046130a7210 */ /* 0x040fe20007fde0ff */
[----:B------:R4:W-:Y:S01]  /*77630*/  @P3 STG.E.U8 desc[UR20][R6.64], R21 ;  /* 0x0000001506003986 */ /* 0x0009e2000c101114 */
[----:B--2---:R-:W-:Y:S01]  /*77640*/  ISETP.LT.AND P3, PT, R0, UR4, !P0 ;  /* 0x0000000400007c0c */ /* 0x004fe2000c761270 */
[----:B------:R-:W2:Y:S01]  /*77650*/  LDCU UR4, c[0x0][0x39c] ;  /* 0x00007380ff0477ac */ /* 0x000ea20008000800 */
[----:B------:R-:W-:Y:S01]  /*77660*/  LEA.HI.X.SX32 R11, R19, R69, 0x1, P6 ;  /* 0x00000045130b7211 */ /* 0x000fe200030f0eff */
[----:B------:R-:W-:Y:S01]  /*77670*/  IMAD R19, R2, 0x2, R19 ;  /* 0x0000000202137824 */ /* 0x000fe200078e0213 */
[----:B------:R-:W-:-:S03]  /*77680*/  PRMT R25, R12, 0x7773, RZ ;  /* 0x000077730c197816 */ /* 0x000fc600000000ff */
[----:B------:R-:W-:Y:S02]  /*77690*/  IMAD R17, R2, 0x2, R19 ;  /* 0x0000000202117824 */ /* 0x000fe400078e0213 */
[----:B------:R1:W-:Y:S01]  /*776a0*/  @P2 STG.E.U8 desc[UR20][R10.64], R25 ;  /* 0x000000190a002986 */ /* 0x0003e2000c101114 */
[-C--:B0-----:R-:W-:Y:S02]  /*776b0*/  IADD3 R8, P2, PT, R19, R70.reuse, RZ ;  /* 0x0000004613087210 */ /* 0x081fe40007f5e0ff */
[----:B------:R-:W-:Y:S02]  /*776c0*/  LOP3.LUT R0, R3, 0x1d2, RZ, 0xfc, !PT ;  /* 0x000001d203007812 */ /* 0x000fe400078efcff */
[----:B----4-:R-:W-:Y:S02]  /*776d0*/  IADD3 R6, P6, PT, R17, R70, RZ ;  /* 0x0000004611067210 */ /* 0x010fe40007fde0ff */
[----:B------:R-:W-:Y:S02]  /*776e0*/  LEA.HI.X.SX32 R9, R19, R69, 0x1, P2 ;  /* 0x0000004513097211 */ /* 0x000fe400010f0eff */
[----:B------:R-:W-:-:S02]  /*776f0*/  PRMT R23, R13, 0x7770, RZ ;  /* 0x000077700d177816 */ /* 0x000fc400000000ff */
[----:B---3--:R-:W-:Y:S01]  /*77700*/  ISETP.LT.AND P2, PT, R0, UR5, !P0 ;  /* 0x0000000500007c0c */ /* 0x008fe2000c741270 */
[----:B------:R-:W0:Y:S01]  /*77710*/  LDCU UR5, c[0x0][0x39c] ;  /* 0x00007380ff0577ac */ /* 0x000e220008000800 */
[----:B------:R-:W-:Y:S02]  /*77720*/  PRMT R21, R13, 0x7771, RZ ;  /* 0x000077710d157816 */ /* 0x000fe400000000ff */
[----:B------:R-:W-:Y:S01]  /*77730*/  LEA.HI.X.SX32 R7, R17, R69, 0x1, P6 ;  /* 0x0000004511077211 */ /* 0x000fe200030f0eff */
[----:B------:R-:W-:Y:S01]  /*77740*/  IMAD R17, R2, 0x2, R17 ;  /* 0x0000000202117824 */ /* 0x000fe200078e0211 */
[----:B------:R3:W-:Y:S01]  /*77750*/  @P4 STG.E.U8 desc[UR20][R8.64], R23 ;  /* 0x0000001708004986 */ /* 0x0007e2000c101114 */
[C---:B--2---:R-:W-:Y:S01]  /*77760*/  ISETP.LT.AND P4, PT, R5.reuse, UR4, !P0 ;  /* 0x0000000405007c0c */ /* 0x044fe2000c781270 */
[----:B------:R-:W2:Y:S01]  /*77770*/  LDCU UR4, c[0x0][0x39c] ;  /* 0x00007380ff0477ac */ /* 0x000ea20008000800 */
[----:B------:R-:W-:Y:S01]  /*77780*/  IMAD R5, R5, R2, RZ ;  /* 0x0000000205057224 */ /* 0x000fe200078e02ff */
[----:B------:R4:W-:Y:S01]  /*77790*/  @P5 STG.E.U8 desc[UR20][R6.64], R21 ;  /* 0x0000001506005986 */ /* 0x0009e2000c101114 */
[----:B-1----:R-:W-:-:S02]  /*777a0*/  IADD3 R10, P5, PT, R17, R70, RZ ;  /* 0x00000046110a7210 */ /* 0x002fc40007fbe0ff */
[----:B------:R-:W-:Y:S02]  /*777b0*/  LOP3.LUT R0, R3, 0x1d4, RZ, 0xfc, !PT ;  /* 0x000001d403007812 */ /* 0x000fe400078efcff */
[-C--:B------:R-:W-:Y:S01]  /*777c0*/  LEA.HI.X.SX32 R11, R17, R69.reuse, 0x1, P5 ;  /* 0x00000045110b7211 */ /* 0x080fe200028f0eff */
[----:B------:R-:W-:Y:S01]  /*777d0*/  IMAD R17, R2, 0x4, R17 ;  /* 0x0000000402117824 */ /* 0x000fe200078e0211 */
[----:B------:R-:W-:Y:S02]  /*777e0*/  PRMT R19, R13, 0x7772, RZ ;  /* 0x000077720d137816 */ /* 0x000fe400000000ff */
[----:B---3--:R-:W-:Y:S02]  /*777f0*/  IADD3 R8, P6, PT, R5, R70, RZ ;  /* 0x0000004605087210 */ /* 0x008fe40007fde0ff */
[----:B------:R-:W-:Y:S01]  /*77800*/  ISETP.LT.AND P5, PT, R0, UR6, !P0 ;  /* 0x0000000600007c0c */ /* 0x000fe2000c7a1270 */
[----:B------:R1:W-:Y:S01]  /*77810*/  @P1 STG.E.U8 desc[UR20][R10.64], R19 ;  /* 0x000000130a001986 */ /* 0x0003e2000c101114 */
[----:B------:R-:W-:Y:S01]  /*77820*/  LOP3.LUT R0, R3, 0x1d6, RZ, 0xfc, !PT ;  /* 0x000001d603007812 */ /* 0x000fe200078efcff */
[----:B------:R-:W3:Y:S01]  /*77830*/  LDCU UR6, c[0x0][0x39c] ;  /* 0x00007380ff0677ac */ /* 0x000ee20008000800 */
[----:B------:R-:W-:-:S02]  /*77840*/  LEA.HI.X.SX32 R9, R5, R69, 0x1, P6 ;  /* 0x0000004505097211 */ /* 0x000fc400030f0eff */
[-C--:B----4-:R-:W-:Y:S02]  /*77850*/  IADD3 R6, P6, PT, R17, R70.reuse, RZ ;  /* 0x0000004611067210 */ /* 0x090fe40007fde0ff */
[----:B0-----:R-:W-:Y:S01]  /*77860*/  ISETP.LT.AND P1, PT, R0, UR5, !P0 ;  /* 0x0000000500007c0c */ /* 0x001fe2000c721270 */
[----:B------:R-:W0:Y:S01]  /*77870*/  LDCU UR5, c[0x0][0x39c] ;  /* 0x00007380ff0577ac */ /* 0x000e220008000800 */
[----:B------:R-:W-:Y:S02]  /*77880*/  PRMT R5, R13, 0x7773, RZ ;  /* 0x000077730d057816 */ /* 0x000fe400000000ff */
[----:B------:R-:W-:Y:S02]  /*77890*/  LOP3.LUT R0, R3, 0x1d8, RZ, 0xfc, !PT ;  /* 0x000001d803007812 */ /* 0x000fe400078efcff */
[----:B------:R-:W-:Y:S01]  /*778a0*/  LEA.HI.X.SX32 R7, R17, R69, 0x1, P6 ;  /* 0x0000004511077211 */ /* 0x000fe200030f0eff */
[----:B------:R-:W-:Y:S01]  /*778b0*/  IMAD R17, R2, 0x2, R17 ;  /* 0x0000000202117824 */ /* 0x000fe200078e0211 */
[----:B------:R-:W-:Y:S01]  /*778c0*/  PRMT R13, R14, 0x7770, RZ ;  /* 0x000077700e0d7816 */ /* 0x000fe200000000ff */
[----:B------:R4:W-:Y:S01]  /*778d0*/  @P4 STG.E.U8 desc[UR20][R8.64], R5 ;  /* 0x0000000508004986 */ /* 0x0009e2000c101114 */
[----:B--2---:R-:W-:Y:S01]  /*778e0*/  ISETP.LT.AND P6, PT, R0, UR4, !P0 ;  /* 0x0000000400007c0c */ /* 0x004fe2000c7c1270 */
[----:B------:R-:W2:Y:S02]  /*778f0*/  LDCU UR4, c[0x0][0x39c] ;  /* 0x00007380ff0477ac */ /* 0x000ea40008000800 */
[----:B------:R0:W-:Y:S01]  /*77900*/  @P3 STG.E.U8 desc[UR20][R6.64], R13 ;  /* 0x0000000d06003986 */ /* 0x0001e2000c101114 */
[----:B-1----:R-:W-:Y:S01]  /*77910*/  IADD3 R10, P3, PT, R17, R70, RZ ;  /* 0x00000046110a7210 */ /* 0x002fe20007f7e0ff */
[----:B----4-:R-:W-:-:S03]  /*77920*/  IMAD R5, R2, 0x2, R17 ;  /* 0x0000000202057824 */ /* 0x010fc600078e0211 */
[-C--:B------:R-:W-:Y:S02]  /*77930*/  LEA.HI.X.SX32 R11, R17, R69.reuse, 0x1, P3 ;  /* 0x00000045110b7211 */ /* 0x080fe400018f0eff */
[C---:B------:R-:W-:Y:S01]  /*77940*/  IADD3 R8, P3, PT, R5.reuse, R70, RZ ;  /* 0x0000004605087210 */ /* 0x040fe20007f7e0ff */
[----:B0-----:R-:W-:Y:S01]  /*77950*/  IMAD R13, R2, 0x2, R5 ;  /* 0x00000002020d7824 */ /* 0x001fe200078e0205 */
[C---:B------:R-:W-:Y:S02]  /*77960*/  PRMT R17, R14.reuse, 0x7771, RZ ;  /* 0x000077710e117816 */ /* 0x040fe400000000ff */
[----:B------:R-:W-:Y:S02]  /*77970*/  LEA.HI.X.SX32 R9, R5, R69, 0x1, P3 ;  /* 0x0000004505097211 */ /* 0x000fe400018f0eff */
[----:B------:R-:W-:Y:S02]  /*77980*/  PRMT R5, R14, 0x7772, RZ ;  /* 0x000077720e057816 */ /* 0x000fe400000000ff */
[----:B------:R-:W-:-:S02]  /*77990*/  LOP3.LUT R0, R3, 0x1da, RZ, 0xfc, !PT ;  /* 0x000001da03007812 */ /* 0x000fc400078efcff */
[----:B------:R-:W-:Y:S01]  /*779a0*/  LOP3.LUT R7, R3, 0x1e0, RZ, 0xfc, !PT ;  /* 0x000001e003077812 */ /* 0x000fe200078efcff */
[----:B------:R0:W-:Y:S01]  /*779b0*/  @P2 STG.E.U8 desc[UR20][R10.64], R17 ;  /* 0x000000110a002986 */ /* 0x0001e2000c101114 */
[----:B------:R-:W-:Y:S02]  /*779c0*/  IADD3 R6, P3, PT, R13, R70, RZ ;  /* 0x000000460d067210 */ /* 0x000fe40007f7e0ff */
[----:B------:R-:W-:Y:S01]  /*779d0*/  ISETP.LT.AND P4, PT, R0, UR5, !P0 ;  /* 0x0000000500007c0c */ /* 0x000fe2000c781270 */
[----:B------:R1:W-:Y:S01]  /*779e0*/  @P5 STG.E.U8 desc[UR20][R8.64], R5 ;  /* 0x0000000508005986 */ /* 0x0003e2000c101114 */
[----:B--2---:R-:W-:Y:S01]  /*779f0*/  ISETP.LT.AND P5, PT, R7, UR4, !P0 ;  /* 0x0000000407007c0c */ /* 0x004fe2000c7a1270 */
[----:B------:R-:W2:Y:S01]  /*77a00*/  LDCU UR5, c[0x0][0x39c] ;  /* 0x00007380ff0577ac */ /* 0x000ea20008000800 */
[----:B------:R-:W-:Y:S01]  /*77a10*/  LEA.HI.X.SX32 R7, R13, R69, 0x1, P3 ;  /* 0x000000450d077211 */ /* 0x000fe200018f0eff */
[----:B------:R-:W-:Y:S01]  /*77a20*/  IMAD R13, R2, 0x2, R13 ;  /* 0x00000002020d7824 */ /* 0x000fe200078e020d */
[----:B------:R-:W-:Y:S01]  /*77a30*/  LOP3.LUT R0, R3, 0x1dc, RZ, 0xfc, !PT ;  /* 0x000001dc03007812 */ /* 0x000fe200078efcff */
[----:B------:R-:W4:Y:S01]  /*77a40*/  LDCU UR4, c[0x0][0x39c] ;  /* 0x00007380ff0477ac */ /* 0x000f220008000800 */
[----:B0-----:R-:W-:-:S02]  /*77a50*/  PRMT R17, R14, 0x7773, RZ ;  /* 0x000077730e117816 */ /* 0x001fc400000000ff */
[----:B---3--:R-:W-:Y:S01]  /*77a60*/  ISETP.LT.AND P2, PT, R0, UR6, !P0 ;  /* 0x0000000600007c0c */ /* 0x008fe2000c741270 */
[----:B------:R-:W0:Y:S02]  /*77a70*/  LDCU UR6, c[0x0][0x39c] ;  /* 0x00007380ff0677ac */ /* 0x000e240008000800 */
[----:B------:R3:W-:Y:S01]  /*77a80*/  @P1 STG.E.U8 desc[UR20][R6.64], R17 ;  /* 0x0000001106001986 */ /* 0x0007e2000c101114 */
[----:B------:R-:W-:Y:S01]  /*77a90*/  IADD3 R10, P1, PT, R13, R70, RZ ;  /* 0x000000460d0a7210 */ /* 0x000fe20007f3e0ff */
[C---:B-1----:R-:W-:Y:S01]  /*77aa0*/  IMAD R5, R2.reuse, 0x2, R13 ;  /* 0x0000000202057824 */ /* 0x042fe200078e020d */
[----:B------:R-:W-:Y:S02]  /*77ab0*/  LOP3.LUT R0, R3, 0x1e2, RZ, 0xfc, !PT ;  /* 0x000001e203007812 */ /* 0x000fe400078efcff */
[----:B------:R-:W-:Y:S01]  /*77ac0*/  LEA.HI.X.SX32 R11, R13, R69, 0x1, P1 ;  /* 0x000000450d0b7211 */ /* 0x000fe200008f0eff */
[----:B------:R-:W-:Y:S01]  /*77ad0*/  IMAD R13, R2, 0x2, R5 ;  /* 0x00000002020d7824 */ /* 0x000fe200078e0205 */
[----:B------:R-:W-:-:S02]  /*77ae0*/  PRMT R21, R15, 0x7770, RZ ;  /* 0x000077700f157816 */ /* 0x000fc400000000ff */
[----:B------:R-:W-:Y:S01]  /*77af0*/  ISETP.LT.AND P3, PT, R0, UR7, !P0 ;  /* 0x0000000700007c0c */ /* 0x000fe2000c761270 */
[----:B------:R-:W1:Y:S01]  /*77b00*/  LDCU UR7, c[0x0][0x39c] ;  /* 0x00007380ff0777ac */ /* 0x000e620008000800 */
[-C--:B------:R-:W-:Y:S02]  /*77b10*/  IADD3 R8, P1, PT, R5, R70.reuse, RZ ;  /* 0x0000004605087210 */ /* 0x080fe40007f3e0ff */
[----:B------:R-:W-:Y:S01]  /*77b20*/  LOP3.LUT R0, R3, 0x1e4, RZ, 0xfc, !PT ;  /* 0x000001e403007812 */ /* 0x000fe200078efcff */
[----:B------:R-:W-:Y:S01]  /*77b30*/  @P6 STG.E.U8 desc[UR20][R10.64], R21 ;  /* 0x000000150a006986 */ /* 0x000fe2000c101114 */
[----:B------:R-:W-:Y:S02]  /*77b40*/  PRMT R19, R15, 0x7771, RZ ;  /* 0x000077710f137816 */ /* 0x000fe400000000ff */
[----:B------:R-:W-:Y:S02]  /*77b50*/  LEA.HI.X.SX32 R9, R5, R69, 0x1, P1 ;  /* 0x0000004505097211 */ /* 0x000fe400008f0eff */
[----:B---3--:R-:W-:-:S02]  /*77b60*/  IADD3 R6, P6, PT, R13, R70, RZ ;  /* 0x000000460d067210 */ /* 0x008fc40007fde0ff */
[----:B--2---:R-:W-:Y:S01]  /*77b70*/  ISETP.LT.AND P1, PT, R0, UR5, !P0 ;  /* 0x0000000500007c0c */ /* 0x004fe2000c721270 */
[----:B------:R-:W-:Y:S01]  /*77b80*/  IMAD R0, R4, R2, RZ ;  /* 0x0000000204007224 */ /* 0x000fe200078e02ff */
[-C--:B------:R-:W-:Y:S01]  /*77b90*/  LEA.HI.X.SX32 R7, R13, R69.reuse, 0x1, P6 ;  /* 0x000000450d077211 */ /* 0x080fe200030f0eff */
[----:B------:R2:W-:Y:S01]  /*77ba0*/  @P4 STG.E.U8 desc[UR20][R8.64], R19 ;  /* 0x0000001308004986 */ /* 0x0005e2000c101114 */
[----:B------:R-:W-:Y:S01]  /*77bb0*/  PRMT R17, R15, 0x7772, RZ ;  /* 0x000077720f117816 */ /* 0x000fe200000000ff */
[----:B------:R-:W-:Y:S01]  /*77bc0*/  IMAD R13, R2, 0x4, R13 ;  /* 0x00000004020d7824 */ /* 0x000fe200078e020d */
[----:B----4-:R-:W-:Y:S01]  /*77bd0*/  ISETP.LT.AND P4, PT, R4, UR4, !P0 ;  /* 0x0000000404007c0c */ /* 0x010fe2000c781270 */
[----:B------:R-:W3:Y:S01]  /*77be0*/  LDCU UR4, c[0x0][0x39c] ;  /* 0x00007380ff0477ac */ /* 0x000ee20008000800 */
[----:B------:R-:W-:Y:S02]  /*77bf0*/  LOP3.LUT R5, R3, 0x1e6, RZ, 0xfc, !PT ;  /* 0x000001e603057812 */ /* 0x000fe400078efcff */
[C---:B------:R-:W-:Y:S01]  /*77c00*/  IADD3 R4, P6, PT, R0.reuse, R70, RZ ;  /* 0x0000004600047210 */ /* 0x040fe20007fde0ff */
[----:B------:R4:W-:Y:S01]  /*77c10*/  @P2 STG.E.U8 desc[UR20][R6.64], R17 ;  /* 0x0000001106002986 */ /* 0x0009e2000c101114 */
[----:B0-----:R-:W-:Y:S01]  /*77c20*/  ISETP.LT.AND P2, PT, R5, UR6, !P0 ;  /* 0x0000000605007c0c */ /* 0x001fe2000c741270 */
[----:B------:R-:W0:Y:S01]  /*77c30*/  LDCU UR5, c[0x0][0x39c] ;  /* 0x00007380ff0577ac */ /* 0x000e220008000800 */
[----:B------:R-:W-:-:S02]  /*77c40*/  LEA.HI.X.SX32 R5, R0, R69, 0x1, P6 ;  /* 0x0000004500057211 */ /* 0x000fc400030f0eff */
[C---:B--2---:R-:W-:Y:S01]  /*77c50*/  IADD3 R8, P6, PT, R13.reuse, R70, RZ ;  /* 0x000000460d087210 */ /* 0x044fe20007fde0ff */
[----:B------:R-:W2:Y:S03]  /*77c60*/  LDCU UR6, c[0x0][0x39c] ;  /* 0x00007380ff0677ac */ /* 0x000ea60008000800 */
[----:B------:R-:W-:Y:S01]  /*77c70*/  LEA.HI.X.SX32 R9, R13, R69, 0x1, P6 ;  /* 0x000000450d097211 */ /* 0x000fe200030f0eff */
[----:B------:R-:W-:Y:S01]  /*77c80*/  IMAD R13, R2, 0x2, R13 ;  /* 0x00000002020d7824 */ /* 0x000fe200078e020d */
[----:B------:R-:W-:Y:S02]  /*77c90*/  PRMT R15, R15, 0x7773, RZ ;  /* 0x000077730f0f7816 */ /* 0x000fe400000000ff */
[----:B------:R-:W-:Y:S01]  /*77ca0*/  PRMT R19, R76, 0x7770, RZ ;  /* 0x000077704c137816 */ /* 0x000fe200000000ff */
[----:B------:R-:W-:Y:S02]  /*77cb0*/  IMAD R11, R2, 0x2, R13 ;  /* 0x00000002020b7824 */ /* 0x000fe400078e020d */
[----:B------:R0:W-:Y:S01]  /*77cc0*/  @P4 STG.E.U8 desc[UR20][R4.64], R15 ;  /* 0x0000000f04004986 */ /* 0x0001e2000c101114 */
[----:B------:R-:W-:-:S03]  /*77cd0*/  LOP3.LUT R0, R3, 0x1e8, RZ, 0xfc, !PT ;  /* 0x000001e803007812 */ /* 0x000fc600078efcff */
[----:B------:R1:W-:Y:S01]  /*77ce0*/  @P5 STG.E.U8 desc[UR20][R8.64], R19 ;  /* 0x0000001308005986 */ /* 0x0003e2000c101114 */
[-C--:B----4-:R-:W-:Y:S02]  /*77cf0*/  IADD3 R6, P5, PT, R13, R70.reuse, RZ ;  /* 0x000000460d067210 */ /* 0x090fe40007fbe0ff */
[----:B------:R-:W-:Y:S02]  /*77d00*/  PRMT R17, R76, 0x7771, RZ ;  /* 0x000077714c117816 */ /* 0x000fe400000000ff */
[-C--:B0-----:R-:W-:Y:S02]  /*77d10*/  IADD3 R4, P6, PT, R11, R70.reuse, RZ ;  /* 0x000000460b047210 */ /* 0x081fe40007fde0ff */
[-C--:B------:R-:W-:Y:S02]  /*77d20*/  LEA.HI.X.SX32 R7, R13, R69.reuse, 0x1, P5 ;  /* 0x000000450d077211 */ /* 0x080fe400028f0eff */
[----:B------:R-:W-:Y:S01]  /*77d30*/  LEA.HI.X.SX32 R5, R11, R69, 0x1, P6 ;  /* 0x000000450b057211 */ /* 0x000fe200030f0eff */
[----:B------:R-:W-:Y:S01]  /*77d40*/  IMAD R11, R2, 0x2, R11 ;  /* 0x00000002020b7824 */ /* 0x000fe200078e020b */
[----:B---3--:R-:W-:Y:S01]  /*77d50*/  ISETP.LT.AND P4, PT, R0, UR4, !P0 ;  /* 0x0000000400007c0c */ /* 0x008fe2000c781270 */
[----:B------:R0:W-:Y:S01]  /*77d60*/  @P3 STG.E.U8 desc[UR20][R6.64], R17 ;  /* 0x0000001106003986 */ /* 0x0001e2000c101114 */
[----:B------:R-:W-:Y:S01]  /*77d70*/  LOP3.LUT R0, R3, 0x1ea, RZ, 0xfc, !PT ;  /* 0x000001ea03007812 */ /* 0x000fe200078efcff */
[----:B------:R-:W3:Y:S01]  /*77d80*/  LDCU UR4, c[0x0][0x39c] ;  /* 0x00007380ff0477ac */ /* 0x000ee20008000800 */
[----:B-1----:R-:W-:-:S02]  /*77d90*/  IADD3 R8, P6, PT, R11, R70, RZ ;  /* 0x000000460b087210 */ /* 0x002fc40007fde0ff */
[----:B------:R-:W-:Y:S01]  /*77da0*/  ISETP.LT.AND P5, PT, R0, UR5, !P0 ;  /* 0x0000000500007c0c */ /* 0x000fe2000c7a1270 */
[----:B------:R-:W1:Y:S01]  /*77db0*/  LDCU UR5, c[0x0][0x39c] ;  /* 0x00007380ff0577ac */ /* 0x000e620008000800 */
[----:B------:R-:W-:Y:S01]  /*77dc0*/  PRMT R13, R76, 0x7772, RZ ;  /* 0x000077724c0d7816 */ /* 0x000fe200000000ff */
[C---:B0-----:R-:W-:Y:S01]  /*77dd0*/  IMAD R7, R2.reuse, 0x2, R11 ;  /* 0x0000000202077824 */ /* 0x041fe200078e020b */
[-C--:B------:R-:W-:Y:S02]  /*77de0*/  LEA.HI.X.SX32 R9, R11, R69.reuse, 0x1, P6 ;  /* 0x000000450b097211 */ /* 0x080fe400030f0eff */
[----:B------:R-:W-:Y:S01]  /*77df0*/  LOP3.LUT R0, R3, 0x1ec, RZ, 0xfc, !PT ;  /* 0x000001ec03007812 */ /* 0x000fe200078efcff */
[----:B------:R-:W-:Y:S01]  /*77e00*/  IMAD R11, R2, 0x2, R7 ;  /* 0x00000002020b7824 */ /* 0x000fe200078e0207 */
[C---:B------:R-:W-:Y:S01]  /*77e10*/  IADD3 R6, P6, PT, R7.reuse, R70, RZ ;  /* 0x0000004607067210 */ /* 0x040fe20007fde0ff */
[----:B------:R0:W-:Y:S01]  /*77e20*/  @P1 STG.E.U8 desc[UR20][R4.64], R13 ;  /* 0x0000000d04001986 */ /* 0x0001e2000c101114 */
[----:B--2---:R-:W-:Y:S01]  /*77e30*/  ISETP.LT.AND P3, PT, R0, UR6, !P0 ;  /* 0x0000000600007c0c */ /* 0x004fe2000c761270 */
[----:B------:R-:W2:Y:S01]  /*77e40*/  LDCU UR6, c[0x0][0x39c] ;  /* 0x00007380ff0677ac */ /* 0x000ea20008000800 */
[----:B------:R-:W-:-:S02]  /*77e50*/  LEA.HI.X.SX32 R7, R7, R69, 0x1, P6 ;  /* 0x0000004507077211 */ /* 0x000fc400030f0eff */
[----:B------:R-:W-:Y:S02]  /*77e60*/  LOP3.LUT R0, R3, 0x1f0, RZ, 0xfc, !PT ;  /* 0x000001f003007812 */ /* 0x000fe400078efcff */
[----:B------:R-:W-:Y:S02]  /*77e70*/  PRMT R15, R76, 0x7773, RZ ;  /* 0x000077734c0f7816 */ /* 0x000fe400000000ff */
[----:B0-----:R-:W-:Y:S02]  /*77e80*/  IADD3 R4, P6, PT, R11, R70, RZ ;  /* 0x000000460b047210 */ /* 0x001fe40007fde0ff */
[----:B------:R-:W-:Y:S02]  /*77e90*/  ISETP.LT.AND P1, PT, R0, UR7, !P0 ;  /* 0x0000000700007c0c */ /* 0x000fe4000c721270 */
[----:B------:R-:W-:Y:S02]  /*77ea0*/  PRMT R17, R77, 0x7770, RZ ;  /* 0x000077704d117816 */ /* 0x000fe400000000ff */
[----:B------:R-:W-:Y:S01]  /*77eb0*/  LEA.HI.X.SX32 R5, R11, R69, 0x1, P6 ;  /* 0x000000450b057211 */ /* 0x000fe200030f0eff */
[----:B------:R-:W-:Y:S01]  /*77ec0*/  IMAD R11, R2, 0x2, R11 ;  /* 0x00000002020b7824 */ /* 0x000fe200078e020b */
[----:B------:R-:W-:Y:S01]  /*77ed0*/  LOP3.LUT R0, R3, 0x1f2, RZ, 0xfc, !PT ;  /* 0x000001f203007812 */ /* 0x000fe200078efcff */
[----:B------:R0:W-:Y:S01]  /*77ee0*/  @P2 STG.E.U8 desc[UR20][R8.64], R15 ;  /* 0x0000000f08002986 */ /* 0x0001e2000c101114 */
[C---:B---3--:R-:W-:Y:S01]  /*77ef0*/  ISETP.LT.AND P6, PT, R71.reuse, UR4, !P0 ;  /* 0x0000000447007c0c */ /* 0x048fe2000c7c1270 */
[----:B------:R-:W-:Y:S01]  /*77f00*/  IMAD R71, R71, R2, RZ ;  /* 0x0000000247477224 */ /* 0x000fe200078e02ff */
[----:B-1----:R-:W-:Y:S01]  /*77f10*/  ISETP.LT.AND P2, PT, R0, UR5, !P0 ;  /* 0x0000000500007c0c */ /* 0x002fe2000c741270 */
[----:B------:R1:W-:Y:S01]  /*77f20*/  @P4 STG.E.U8 desc[UR20][R6.64], R17 ;  /* 0x0000001106004986 */ /* 0x0003e2000c101114 */
[----:B------:R-:W3:Y:S01]  /*77f30*/  LDCU UR5, c[0x0][0x39c] ;  /* 0x00007380ff0577ac */ /* 0x000ee20008000800 */
[----:B------:R-:W-:Y:S01]  /*77f40*/  PRMT R13, R77, 0x7771, RZ ;  /* 0x000077714d0d7816 */ /* 0x000fe200000000ff */
[----:B------:R-:W4:Y:S01]  /*77f50*/  LDCU UR4, c[0x0][0x39c] ;  /* 0x00007380ff0477ac */ /* 0x000f220008000800 */
[----:B0-----:R-:W-:-:S04]  /*77f60*/  IADD3 R8, P4, PT, R11, R70, RZ ;  /* 0x000000460b087210 */ /* 0x001fc80007f9e0ff */
[-C--:B------:R-:W-:Y:S01]  /*77f70*/  LEA.HI.X.SX32 R9, R11, R69.reuse, 0x1, P4 ;  /* 0x000000450b097211 */ /* 0x080fe200020f0eff */
[----:B------:R-:W-:Y:S01]  /*77f80*/  IMAD R11, R2, 0x4, R11 ;  /* 0x00000004020b7824 */ /* 0x000fe200078e020b */
[-C--:B-1----:R-:W-:Y:S01]  /*77f90*/  IADD3 R6, P4, PT, R71, R70.reuse, RZ ;  /* 0x0000004647067210 */ /* 0x082fe20007f9e0ff */
[----:B------:R0:W-:Y:S01]  /*77fa0*/  @P5 STG.E.U8 desc[UR20][R4.64], R13 ;  /* 0x0000000d04005986 */ /* 0x0001e2000c101114 */
[----:B------:R-:W-:Y:S02]  /*77fb0*/  LOP3.LUT R0, R3, 0x1f4, RZ, 0xfc, !PT ;  /* 0x000001f403007812 */ /* 0x000fe400078efcff */
[----:B------:R-:W-:Y:S02]  /*77fc0*/  PRMT R15, R77, 0x7772, RZ ;  /* 0x000077724d0f7816 */ /* 0x000fe400000000ff */
[----:B------:R-:W-:Y:S02]  /*77fd0*/  LEA.HI.X.SX32 R7, R71, R69, 0x1, P4 ;  /* 0x0000004547077211 */ /* 0x000fe400020f0eff */
[----:B------:R-:W-:Y:S01]  /*77fe0*/  PRMT R77, R77, 0x7773, RZ ;  /* 0x000077734d4d7816 */ /* 0x000fe200000000ff */
[----:B------:R1:W-:Y:S01]  /*77ff0*/  @P3 STG.E.U8 desc[UR20][R8.64], R15 ;  /* 0x0000000f08003986 */ /* 0x0003e2000c101114 */
[----:B--2---:R-:W-:Y:S01]  /*78000*/  ISETP.LT.AND P5, PT, R0, UR6, !P0 ;  /* 0x0000000600007c0c */ /* 0x004fe2000c7a1270 */
[----:B------:R-:W2:Y:S01]  /*78010*/  LDCU UR6, c[0x0][0x39c] ;  /* 0x00007380ff0677ac */ /* 0x000ea20008000800 */
[----:B0-----:R-:W-:Y:S01]  /*78020*/  IMAD R13, R2, 0x2, R11 ;  /* 0x00000002020d7824 */ /* 0x001fe200078e020b */
[----:B------:R-:W-:Y:S01]  /*78030*/  LOP3.LUT R0, R3, 0x1f6, RZ, 0xfc, !PT ;  /* 0x000001f603007812 */ /* 0x000fe200078efcff */
[----:B------:R0:W-:Y:S01]  /*78040*/  @P6 STG.E.U8 desc[UR20][R6.64], R77 ;  /* 0x0000004d06006986 */ /* 0x0001e2000c101114 */
[----:B------:R-:W-:-:S02]  /*78050*/  IADD3 R4, P3, PT, R11, R70, RZ ;  /* 0x000000460b047210 */ /* 0x000fc40007f7e0ff */
[----:B---3--:R-:W-:Y:S01]  /*78060*/  ISETP.LT.AND P4, PT, R0, UR5, !P0 ;  /* 0x0000000500007c0c */ /* 0x008fe2000c781270 */
[----:B------:R-:W3:Y:S01]  /*78070*/  LDCU UR5, c[0x0][0x39c] ;  /* 0x00007380ff0577ac */ /* 0x000ee20008000800 */
[----:B-1----:R-:W-:Y:S02]  /*78080*/  IADD3 R8, P6, PT, R13, R70, RZ ;  /* 0x000000460d087210 */ /* 0x002fe40007fde0ff */
[----:B------:R-:W-:Y:S02]  /*78090*/  LOP3.LUT R0, R3, 0x1f8, RZ, 0xfc, !PT ;  /* 0x000001f803007812 */ /* 0x000fe400078efcff */
[-C--:B------:R-:W-:Y:S01]  /*780a0*/  LEA.HI.X.SX32 R9, R13, R69.reuse, 0x1, P6 ;  /* 0x000000450d097211 */ /* 0x080fe200030f0eff */
[----:B------:R-:W-:Y:S01]  /*780b0*/  IMAD R13, R2, 0x2, R13 ;  /* 0x00000002020d7824 */ /* 0x000fe200078e020d */
[----:B------:R-:W-:Y:S02]  /*780c0*/  LEA.HI.X.SX32 R5, R11, R69, 0x1, P3 ;  /* 0x000000450b057211 */ /* 0x000fe400018f0eff */
[----:B------:R-:W-:-:S02]  /*780d0*/  PRMT R19, R78, 0x7770, RZ ;  /* 0x000077704e137816 */ /* 0x000fc400000000ff */
[----:B------:R-:W-:Y:S01]  /*780e0*/  PRMT R17, R78, 0x7771, RZ ;  /* 0x000077714e117816 */ /* 0x000fe200000000ff */
[----:B------:R-:W-:Y:S01]  /*780f0*/  IMAD R11, R2, 0x2, R13 ;  /* 0x00000002020b7824 */ /* 0x000fe200078e020d */
[----:B----4-:R-:W-:Y:S01]  /*78100*/  ISETP.LT.AND P3, PT, R0, UR4, !P0 ;  /* 0x0000000400007c0c */ /* 0x010fe2000c761270 */
[----:B------:R-:W1:Y:S01]  /*78110*/  LDCU UR4, c[0x0][0x39c] ;  /* 0x00007380ff0477ac */ /* 0x000e620008000800 */
[----:B------:R4:W-:Y:S01]  /*78120*/  @P1 STG.E.U8 desc[UR20][R4.64], R19 ;  /* 0x0000001304001986 */ /* 0x0009e2000c101114 */
[----:B------:R-:W-:-:S03]  /*78130*/  IMAD R15, R2, 0x2, R11 ;  /* 0x00000002020f7824 */ /* 0x000fc600078e020b */
[----:B------:R1:W-:Y:S01]  /*78140*/  @P2 STG.E.U8 desc[UR20][R8.64], R17 ;  /* 0x0000001108002986 */ /* 0x0003e2000c101114 */
[C---:B0-----:R-:W-:Y:S02]  /*78150*/  IADD3 R6, P2, PT, R13.reuse, R70, RZ ;  /* 0x000000460d067210 */ /* 0x041fe40007f5e0ff */
[C---:B--2---:R-:W-:Y:S01]  /*78160*/  ISETP.LT.AND P1, PT, R72.reuse, UR6, !P0 ;  /* 0x0000000648007c0c */ /* 0x044fe2000c721270 */
[----:B------:R-:W-:Y:S01]  /*78170*/  IMAD R72, R72, R2, RZ ;  /* 0x0000000248487224 */ /* 0x000fe200078e02ff */
[----:B------:R-:W-:Y:S01]  /*78180*/  LEA.HI.X.SX32 R7, R13, R69, 0x1, P2 ;  /* 0x000000450d077211 */ /* 0x000fe200010f0eff */
[----:B------:R-:W-:Y:S01]  /*78190*/  IMAD R13, R2, 0x2, R15 ;  /* 0x00000002020d7824 */ /* 0x000fe200078e020f */
[----:B----4-:R-:W-:-:S03]  /*781a0*/  IADD3 R4, P2, PT, R11, R70, RZ ;  /* 0x000000460b047210 */ /* 0x010fc60007f5e0ff */
[----:B------:R-:W-:Y:S01]  /*781b0*/  IMAD R0, R2, 0x2, R13 ;  /* 0x0000000202007824 */ /* 0x000fe200078e020d */
[-C--:B------:R-:W-:Y:S02]  /*781c0*/  IADD3 R10, P6, PT, R15, R70.reuse, RZ ;  /* 0x000000460f0a7210 */ /* 0x080fe40007fde0ff */
[-C--:B------:R-:W-:Y:S02]  /*781d0*/  LEA.HI.X.SX32 R5, R11, R69.reuse, 0x1, P2 ;  /* 0x000000450b057211 */ /* 0x080fe400010f0eff */
[----:B------:R-:W-:Y:S02]  /*781e0*/  IADD3 R2, P2, PT, R72, R70, RZ ;  /* 0x0000004648027210 */ /* 0x000fe40007f5e0ff */
[C---:B------:R-:W-:Y:S02]  /*781f0*/  LOP3.LUT R14, R3.reuse, 0x1fa, RZ, 0xfc, !PT ;  /* 0x000001fa030e7812 */ /* 0x040fe400078efcff */
[----:B------:R-:W-:Y:S02]  /*78200*/  LOP3.LUT R12, R3, 0x1fc, RZ, 0xfc, !PT ;  /* 0x000001fc030c7812 */ /* 0x000fe400078efcff */
[----:B------:R-:W-:-:S02]  /*78210*/  LEA.HI.X.SX32 R11, R15, R69, 0x1, P6 ;  /* 0x000000450f0b7211 */ /* 0x000fc400030f0eff */
[-C--:B------:R-:W-:Y:S02]  /*78220*/  LEA.HI.X.SX32 R3, R72, R69.reuse, 0x1, P2 ;  /* 0x0000004548037211 */ /* 0x080fe400010f0eff */
[CC--:B-1----:R-:W-:Y:S02]  /*78230*/  IADD3 R8, P6, PT, R13.reuse, R70.reuse, RZ ;  /* 0x000000460d087210 */ /* 0x0c2fe40007fde0ff */
[----:B------:R-:W-:Y:S02]  /*78240*/  ISETP.LT.AND P2, PT, R14, UR4, !P0 ;  /* 0x000000040e007c0c */ /* 0x000fe4000c741270 */
[----:B---3--:R-:W-:Y:S02]  /*78250*/  ISETP.LT.AND P0, PT, R12, UR5, !P0 ;  /* 0x000000050c007c0c */ /* 0x008fe4000c701270 */
[----:B------:R-:W-:Y:S02]  /*78260*/  LEA.HI.X.SX32 R9, R13, R69, 0x1, P6 ;  /* 0x000000450d097211 */ /* 0x000fe400030f0eff */
[----:B------:R-:W-:-:S02]  /*78270*/  IADD3 R70, P6, PT, R0, R70, RZ ;  /* 0x0000004600467210 */ /* 0x000fc40007fde0ff */
[C---:B------:R-:W-:Y:S02]  /*78280*/  PRMT R21, R78.reuse, 0x7772, RZ ;  /* 0x000077724e157816 */ /* 0x040fe400000000ff */
[----:B------:R-:W-:Y:S02]  /*78290*/  PRMT R19, R78, 0x7773, RZ ;  /* 0x000077734e137816 */ /* 0x000fe400000000ff */
[C---:B------:R-:W-:Y:S02]  /*782a0*/  PRMT R13, R79.reuse, 0x7773, RZ ;  /* 0x000077734f0d7816 */ /* 0x040fe400000000ff */
[C---:B------:R-:W-:Y:S02]  /*782b0*/  PRMT R15, R79.reuse, 0x7772, RZ ;  /* 0x000077724f0f7816 */ /* 0x040fe400000000ff */
[C---:B------:R-:W-:Y:S02]  /*782c0*/  PRMT R17, R79.reuse, 0x7771, RZ ;  /* 0x000077714f117816 */ /* 0x040fe400000000ff */
[----:B------:R-:W-:Y:S01]  /*782d0*/  PRMT R79, R79, 0x7770, RZ ;  /* 0x000077704f4f7816 */ /* 0x000fe200000000ff */
[----:B------:R0:W-:Y:S01]  /*782e0*/  @P5 STG.E.U8 desc[UR20][R6.64], R21 ;  /* 0x0000001506005986 */ /* 0x0001e2000c101114 */
[----:B------:R-:W-:-:S03]  /*782f0*/  LEA.HI.X.SX32 R71, R0, R69, 0x1, P6 ;  /* 0x0000004500477211 */ /* 0x000fc600030f0eff */
[----:B------:R0:W-:Y:S04]  /*78300*/  @P4 STG.E.U8 desc[UR20][R4.64], R19 ;  /* 0x0000001304004986 */ /* 0x0001e8000c101114 */
[----:B------:R0:W-:Y:S04]  /*78310*/  @P3 STG.E.U8 desc[UR20][R10.64], R79 ;  /* 0x0000004f0a003986 */ /* 0x0001e8000c101114 */
[----:B------:R0:W-:Y:S04]  /*78320*/  @P2 STG.E.U8 desc[UR20][R8.64], R17 ;  /* 0x0000001108002986 */ /* 0x0001e8000c101114 */
[----:B------:R0:W-:Y:S04]  /*78330*/  @P0 STG.E.U8 desc[UR20][R70.64], R15 ;  /* 0x0000000f46000986 */ /* 0x0001e8000c101114 */
[----:B------:R0:W-:Y:S01]  /*78340*/  @P1 STG.E.U8 desc[UR20][R2.64], R13 ;  /* 0x0000000d02001986 */ /* 0x0001e2000c101114 */
[----:B------:R-:W-:Y:S06]  /*78350*/  BAR.SYNC.DEFER_BLOCKING 0x0 ;  /* 0x0000000000007b1d */ /* 0x000fec0000010000 */
[----:B------:R-:W-:Y:S05]  /*78360*/  BRA.U UP0, `(.L_x_13) ;  /* 0x0000000100a07547 */ /* 0x000fea000b800000 */
[----:B------:R-:W1:Y:S01]  /*78370*/  S2UR UR5, SR_CgaCtaId ;  /* 0x00000000000579c3 */ /* 0x000e620000008800 */
[----:B------:R-:W-:Y:S01]  /*78380*/  NOP ;  /* 0x0000000000007918 */ /* 0x000fe20000000000 */
[----:B------:R-:W-:Y:S01]  /*78390*/  UMOV UR4, 0x50 ;  /* 0x0000005000047882 */ /* 0x000fe20000000000 */
[----:B------:R-:W-:Y:S02]  /*783a0*/  IMAD.U32 R0, RZ, RZ, UR11 ;  /* 0x0000000bff007e24 */ /* 0x000fe4000f8e00ff */
[----:B0-----:R-:W-:Y:S02]  /*783b0*/  IMAD.MOV.U32 R3, RZ, RZ, 0xff ;  /* 0x000000ffff037424 */ /* 0x001fe400078e00ff */
[----:B------:R-:W-:Y:S01]  /*783c0*/  IMAD.MOV.U32 R7, RZ, RZ, 0x1 ;  /* 0x00000001ff077424 */ /* 0x000fe200078e00ff */
[----:B------:R-:W-:-:S04]  /*783d0*/  LOP3.LUT R0, R0, 0xffff, RZ, 0xc0, !PT ;  /* 0x0000ffff00007812 */ /* 0x000fc800078ec0ff */
[----:B------:R-:W-:-:S05]  /*783e0*/  SHF.R.U32.HI R0, RZ, 0x5, R0 ;  /* 0x00000005ff007819 */ /* 0x000fca0000011600 */
[----:B------:R-:W-:Y:S01]  /*783f0*/  VIADD R2, R0, 0x10 ;  /* 0x0000001000027836 */ /* 0x000fe20000000000 */
[----:B------:R-:W-:Y:S01]  /*78400*/  SHF.L.U32 R0, R3, R0, RZ ;  /* 0x0000000003007219 */ /* 0x000fe200000006ff */
[----:B-1----:R-:W-:-:S03]  /*78410*/  ULEA UR6, UR5, UR4, 0x18 ;  /* 0x0000000405067291 */ /* 0x002fc6000f8ec0ff */
[----:B------:R-:W-:-:S04]  /*78420*/  SHF.L.U32 R3, R7, R2, RZ ;  /* 0x0000000207037219 */ /* 0x000fc800000006ff */
[----:B------:R-:W-:Y:S02]  /*78430*/  LOP3.LUT R0, R3, R0, RZ, 0xfc, !PT ;  /* 0x0000000003007212 */ /* 0x000fe400078efcff */
[----:B------:R-:W0:Y:S02]  /*78440*/  LDS R5, [UR6] ;  /* 0x00000006ff057984 */ /* 0x000e240008000800 */
[C---:B------:R-:W-:Y:S02]  /*78450*/  LOP3.LUT R2, R0.reuse, 0xffff, RZ, 0xc0, !PT ;  /* 0x0000ffff00027812 */ /* 0x040fe400078ec0ff */
[----:B0-----:R-:W-:-:S04]  /*78460*/  LOP3.LUT R3, R0, 0xffff, R5, 0x80, !PT ;  /* 0x0000ffff00037812 */ /* 0x001fc800078e8005 */
[----:B------:R-:W-:-:S13]  /*78470*/  ISETP.NE.AND P0, PT, R3, R2, PT ;  /* 0x000000020300720c */ /* 0x000fda0003f05270 */
[----:B------:R-:W-:Y:S05]  /*78480*/  @P0 BRA `(.L_x_14) ;  /* 0x0000000000500947 */ /* 0x000fea0003800000 */
[----:B------:R-:W-:Y:S02]  /*78490*/  SHF.R.U32.HI R5, RZ, 0x10, R5 ;  /* 0x00000010ff057819 */ /* 0x000fe40000011605 */
[----:B------:R-:W-:-:S04]  /*784a0*/  SHF.R.U32.HI R2, RZ, 0x10, R0 ;  /* 0x00000010ff027819 */ /* 0x000fc80000011600 */
[----:B------:R-:W-:-:S04]  /*784b0*/  LOP3.LUT R5, R5, R2, RZ, 0xc0, !PT ;  /* 0x0000000205057212 */ /* 0x000fc800078ec0ff */
[----:B------:R-:W-:-:S13]  /*784c0*/  ISETP.NE.AND P0, PT, R5, R2, PT ;  /* 0x000000020500720c */ /* 0x000fda0003f05270 */
[----:B------:R-:W-:Y:S05]  /*784d0*/  @P0 BRA `(.L_x_15) ;  /* 0x0000000000300947 */ /* 0x000fea0003800000 */
[----:B------:R-:W-:Y:S01]  /*784e0*/  R2UR UR4, R0 ;  /* 0x00000000000472ca */ /* 0x000fe200000e0000 */
[----:B------:R-:W-:Y:S01]  /*784f0*/  VOTEU.ANY UR5, UPT, PT ;  /* 0x0000000000057886 */ /* 0x000fe200038e0100 */
[----:B------:R-:W0:Y:S01]  /*78500*/  S2R R0, SR_LANEID ;  /* 0x0000000000007919 */ /* 0x000e220000000000 */
[----:B------:R-:W-:-:S10]  /*78510*/  UFLO.U32 UR5, UR5 ;  /* 0x00000005000572bd */ /* 0x000fd400080e0000 */
[----:B------:R-:W-:-:S06]  /*78520*/  ULOP3.LUT UR4, URZ, UR4, URZ, 0x33, !UPT ;  /* 0x00000004ff047292 */ /* 0x000fcc000f8e33ff */
[----:B------:R-:W-:-:S04]  /*78530*/  IMAD.U32 R2, RZ, RZ, UR4 ;  /* 0x00000004ff027e24 */ /* 0x000fc8000f8e00ff */
[----:B------:R-:W1:Y:S02]  /*78540*/  REDUX UR7, R2 ;  /* 0x00000000020773c4 */ /* 0x000e640000000000 */
[----:B------:R2:W-:Y:S01]  /*78550*/  UTCATOMSWS.AND URZ, UR4 ;  /* 0x0000000400ff79e3 */ /* 0x0005e20008000000 */
[----:B0-----:R-:W-:Y:S01]  /*78560*/  ISETP.EQ.U32.AND P0, PT, R0, UR5, PT ;  /* 0x0000000500007c0c */ /* 0x001fe2000bf02070 */
[----:B-1----:R-:W-:-:S12]  /*78570*/  IMAD.U32 R0, RZ, RZ, UR7 ;  /* 0x00000007ff007e24 */ /* 0x002fd8000f8e00ff */
[----:B------:R2:W-:Y:S01]  /*78580*/  @P0 ATOMS.AND RZ, [UR6], R0 ;  /* 0x00000000ffff098c */ /* 0x0005e2000a800006 */
[----:B------:R-:W-:Y:S05]  /*78590*/  BRA `(.L_x_13) ;  /* 0x0000000000147947 */ /* 0x000fea0003800000 */
.L_x_15:
[----:B------:R-:W-:-:S07]  /*785a0*/  MOV R2, 0x785c0 ;  /* 0x000785c000027802 */ /* 0x000fce0000000f00 */
[----:B------:R-:W-:Y:S05]  /*785b0*/  CALL.REL.NOINC `($__internal_0_$__cuda_sm10x_tcgen05_guardrail_trap_col_being_dealloced_not_returned_by_alloc) ;  /* 0x00000000002c7944 */ /* 0x000fea0003c00000 */
[----:B------:R-:W-:Y:S05]  /*785c0*/  BRA `(.L_x_13) ;  /* 0x0000000000087947 */ /* 0x000fea0003800000 */
.L_x_14:
[----:B------:R-:W-:-:S07]  /*785d0*/  MOV R2, 0x785f0 ;  /* 0x000785f000027802 */ /* 0x000fce0000000f00 */
[----:B------:R-:W-:Y:S05]  /*785e0*/  CALL.REL.NOINC `($__internal_2_$__cuda_sm10x_tcgen05_guardrail_trap_unallocated_columns_being_dealloced) ;  /* 0x0000000000387944 */ /* 0x000fea0003c00000 */
.L_x_13:
[----:B------:R-:W-:Y:S01]  /*785f0*/  NOP ;  /* 0x0000000000007918 */ /* 0x000fe20000000000 */
[----:B--2---:R-:W-:Y:S05]  /*78600*/  EXIT ;  /* 0x000000000000794d */ /* 0x004fea0003800000 */
.L_x_8:
[----:B------:R-:W0:Y:S02]  /*78610*/  SYNCS.PHASECHK.TRANS64.TRYWAIT P2, [UR14], R10 ;  /* 0x0000000aff0075a7 */ /* 0x000e24000804110e */
[----:B0-----:R-:W-:Y:S05]  /*78620*/  @!P2 BRA `(.L_x_8) ;  /* 0xfffffffc00f8a947 */ /* 0x001fea000383ffff */
[----:B------:R-:W-:Y:S05]  /*78630*/  BRA `(.L_x_16) ;  /* 0xfffffda4004c7947 */ /* 0x000fea000383ffff */
.L_x_12:
[----:B------:R-:W0:Y:S02]  /*78640*/  SYNCS.PHASECHK.TRANS64.TRYWAIT P0, [UR14], R3 ;  /* 0x00000003ff0075a7 */ /* 0x000e24000800110e */
[----:B0-----:R-:W-:Y:S05]  /*78650*/  @!P0 BRA `(.L_x_12) ;  /* 0xfffffffc00f88947 */ /* 0x001fea000383ffff */
[----:B------:R-:W-:Y:S05]  /*78660*/  BRA `(.L_x_11) ;  /* 0xffffff3000307947 */ /* 0x000fea000383ffff */
        .weak           $__internal_0_$__cuda_sm10x_tcgen05_guardrail_trap_col_being_dealloced_not_returned_by_alloc
        .type           $__internal_0_$__cuda_sm10x_tcgen05_guardrail_trap_col_being_dealloced_not_returned_by_alloc,@function
        .size           $__internal_0_$__cuda_sm10x_tcgen05_guardrail_trap_col_being_dealloced_not_returned_by_alloc,($__internal_1_$__cuda_sm10x_tcgen05_guardrail_trap_phase_invalid_during_alloc - $__internal_0_$__cuda_sm10x_tcgen05_guardrail_trap_col_being_dealloced_not_returned_by_alloc)
$__internal_0_$__cuda_sm10x_tcgen05_guardrail_trap_col_being_dealloced_not_returned_by_alloc:
[----:B------:R-:W-:Y:S05]  /*78670*/  BPT.TRAP 0x1 ;  /* 0x000000040000795c */ /* 0x000fea0000300000 */
[----:B------:R-:W-:-:S04]  /*78680*/  IMAD.MOV.U32 R3, RZ, RZ, 0x0 ;  /* 0x00000000ff037424 */ /* 0x000fc800078e00ff */
[----:B------:R-:W-:Y:S05]  /*78690*/  RET.REL.NODEC R2 `(matmul_kernel) ;  /* 0xfffff87802587950 */ /* 0x000fea0003c3ffff */
        .weak           $__internal_1_$__cuda_sm10x_tcgen05_guardrail_trap_phase_invalid_during_alloc
        .type           $__internal_1_$__cuda_sm10x_tcgen05_guardrail_trap_phase_invalid_during_alloc,@function
        .size           $__internal_1_$__cuda_sm10x_tcgen05_guardrail_trap_phase_invalid_during_alloc,($__internal_2_$__cuda_sm10x_tcgen05_guardrail_trap_unallocated_columns_being_dealloced - $__internal_1_$__cuda_sm10x_tcgen05_guardrail_trap_phase_invalid_during_alloc)
$__internal_1_$__cuda_sm10x_tcgen05_guardrail_trap_phase_invalid_during_alloc:
[----:B------:R-:W-:Y:S05]  /*786a0*/  BPT.TRAP 0x1 ;  /* 0x000000040000795c */ /* 0x000fea0000300000 */
[----:B------:R-:W-:-:S04]  /*786b0*/  IMAD.MOV.U32 R3, RZ, RZ, 0x0 ;  /* 0x00000000ff037424 */ /* 0x000fc800078e00ff */
[----:B------:R-:W-:Y:S05]  /*786c0*/  RET.REL.NODEC R2 `(matmul_kernel) ;  /* 0xfffff878024c7950 */ /* 0x000fea0003c3ffff */
        .weak           $__internal_2_$__cuda_sm10x_tcgen05_guardrail_trap_unallocated_columns_being_dealloced
        .type           $__internal_2_$__cuda_sm10x_tcgen05_guardrail_trap_unallocated_columns_being_dealloced,@function
        .size           $__internal_2_$__cuda_sm10x_tcgen05_guardrail_trap_unallocated_columns_being_dealloced,(.L_x_20 - $__internal_2_$__cuda_sm10x_tcgen05_guardrail_trap_unallocated_columns_being_dealloced)
$__internal_2_$__cuda_sm10x_tcgen05_guardrail_trap_unallocated_columns_being_dealloced:
[----:B------:R-:W-:Y:S05]  /*786d0*/  BPT.TRAP 0x1 ;  /* 0x000000040000795c */ /* 0x000fea0000300000 */
[----:B------:R-:W-:-:S04]  /*786e0*/  IMAD.MOV.U32 R3, RZ, RZ, 0x0 ;  /* 0x00000000ff037424 */ /* 0x000fc800078e00ff */
[----:B------:R-:W-:Y:S05]  /*786f0*/  RET.REL.NODEC R2 `(matmul_kernel) ;  /* 0xfffff87802407950 */ /* 0x000fea0003c3ffff */
.L_x_17:
[----:B------:R-:W-:-:S00]  /*78700*/  BRA `(.L_x_17) ;  /* 0xfffffffc00fc7947 */ /* 0x000fc0000383ffff */
[----:B------:R-:W-:-:S00]  /*78710*/  NOP ;  /* 0x0000000000007918 */ /* 0x000fc00000000000 */
        /* <DEDUP_REMOVED lines=14> */
.L_x_20:


//--------------------- .nv.shared.matmul_kernel  --------------------------
	.section	.nv.shared.matmul_kernel,"aw",@nobits
	.sectionflags	@""
	.align	16
	.zero		1024


//--------------------- .nv.shared.reserved.0     --------------------------
	.section	.nv.shared.reserved.0,"aw",@nobits
	.align	8
	.weak		__nv_reservedSMEM_offset_0_alias
	.size		__nv_reservedSMEM_offset_0_alias, 0, 64
	.other		__nv_reservedSMEM_offset_0_alias,@"STO_CUDA_RESERVED_SHARED STV_DEFAULT"
__nv_reservedSMEM_offset_0_alias:
	.zero		0
.nv.shared.reserved.0:
	.zero		64
	.weak		__nv_reservedSMEM_allocation_phase
	.type		__nv_reservedSMEM_allocation_phase,@object
	.size		__nv_reservedSMEM_allocation_phase,(.L_0 - __nv_reservedSMEM_allocation_phase)
__nv_reservedSMEM_allocation_phase:
	.zero		1
.L_0:
	.zero		7
	.weak		__nv_reservedSMEM_devtool_atexit_pc
	.type		__nv_reservedSMEM_devtool_atexit_pc,@object
	.size		__nv_reservedSMEM_devtool_atexit_pc,(__nv_reservedSMEM_allocation_mask - __nv_reservedSMEM_devtool_atexit_pc)
__nv_reservedSMEM_devtool_atexit_pc:
	.zero		8
	.weak		__nv_reservedSMEM_allocation_mask
	.type		__nv_reservedSMEM_allocation_mask,@object
	.size		__nv_reservedSMEM_allocation_mask,(.L_2 - __nv_reservedSMEM_allocation_mask)
__nv_reservedSMEM_allocation_mask:
	.zero		4
.L_2:


//--------------------- .nv.constant0.matmul_kernel --------------------------
	.section	.nv.constant0.matmul_kernel,"a",@progbits
	.sectionflags	@""
	.align	4
.nv.constant0.matmul_kernel:
	.zero		976


//--------------------- SYMBOLS --------------------------

	.type		.nv.reservedSmem.offset0,@object
	.size		.nv.reservedSmem.offset0,0x4
	.type		.nv.reservedSmem.cap,@object
	.size		.nv.reservedSmem.cap,0x4
